def matmul_kernel(
    a_ptr,
    b_ptr,
    c_ptr,
    M,
    N,
    K,
    stride_am,
    stride_ak,
    stride_bk,
    stride_bn,
    stride_cm,
    stride_cn,
    BLOCK_M: tl.constexpr,
    BLOCK_N: tl.constexpr,
    BLOCK_K: tl.constexpr,
    GROUP_M: tl.constexpr,
):
    pid = tl.program_id(axis=0)
    num_pid_m = tl.cdiv(M, BLOCK_M)
    num_pid_n = tl.cdiv(N, BLOCK_N)
    num_pid_in_group = GROUP_M * num_pid_n
    group_id = pid // num_pid_in_group
    first_pid_m = group_id * GROUP_M
    group_size_m = min(num_pid_m - first_pid_m, GROUP_M)
    pid_m = first_pid_m + ((pid % num_pid_in_group) % group_size_m)
    pid_n = (pid % num_pid_in_group) // group_size_m

    offs_am = (pid_m * BLOCK_M + tl.arange(0, BLOCK_M)) % M
    offs_bn = (pid_n * BLOCK_N + tl.arange(0, BLOCK_N)) % N
    offs_k = tl.arange(0, BLOCK_K)
    a_ptrs = a_ptr + offs_am[:, None] * stride_am + offs_k[None, :] * stride_ak
    b_ptrs = b_ptr + offs_k[:, None] * stride_bk + offs_bn[None, :] * stride_bn

    acc = tl.zeros((BLOCK_M, BLOCK_N), dtype=tl.float32)
    for kk in range(0, tl.cdiv(K, BLOCK_K)):
        a = tl.load(a_ptrs, mask=offs_k[None, :] < K - kk * BLOCK_K, other=0.0)
        b = tl.load(b_ptrs, mask=offs_k[:, None] < K - kk * BLOCK_K, other=0.0)
        acc = tl.dot(a, b, acc)
        a_ptrs += BLOCK_K * stride_ak
        b_ptrs += BLOCK_K * stride_bk

    c = acc.to(c_ptr.dtype.element_ty)
    offs_cm = pid_m * BLOCK_M + tl.arange(0, BLOCK_M)
    offs_cn = pid_n * BLOCK_N + tl.arange(0, BLOCK_N)
    c_ptrs = c_ptr + offs_cm[:, None] * stride_cm + offs_cn[None, :] * stride_cn
    mask = (offs_cm[:, None] < M) & (offs_cn[None, :] < N)
    tl.store(c_ptrs, c, mask=mask)

# config = {"BLOCK_K": 128, "BLOCK_M": 256, "BLOCK_N": 64, "GROUP_M": 8, "arch": "sm_80", "dtype": "bf16", "num_ctas": 1, "num_stages": 3, "num_warps": 4}
# arch = sm_80


// ===== COMPILED SASS (sm_80) =====

	.target	sm_80

	.elftype	@"ET_EXEC"


//--------------------- .note.nv.tkinfo           --------------------------
	.section	.note.nv.tkinfo,"",@"SHT_NOTE"
	.sectionflags	@"SHF_NOTE_NV_TKINFO"
	.tkinfo
        /*0018*/ 	.word	0x00000002
        /*0030*/ 	.string	""
        /*0030*/ 	.string	"ptxas"
        /*0030*/ 	.string	"Cuda compilation tools, release 13.0, V13.0.88"
        /*0030*/ 	.string	"Build cuda_13.0.r13.0/compiler.36424714_0"
        /*0030*/ 	.string	"-v  -suppress-debug-info  -lineinfo  -arch sm_80 "



//--------------------- .note.nv.cuinfo           --------------------------
	.section	.note.nv.cuinfo,"",@"SHT_NOTE"
	.sectionflags	@"SHF_NOTE_NV_CUINFO"
        /*0018*/ 	.short	0x0002
        /*001a*/ 	.short	0x0050
        /*001c*/ 	.short	0x0082
	.zero		2


//--------------------- .nv.info                  --------------------------
	.section	.nv.info,"",@"SHT_CUDA_INFO"
	.align	4


	//----- nvinfo : EIATTR_REGCOUNT
	.align		4
        /*0000*/ 	.byte	0x04, 0x2f
        /*0002*/ 	.short	(.L_1 - .L_0)
	.align		4
.L_0:
        /*0004*/ 	.word	index@(matmul_kernel)
        /*0008*/ 	.word	0x00000020


	//----- nvinfo : EIATTR_FRAME_SIZE
	.align		4
.L_1:
        /*000c*/ 	.byte	0x04, 0x11
        /*000e*/ 	.short	(.L_3 - .L_2)
	.align		4
.L_2:
        /*0010*/ 	.word	index@(matmul_kernel)
        /*0014*/ 	.word	0x00002868


	//----- nvinfo : EIATTR_MIN_STACK_SIZE
	.align		4
.L_3:
        /*0018*/ 	.byte	0x04, 0x12
        /*001a*/ 	.short	(.L_5 - .L_4)
	.align		4
.L_4:
        /*001c*/ 	.word	index@(matmul_kernel)
        /*0020*/ 	.word	0x00002868
.L_5:


//--------------------- .nv.info.matmul_kernel    --------------------------
	.section	.nv.info.matmul_kernel,"",@"SHT_CUDA_INFO"
	.sectionflags	@""
	.align	4


	//----- nvinfo : EIATTR_CUDA_API_VERSION
	.align		4
        /*0000*/ 	.byte	0x04, 0x37
        /*0002*/ 	.short	(.L_7 - .L_6)
.L_6:
        /*0004*/ 	.word	0x00000082


	//----- nvinfo : EIATTR_SW2861232_WAR
	.align		4
.L_7:
        /*0008*/ 	.byte	0x01, 0x35
	.zero		2


	//----- nvinfo : EIATTR_PARAM_CBANK
	.align		4
        /*000c*/ 	.byte	0x04, 0x0a
        /*000e*/ 	.short	(.L_9 - .L_8)
	.align		4
.L_8:
        /*0010*/ 	.word	index@(.nv.constant0.matmul_kernel)
        /*0014*/ 	.short	0x0160
        /*0016*/ 	.short	0x0050


	//----- nvinfo : EIATTR_CBANK_PARAM_SIZE
	.align		4
.L_9:
        /*0018*/ 	.byte	0x03, 0x19
        /*001a*/ 	.short	0x0050


	//----- nvinfo : EIATTR_KPARAM_INFO
	.align		4
        /*001c*/ 	.byte	0x04, 0x17
        /*001e*/ 	.short	(.L_11 - .L_10)
.L_10:
        /*0020*/ 	.word	0x00000000
        /*0024*/ 	.short	0x000d
        /*0026*/ 	.short	0x0048
        /*0028*/ 	.byte	0x00, 0xf4, 0x21, 0x00


	//----- nvinfo : EIATTR_KPARAM_INFO
	.align		4
.L_11:
        /*002c*/ 	.byte	0x04, 0x17
        /*002e*/ 	.short	(.L_13 - .L_12)
.L_12:
        /*0030*/ 	.word	0x00000000
        /*0034*/ 	.short	0x000c
        /*0036*/ 	.short	0x0040
        /*0038*/ 	.byte	0x00, 0xf4, 0x21, 0x00


	//----- nvinfo : EIATTR_KPARAM_INFO
	.align		4
.L_13:
        /*003c*/ 	.byte	0x04, 0x17
        /*003e*/ 	.short	(.L_15 - .L_14)
.L_14:
        /*0040*/ 	.word	0x00000000
        /*0044*/ 	.short	0x000b
        /*0046*/ 	.short	0x0038
        /*0048*/ 	.byte	0x00, 0xf0, 0x11, 0x00


	//----- nvinfo : EIATTR_KPARAM_INFO
	.align		4
.L_15:
        /*004c*/ 	.byte	0x04, 0x17
        /*004e*/ 	.short	(.L_17 - .L_16)
.L_16:
        /*0050*/ 	.word	0x00000000
        /*0054*/ 	.short	0x000a
        /*0056*/ 	.short	0x0034
        /*0058*/ 	.byte	0x00, 0xf0, 0x11, 0x00


	//----- nvinfo : EIATTR_KPARAM_INFO
	.align		4
.L_17:
        /*005c*/ 	.byte	0x04, 0x17
        /*005e*/ 	.short	(.L_19 - .L_18)
.L_18:
        /*0060*/ 	.word	0x00000000
        /*0064*/ 	.short	0x0009
        /*0066*/ 	.short	0x0030
        /*0068*/ 	.byte	0x00, 0xf0, 0x11, 0x00


	//----- nvinfo : EIATTR_KPARAM_INFO
	.align		4
.L_19:
        /*006c*/ 	.byte	0x04, 0x17
        /*006e*/ 	.short	(.L_21 - .L_20)
.L_20:
        /*0070*/ 	.word	0x00000000
        /*0074*/ 	.short	0x0008
        /*0076*/ 	.short	0x002c
        /*0078*/ 	.byte	0x00, 0xf0, 0x11, 0x00


	//----- nvinfo : EIATTR_KPARAM_INFO
	.align		4
.L_21:
        /*007c*/ 	.byte	0x04, 0x17
        /*007e*/ 	.short	(.L_23 - .L_22)
.L_22:
        /*0080*/ 	.word	0x00000000
        /*0084*/ 	.short	0x0007
        /*0086*/ 	.short	0x0028
        /*0088*/ 	.byte	0x00, 0xf0, 0x11, 0x00


	//----- nvinfo : EIATTR_KPARAM_INFO
	.align		4
.L_23:
        /*008c*/ 	.byte	0x04, 0x17
        /*008e*/ 	.short	(.L_25 - .L_24)
.L_24:
        /*0090*/ 	.word	0x00000000
        /*0094*/ 	.short	0x0006
        /*0096*/ 	.short	0x0024
        /*0098*/ 	.byte	0x00, 0xf0, 0x11, 0x00


	//----- nvinfo : EIATTR_KPARAM_INFO
	.align		4
.L_25:
        /*009c*/ 	.byte	0x04, 0x17
        /*009e*/ 	.short	(.L_27 - .L_26)
.L_26:
        /*00a0*/ 	.word	0x00000000
        /*00a4*/ 	.short	0x0005
        /*00a6*/ 	.short	0x0020
        /*00a8*/ 	.byte	0x00, 0xf0, 0x11, 0x00


	//----- nvinfo : EIATTR_KPARAM_INFO
	.align		4
.L_27:
        /*00ac*/ 	.byte	0x04, 0x17
        /*00ae*/ 	.short	(.L_29 - .L_28)
.L_28:
        /*00b0*/ 	.word	0x00000000
        /*00b4*/ 	.short	0x0004
        /*00b6*/ 	.short	0x001c
        /*00b8*/ 	.byte	0x00, 0xf0, 0x11, 0x00


	//----- nvinfo : EIATTR_KPARAM_INFO
	.align		4
.L_29:
        /*00bc*/ 	.byte	0x04, 0x17
        /*00be*/ 	.short	(.L_31 - .L_30)
.L_30:
        /*00c0*/ 	.word	0x00000000
        /*00c4*/ 	.short	0x0003
        /*00c6*/ 	.short	0x0018
        /*00c8*/ 	.byte	0x00, 0xf0, 0x11, 0x00


	//----- nvinfo : EIATTR_KPARAM_INFO
	.align		4
.L_31:
        /*00cc*/ 	.byte	0x04, 0x17
        /*00ce*/ 	.short	(.L_33 - .L_32)
.L_32:
        /*00d0*/ 	.word	0x00000000
        /*00d4*/ 	.short	0x0002
        /*00d6*/ 	.short	0x0010
        /*00d8*/ 	.byte	0x00, 0xf4, 0x21, 0x00


	//----- nvinfo : EIATTR_KPARAM_INFO
	.align		4
.L_33:
        /*00dc*/ 	.byte	0x04, 0x17
        /*00de*/ 	.short	(.L_35 - .L_34)
.L_34:
        /*00e0*/ 	.word	0x00000000
        /*00e4*/ 	.short	0x0001
        /*00e6*/ 	.short	0x0008
        /*00e8*/ 	.byte	0x00, 0xf4, 0x21, 0x00


	//----- nvinfo : EIATTR_KPARAM_INFO
	.align		4
.L_35:
        /*00ec*/ 	.byte	0x04, 0x17
        /*00ee*/ 	.short	(.L_37 - .L_36)
.L_36:
        /*00f0*/ 	.word	0x00000000
        /*00f4*/ 	.short	0x0000
        /*00f6*/ 	.short	0x0000
        /*00f8*/ 	.byte	0x00, 0xf4, 0x21, 0x00


	//----- nvinfo : EIATTR_MAXREG_COUNT
	.align		4
.L_37:
        /*00fc*/ 	.byte	0x03, 0x1b
        /*00fe*/ 	.short	0x00ff


	//----- nvinfo : EIATTR_NUM_BARRIERS
	.align		4
        /*0100*/ 	.byte	0x02, 0x4c
        /*0102*/ 	.byte	0x01
	.zero		1


	//----- nvinfo : EIATTR_ANNOTATIONS
	.align		4
        /*0104*/ 	.byte	0x04, 0x55
        /*0106*/ 	.short	(.L_39 - .L_38)


	//   ....[0]....
.L_38:
        /*0108*/ 	.word	0x00000001
        /*010c*/ 	.byte	0xe0, 0x04, 0x00, 0x00, 0x01, 0x00, 0x00, 0x00, 0x40, 0x05, 0x00, 0x00, 0x01, 0x00, 0x00, 0x00
        /* <DEDUP_REMOVED lines=4031> */
        /*fd0c*/ 	.byte	0xc0, 0x75, 0x03, 0x00, 0x01, 0x00, 0x00, 0x00, 0x70, 0x76, 0x03, 0x00


	//----- nvinfo : EIATTR_MERCURY_ISA_VERSION
	.align		4
.L_39:
        /*fd18*/ 	.byte	0x03, 0x5f
        /*fd1a*/ 	.short	0x0000


	//----- nvinfo : EIATTR_EXIT_INSTR_OFFSETS
	.align		4
        /*fd1c*/ 	.byte	0x04, 0x1c
        /*fd1e*/ 	.short	(.L_41 - .L_40)


	//   ....[0]....
.L_40:
        /*fd20*/ 	.word	0x000377b0


	//   ....[1]....
        /*fd24*/ 	.word	0x000377e0


	//----- nvinfo : EIATTR_REQNTID
	.align		4
.L_41:
        /*fd28*/ 	.byte	0x04, 0x10
        /*fd2a*/ 	.short	(.L_43 - .L_42)
.L_42:
        /*fd2c*/ 	.word	0x00000080
        /*fd30*/ 	.word	0x00000001
        /*fd34*/ 	.word	0x00000001
.L_43:


//--------------------- .nv.callgraph             --------------------------
	.section	.nv.callgraph,"",@"SHT_CUDA_CALLGRAPH"
	.align	4
	.sectionentsize	8
	.align		4
        /*0000*/ 	.word	0x00000000
	.align		4
        /*0004*/ 	.word	0xffffffff
	.align		4
        /*0008*/ 	.word	0x00000000
	.align		4
        /*000c*/ 	.word	0xfffffffe
	.align		4
        /*0010*/ 	.word	0x00000000
	.align		4
        /*0014*/ 	.word	0xfffffffd
	.align		4
        /*0018*/ 	.word	0x00000000
	.align		4
        /*001c*/ 	.word	0xfffffffc


//--------------------- .nv.rel.action            --------------------------
	.section	.nv.rel.action,"",@"SHT_CUDA_RELOCINFO"
	.align	8
	.sectionentsize	8
        /*0000*/ 	.byte	0x73, 0x00, 0x00, 0x00, 0x00, 0x00, 0x00, 0x00, 0x00, 0x00, 0x00, 0x11, 0x25, 0x00, 0x05, 0x36


//--------------------- .nv.constant0.matmul_kernel --------------------------
	.section	.nv.constant0.matmul_kernel,"a",@progbits
	.sectionflags	@""
	.align	4
.nv.constant0.matmul_kernel:
	.zero		432


//--------------------- .text.matmul_kernel       --------------------------
	.section	.text.matmul_kernel,"ax",@progbits
	.sectioninfo	@"SHI_REGISTERS=32"
	.align	128
        .global         matmul_kernel
        .type           matmul_kernel,@function
        .size           matmul_kernel,(.L_x_5 - matmul_kernel)
        .other          matmul_kernel,@"STO_CUDA_ENTRY STV_DEFAULT"
matmul_kernel:
.text.matmul_kernel:
[----:B------:R-:W-:-:S04]  /*0000*/  IMAD.MOV.U32 R1, RZ, RZ, c[0x0][0x28] ;  /* 0x00000a00ff017624 */ /* 0x000fc800078e00ff */
[----:B------:R-:W-:Y:S01]  /*0010*/  IMAD.MOV.U32 R0, RZ, RZ, c[0x0][0x17c] ;  /* 0x00005f00ff007624 */ /* 0x000fe200078e00ff */
[----:B------:R-:W-:Y:S01]  /*0020*/  IADD3 R1, R1, -0x2868, RZ ;  /* 0xffffd79801017810 */ /* 0x000fe20007ffe0ff */
[----:B------:R-:W0:Y:S01]  /*0030*/  S2R R12, SR_TID.X ;  /* 0x00000000000c7919 */ /* 0x000e220000002100 */
[----:B------:R-:W-:Y:S02]  /*0040*/  ULDC.64 UR6, c[0x0][0x118] ;  /* 0x0000460000067ab9 */ /* 0x000fe40000000a00 */
[----:B------:R-:W-:-:S04]  /*0050*/  IADD3 R0, R0, 0x3f, RZ ;  /* 0x0000003f00007810 */ /* 0x000fc80007ffe0ff */
[----:B------:R-:W-:-:S04]  /*0060*/  SHF.R.S32.HI R3, RZ, 0x1f, R0 ;  /* 0x0000001fff037819 */ /* 0x000fc80000011400 */
[----:B------:R-:W-:-:S04]  /*0070*/  LEA.HI R3, R3, R0, RZ, 0x6 ;  /* 0x0000000003037211 */ /* 0x000fc800078f30ff */
[----:B------:R-:W-:Y:S02]  /*0080*/  SHF.R.S32.HI R0, RZ, 0x6, R3 ;  /* 0x00000006ff007819 */ /* 0x000fe40000011403 */
[----:B------:R-:W1:Y:S03]  /*0090*/  S2R R3, SR_CTAID.X ;  /* 0x0000000000037919 */ /* 0x000e660000002500 */
[----:B------:R-:W-:Y:S01]  /*00a0*/  IMAD.SHL.U32 R0, R0, 0x8, RZ ;  /* 0x0000000800007824 */ /* 0x000fe200078e00ff */
[----:B0-----:R-:W-:-:S04]  /*00b0*/  LOP3.LUT R15, R12, 0x7f, RZ, 0xc0, !PT ;  /* 0x0000007f0c0f7812 */ /* 0x001fc800078ec0ff */
[-C--:B------:R-:W-:Y:S02]  /*00c0*/  IABS R7, R0.reuse ;  /* 0x0000000000077213 */ /* 0x080fe40000000000 */
[----:B------:R-:W-:Y:S02]  /*00d0*/  IABS R10, R0 ;  /* 0x00000000000a7213 */ /* 0x000fe40000000000 */
[----:B------:R-:W0:Y:S01]  /*00e0*/  I2F.RP R2, R7 ;  /* 0x0000000700027306 */ /* 0x000e220000209400 */
[----:B-1----:R-:W-:-:S07]  /*00f0*/  IABS R8, R3 ;  /* 0x0000000300087213 */ /* 0x002fce0000000000 */
[----:B0-----:R-:W0:Y:S02]  /*0100*/  MUFU.RCP R2, R2 ;  /* 0x0000000200027308 */ /* 0x001e240000001000 */
[----:B0-----:R-:W-:Y:S01]  /*0110*/  IADD3 R4, R2, 0xffffffe, RZ ;  /* 0x0ffffffe02047810 */ /* 0x001fe20007ffe0ff */
[----:B------:R-:W-:-:S05]  /*0120*/  IMAD.MOV R2, RZ, RZ, -R10 ;  /* 0x000000ffff027224 */ /* 0x000fca00078e0a0a */
[----:B------:R0:W1:Y:S02]  /*0130*/  F2I.FTZ.U32.TRUNC.NTZ R5, R4 ;  /* 0x0000000400057305 */ /* 0x000064000021f000 */
[----:B0-----:R-:W-:Y:S02]  /*0140*/  IMAD.MOV.U32 R4, RZ, RZ, RZ ;  /* 0x000000ffff047224 */ /* 0x001fe400078e00ff */
[----:B-1----:R-:W-:-:S04]  /*0150*/  IMAD.MOV R6, RZ, RZ, -R5 ;  /* 0x000000ffff067224 */ /* 0x002fc800078e0a05 */
[----:B------:R-:W-:Y:S02]  /*0160*/  IMAD R9, R6, R7, RZ ;  /* 0x0000000706097224 */ /* 0x000fe400078e02ff */
[----:B------:R-:W-:Y:S02]  /*0170*/  IMAD.MOV.U32 R6, RZ, RZ, R8 ;  /* 0x000000ffff067224 */ /* 0x000fe400078e0008 */
[----:B------:R-:W-:-:S06]  /*0180*/  IMAD.HI.U32 R5, R5, R9, R4 ;  /* 0x0000000905057227 */ /* 0x000fcc00078e0004 */
[----:B------:R-:W-:-:S04]  /*0190*/  IMAD.HI.U32 R5, R5, R6, RZ ;  /* 0x0000000605057227 */ /* 0x000fc800078e00ff */
[----:B------:R-:W-:-:S05]  /*01a0*/  IMAD R2, R5, R2, R6 ;  /* 0x0000000205027224 */ /* 0x000fca00078e0206 */
[----:B------:R-:W-:-:S13]  /*01b0*/  ISETP.GT.U32.AND P1, PT, R7, R2, PT ;  /* 0x000000020700720c */ /* 0x000fda0003f24070 */
[----:B------:R-:W-:Y:S01]  /*01c0*/  @!P1 IMAD.IADD R2, R2, 0x1, -R7 ;  /* 0x0000000102029824 */ /* 0x000fe200078e0a07 */
[----:B------:R-:W-:Y:S02]  /*01d0*/  @!P1 IADD3 R5, R5, 0x1, RZ ;  /* 0x0000000105059810 */ /* 0x000fe40007ffe0ff */
[----:B------:R-:W-:Y:S02]  /*01e0*/  ISETP.NE.AND P1, PT, R0, RZ, PT ;  /* 0x000000ff0000720c */ /* 0x000fe40003f25270 */
[----:B------:R-:W-:Y:S02]  /*01f0*/  ISETP.GE.U32.AND P0, PT, R2, R7, PT ;  /* 0x000000070200720c */ /* 0x000fe40003f06070 */
[----:B------:R-:W-:-:S04]  /*0200*/  LOP3.LUT R2, R3, R0, RZ, 0x3c, !PT ;  /* 0x0000000003027212 */ /* 0x000fc800078e3cff */
[----:B------:R-:W-:Y:S01]  /*0210*/  ISETP.GE.AND P2, PT, R2, RZ, PT ;  /* 0x000000ff0200720c */ /* 0x000fe20003f46270 */
[----:B------:R-:W-:-:S05]  /*0220*/  IMAD.MOV.U32 R2, RZ, RZ, c[0x0][0x178] ;  /* 0x00005e00ff027624 */ /* 0x000fca00078e00ff */
[----:B------:R-:W-:Y:S02]  /*0230*/  IADD3 R2, R2, 0xff, RZ ;  /* 0x000000ff02027810 */ /* 0x000fe40007ffe0ff */
[----:B------:R-:W-:-:S05]  /*0240*/  @P0 IADD3 R5, R5, 0x1, RZ ;  /* 0x0000000105050810 */ /* 0x000fca0007ffe0ff */
[----:B------:R-:W-:Y:S01]  /*0250*/  IMAD.MOV.U32 R4, RZ, RZ, R5 ;  /* 0x000000ffff047224 */ /* 0x000fe200078e0005 */
[----:B------:R-:W-:-:S03]  /*0260*/  SHF.R.S32.HI R5, RZ, 0x1f, R2 ;  /* 0x0000001fff057819 */ /* 0x000fc60000011402 */
[----:B------:R-:W-:Y:S01]  /*0270*/  @!P2 IMAD.MOV R4, RZ, RZ, -R4 ;  /* 0x000000ffff04a224 */ /* 0x000fe200078e0a04 */
[----:B------:R-:W-:Y:S02]  /*0280*/  @!P1 LOP3.LUT R4, RZ, R0, RZ, 0x33, !PT ;  /* 0x00000000ff049212 */ /* 0x000fe400078e33ff */
[----:B------:R-:W-:-:S03]  /*0290*/  LEA.HI R5, R5, R2, RZ, 0x8 ;  /* 0x0000000205057211 */ /* 0x000fc600078f40ff */
[----:B------:R-:W-:Y:S02]  /*02a0*/  IMAD.SHL.U32 R2, R4, 0x8, RZ ;  /* 0x0000000804027824 */ /* 0x000fe400078e00ff */
[----:B------:R-:W-:-:S03]  /*02b0*/  IMAD.MOV R4, RZ, RZ, -R4 ;  /* 0x000000ffff047224 */ /* 0x000fc600078e0a04 */
[----:B------:R-:W-:Y:S01]  /*02c0*/  LEA.HI.SX32 R5, R5, -R2, 0x18 ;  /* 0x8000000205057211 */ /* 0x000fe200078fc2ff */
[----:B------:R-:W-:Y:S02]  /*02d0*/  IMAD R13, R0, R4, R3 ;  /* 0x00000004000d7224 */ /* 0x000fe400078e0203 */
[----:B------:R-:W-:Y:S01]  /*02e0*/  IMAD.MOV.U32 R4, RZ, RZ, RZ ;  /* 0x000000ffff047224 */ /* 0x000fe200078e00ff */
[----:B------:R-:W-:Y:S02]  /*02f0*/  IMNMX R6, R5, 0x8, PT ;  /* 0x0000000805067817 */ /* 0x000fe40003800200 */
[----:B------:R-:W-:Y:S02]  /*0300*/  IABS R11, R13 ;  /* 0x0000000d000b7213 */ /* 0x000fe40000000000 */
[----:B------:R-:W-:-:S04]  /*0310*/  IABS R9, R6 ;  /* 0x0000000600097213 */ /* 0x000fc80000000000 */
[----:B------:R-:W0:Y:S08]  /*0320*/  I2F.RP R7, R9 ;  /* 0x0000000900077306 */ /* 0x000e300000209400 */
[----:B0-----:R-:W0:Y:S02]  /*0330*/  MUFU.RCP R7, R7 ;  /* 0x0000000700077308 */ /* 0x001e240000001000 */
[----:B0-----:R-:W-:-:S06]  /*0340*/  IADD3 R5, R7, 0xffffffe, RZ ;  /* 0x0ffffffe07057810 */ /* 0x001fcc0007ffe0ff */
[----:B------:R-:W0:Y:S02]  /*0350*/  F2I.FTZ.U32.TRUNC.NTZ R5, R5 ;  /* 0x0000000500057305 */ /* 0x000e24000021f000 */
[----:B0-----:R-:W-:-:S04]  /*0360*/  IMAD.MOV R8, RZ, RZ, -R5 ;  /* 0x000000ffff087224 */ /* 0x001fc800078e0a05 */
[----:B------:R-:W-:Y:S02]  /*0370*/  IMAD.MOV.U32 R0, RZ, RZ, R8 ;  /* 0x000000ffff007224 */ /* 0x000fe400078e0008 */
[----:B------:R-:W-:Y:S02]  /*0380*/  IMAD.MOV.U32 R8, RZ, RZ, 0x7f ;  /* 0x0000007fff087424 */ /* 0x000fe400078e00ff */
[----:B------:R-:W-:Y:S01]  /*0390*/  IMAD R3, R0, R9, RZ ;  /* 0x0000000900037224 */ /* 0x000fe200078e02ff */
[----:B------:R-:W-:Y:S02]  /*03a0*/  IABS R0, R6 ;  /* 0x0000000600007213 */ /* 0x000fe40000000000 */
[----:B------:R-:W-:Y:S01]  /*03b0*/  IADD3 R8, R8, c[0x0][0x180], RZ ;  /* 0x0000600008087a10 */ /* 0x000fe20007ffe0ff */
[----:B------:R-:W-:-:S04]  /*03c0*/  IMAD.HI.U32 R4, R5, R3, R4 ;  /* 0x0000000305047227 */ /* 0x000fc800078e0004 */
[----:B------:R-:W-:Y:S02]  /*03d0*/  IMAD.MOV R0, RZ, RZ, -R0 ;  /* 0x000000ffff007224 */ /* 0x000fe400078e0a00 */
        /* <DEDUP_REMOVED lines=8> */
[----:B------:R-:W-:-:S07]  /*0460*/  ISETP.GE.AND P2, PT, R0, RZ, PT ;  /* 0x000000ff0000720c */ /* 0x000fce0003f46270 */
[----:B------:R-:W-:Y:S02]  /*0470*/  @P0 IADD3 R4, R4, 0x1, RZ ;  /* 0x0000000104040810 */ /* 0x000fe40007ffe0ff */
[----:B------:R-:W-:-:S04]  /*0480*/  ISETP.GT.AND P0, PT, R8, 0x7f, PT ;  /* 0x0000007f0800780c */ /* 0x000fc80003f04270 */
[----:B------:R-:W-:Y:S01]  /*0490*/  @!P2 IMAD.MOV R4, RZ, RZ, -R4 ;  /* 0x000000ffff04a224 */ /* 0x000fe200078e0a04 */
[----:B------:R-:W-:-:S05]  /*04a0*/  @!P1 LOP3.LUT R4, RZ, R6, RZ, 0x33, !PT ;  /* 0x00000006ff049212 */ /* 0x000fca00078e33ff */
[----:B------:R-:W-:Y:S02]  /*04b0*/  IMAD.MOV R3, RZ, RZ, -R4 ;  /* 0x000000ffff037224 */ /* 0x000fe400078e0a04 */
[----:B------:R-:W-:Y:S02]  /*04c0*/  IMAD.SHL.U32 R14, R4, 0x40, RZ ;  /* 0x00000040040e7824 */ /* 0x000fe400078e00ff */
[----:B------:R-:W-:-:S03]  /*04d0*/  IMAD R3, R6, R3, R13 ;  /* 0x0000000306037224 */ /* 0x000fc600078e020d */
[----:B------:R-:W-:Y:S01]  /*04e0*/  STL [R1+0x5c0], R14 ;  /* 0x0005c00e01007387 */ /* 0x000fe20000100800 */
[----:B------:R-:W-:Y:S01]  /*04f0*/  IMAD.IADD R0, R2, 0x1, R3 ;  /* 0x0000000102007824 */ /* 0x000fe200078e0203 */
[C---:B------:R-:W-:Y:S02]  /*0500*/  IADD3 R3, R14.reuse, 0x1, RZ ;  /* 0x000000010e037810 */ /* 0x040fe40007ffe0ff */
[----:B------:R-:W-:Y:S01]  /*0510*/  IADD3 R2, R14, 0x2, RZ ;  /* 0x000000020e027810 */ /* 0x000fe20007ffe0ff */
[----:B------:R-:W-:Y:S01]  /*0520*/  IMAD R0, R0, 0x100, R15 ;  /* 0x0000010000007824 */ /* 0x000fe200078e020f */
[C---:B------:R-:W-:Y:S01]  /*0530*/  IADD3 R4, R14.reuse, 0x3, RZ ;  /* 0x000000030e047810 */ /* 0x040fe20007ffe0ff */
[----:B------:R0:W-:Y:S01]  /*0540*/  STL [R1+0xfe8], R3 ;  /* 0x000fe80301007387 */ /* 0x0001e20000100800 */
[C---:B------:R-:W-:Y:S02]  /*0550*/  IADD3 R28, R14.reuse, 0x1b, RZ ;  /* 0x0000001b0e1c7810 */ /* 0x040fe40007ffe0ff */
[C---:B------:R-:W-:Y:S01]  /*0560*/  IADD3 R29, R14.reuse, 0x32, RZ ;  /* 0x000000320e1d7810 */ /* 0x040fe20007ffe0ff */
[----:B------:R1:W-:Y:S01]  /*0570*/  STL [R1+0xfe4], R2 ;  /* 0x000fe40201007387 */ /* 0x0003e20000100800 */
[----:B------:R-:W-:-:S03]  /*0580*/  IADD3 R5, R14, 0x39, RZ ;  /* 0x000000390e057810 */ /* 0x000fc60007ffe0ff */
[----:B------:R2:W-:Y:S01]  /*0590*/  STL [R1+0xff0], R4 ;  /* 0x000ff00401007387 */ /* 0x0005e20000100800 */
[C---:B0-----:R-:W-:Y:S02]  /*05a0*/  IADD3 R3, R14.reuse, 0x4, RZ ;  /* 0x000000040e037810 */ /* 0x041fe40007ffe0ff */
[----:B-1----:R-:W-:-:S03]  /*05b0*/  IADD3 R2, R14, 0x5, RZ ;  /* 0x000000050e027810 */ /* 0x002fc60007ffe0ff */
[----:B------:R0:W-:Y:S01]  /*05c0*/  STL [R1+0xfec], R3 ;  /* 0x000fec0301007387 */ /* 0x0001e20000100800 */
[----:B--2---:R-:W-:-:S03]  /*05d0*/  IADD3 R4, R14, 0x6, RZ ;  /* 0x000000060e047810 */ /* 0x004fc60007ffe0ff */
[----:B------:R1:W-:Y:S04]  /*05e0*/  STL [R1+0xff4], R2 ;  /* 0x000ff40201007387 */ /* 0x0003e80000100800 */
        /* <DEDUP_REMOVED lines=43> */
[----:B0-----:R-:W-:-:S03]  /*08a0*/  IADD3 R3, R14, 0x1e, RZ ;  /* 0x0000001e0e037810 */ /* 0x001fc60007ffe0ff */
[----:B------:R-:W-:Y:S01]  /*08b0*/  STL [R1+0x104c], R28 ;  /* 0x00104c1c01007387 */ /* 0x000fe20000100800 */
[C---:B-1----:R-:W-:Y:S02]  /*08c0*/  IADD3 R2, R14.reuse, 0x1d, RZ ;  /* 0x0000001d0e027810 */ /* 0x042fe40007ffe0ff */
[----:B--2---:R-:W-:-:S03]  /*08d0*/  IADD3 R4, R14, 0x20, RZ ;  /* 0x000000200e047810 */ /* 0x004fc60007ffe0ff */
[----:B------:R0:W-:Y:S04]  /*08e0*/  STL [R1+0x1054], R2 ;  /* 0x0010540201007387 */ /* 0x0001e80000100800 */
[----:B------:R1:W-:Y:S01]  /*08f0*/  STL [R1+0x1058], R3 ;  /* 0x0010580301007387 */ /* 0x0003e20000100800 */
[C---:B0-----:R-:W-:Y:S02]  /*0900*/  IADD3 R2, R14.reuse, 0x1f, RZ ;  /* 0x0000001f0e027810 */ /* 0x041fe40007ffe0ff */
[----:B-1----:R-:W-:-:S03]  /*0910*/  IADD3 R3, R14, 0x21, RZ ;  /* 0x000000210e037810 */ /* 0x002fc60007ffe0ff */
[----:B------:R0:W-:Y:S04]  /*0920*/  STL [R1+0x105c], R2 ;  /* 0x00105c0201007387 */ /* 0x0001e80000100800 */
        /* <DEDUP_REMOVED lines=37> */
[----:B------:R-:W-:Y:S01]  /*0b80*/  STL [R1+0x10a8], R29 ;  /* 0x0010a81d01007387 */ /* 0x000fe20000100800 */
[----:B0-----:R-:W-:-:S03]  /*0b90*/  IADD3 R2, R14, 0x35, RZ ;  /* 0x000000350e027810 */ /* 0x001fc60007ffe0ff */
[----:B------:R0:W-:Y:S01]  /*0ba0*/  STL [R1+0x10b0], R3 ;  /* 0x0010b00301007387 */ /* 0x0001e20000100800 */
[----:B-1----:R-:W-:-:S03]  /*0bb0*/  IADD3 R4, R14, 0x36, RZ ;  /* 0x000000360e047810 */ /* 0x002fc60007ffe0ff */
[----:B------:R1:W-:Y:S04]  /*0bc0*/  STL [R1+0x10b4], R2 ;  /* 0x0010b40201007387 */ /* 0x0003e80000100800 */
[----:B------:R2:W-:Y:S01]  /*0bd0*/  STL [R1+0x10b8], R4 ;  /* 0x0010b80401007387 */ /* 0x0005e20000100800 */
[C---:B0-----:R-:W-:Y:S02]  /*0be0*/  IADD3 R3, R14.reuse, 0x38, RZ ;  /* 0x000000380e037810 */ /* 0x041fe40007ffe0ff */
[C---:B-1----:R-:W-:Y:S02]  /*0bf0*/  IADD3 R2, R14.reuse, 0x37, RZ ;  /* 0x000000370e027810 */ /* 0x042fe40007ffe0ff */
[----:B--2---:R-:W-:-:S03]  /*0c00*/  IADD3 R4, R14, 0x3b, RZ ;  /* 0x0000003b0e047810 */ /* 0x004fc60007ffe0ff */
[----:B------:R0:W-:Y:S04]  /*0c10*/  STL [R1+0x10c0], R2 ;  /* 0x0010c00201007387 */ /* 0x0001e80000100800 */
[----:B------:R1:W-:Y:S04]  /*0c20*/  STL [R1+0x10c8], R5 ;  /* 0x0010c80501007387 */ /* 0x0003e80000100800 */
[----:B------:R-:W-:Y:S01]  /*0c30*/  STL [R1+0x10bc], R3 ;  /* 0x0010bc0301007387 */ /* 0x000fe20000100800 */
[C---:B0-----:R-:W-:Y:S02]  /*0c40*/  IADD3 R2, R14.reuse, 0x3a, RZ ;  /* 0x0000003a0e027810 */ /* 0x041fe40007ffe0ff */
[----:B-1----:R-:W-:-:S03]  /*0c50*/  IADD3 R5, R14, 0x3d, RZ ;  /* 0x0000003d0e057810 */ /* 0x002fc60007ffe0ff */
[----:B------:R0:W-:Y:S04]  /*0c60*/  STL [R1+0x10c4], R2 ;  /* 0x0010c40201007387 */ /* 0x0001e80000100800 */
[----:B------:R1:W-:Y:S01]  /*0c70*/  STL [R1+0x10d0], R4 ;  /* 0x0010d00401007387 */ /* 0x0003e20000100800 */
[C---:B0-----:R-:W-:Y:S02]  /*0c80*/  IADD3 R2, R14.reuse, 0x3c, RZ ;  /* 0x0000003c0e027810 */ /* 0x041fe40007ffe0ff */
[----:B-1----:R-:W-:-:S03]  /*0c90*/  IADD3 R4, R14, 0x3e, RZ ;  /* 0x0000003e0e047810 */ /* 0x002fc60007ffe0ff */
[----:B------:R0:W-:Y:S04]  /*0ca0*/  STL [R1+0x10cc], R2 ;  /* 0x0010cc0201007387 */ /* 0x0001e80000100800 */
[----:B------:R-:W-:Y:S04]  /*0cb0*/  STL [R1+0x10dc], R5 ;  /* 0x0010dc0501007387 */ /* 0x000fe80000100800 */
[----:B------:R1:W-:Y:S01]  /*0cc0*/  STL [R1+0x5c4], R0 ;  /* 0x0005c40001007387 */ /* 0x0003e20000100800 */
[----:B0-----:R-:W-:-:S03]  /*0cd0*/  IADD3 R2, R14, 0x3f, RZ ;  /* 0x0000003f0e027810 */ /* 0x001fc60007ffe0ff */
[----:B------:R0:W-:Y:S04]  /*0ce0*/  STL [R1+0x10d8], R4 ;  /* 0x0010d80401007387 */ /* 0x0001e80000100800 */
[----:B------:R0:W-:Y:S01]  /*0cf0*/  STL [R1+0x10d4], R2 ;  /* 0x0010d40201007387 */ /* 0x0001e20000100800 */
[----:B-1----:R-:W-:-:S05]  /*0d00*/  IADD3 R0, R0, 0x80, RZ ;  /* 0x0000008000007810 */ /* 0x002fca0007ffe0ff */
[----:B------:R0:W-:Y:S01]  /*0d10*/  STL [R1+0x678], R0 ;  /* 0x0006780001007387 */ /* 0x0001e20000100800 */
[----:B------:R-:W-:Y:S05]  /*0d20*/  @P0 BRA `(.L_x_0) ;  /* 0x0000037000000947 */ /* 0x000fea0003800000 */
[----:B0-----:R-:W-:Y:S01]  /*0d30*/  IMAD.SHL.U32 R0, R12, 0x100, RZ ;  /* 0x000001000c007824 */ /* 0x001fe200078e00ff */
[----:B------:R-:W-:Y:S01]  /*0d40*/  CS2R R24, SRZ ;  /* 0x0000000000187805 */ /* 0x000fe2000001ff00 */
[----:B------:R-:W-:Y:S01]  /*0d50*/  CS2R R26, SRZ ;  /* 0x00000000001a7805 */ /* 0x000fe2000001ff00 */
[----:B------:R-:W-:Y:S01]  /*0d60*/  CS2R R20, SRZ ;  /* 0x0000000000147805 */ /* 0x000fe2000001ff00 */
[----:B------:R-:W-:Y:S01]  /*0d70*/  CS2R R22, SRZ ;  /* 0x0000000000167805 */ /* 0x000fe2000001ff00 */
[----:B------:R0:W-:Y:S01]  /*0d80*/  STL [R1+0xfe0], R0 ;  /* 0x000fe00001007387 */ /* 0x0001e20000100800 */
[----:B------:R-:W-:Y:S01]  /*0d90*/  CS2R R16, SRZ ;  /* 0x0000000000107805 */ /* 0x000fe2000001ff00 */
[----:B------:R-:W-:Y:S01]  /*0da0*/  CS2R R18, SRZ ;  /* 0x0000000000127805 */ /* 0x000fe2000001ff00 */
[----:B------:R-:W-:Y:S01]  /*0db0*/  CS2R R12, SRZ ;  /* 0x00000000000c7805 */ /* 0x000fe2000001ff00 */
[----:B------:R0:W-:Y:S01]  /*0dc0*/  STL [R1], RZ ;  /* 0x000000ff01007387 */ /* 0x0001e20000100800 */
[----:B------:R-:W-:Y:S01]  /*0dd0*/  CS2R R14, SRZ ;  /* 0x00000000000e7805 */ /* 0x000fe2000001ff00 */
[----:B------:R-:W-:Y:S01]  /*0de0*/  CS2R R8, SRZ ;  /* 0x0000000000087805 */ /* 0x000fe2000001ff00 */
[----:B------:R-:W-:Y:S01]  /*0df0*/  CS2R R10, SRZ ;  /* 0x00000000000a7805 */ /* 0x000fe2000001ff00 */
[----:B------:R0:W-:Y:S01]  /*0e00*/  STL [R1+0x4], RZ ;  /* 0x000004ff01007387 */ /* 0x0001e20000100800 */
[----:B------:R-:W-:Y:S01]  /*0e10*/  CS2R R4, SRZ ;  /* 0x0000000000047805 */ /* 0x000fe2000001ff00 */
[----:B------:R-:W-:-:S02]  /*0e20*/  CS2R R6, SRZ ;  /* 0x0000000000067805 */ /* 0x000fc4000001ff00 */
[----:B------:R0:W-:Y:S04]  /*0e30*/  STL [R1+0x8], RZ ;  /* 0x000008ff01007387 */ /* 0x0001e80000100800 */
        /* <DEDUP_REMOVED lines=36> */
[----:B------:R0:W-:Y:S01]  /*1080*/  STL [R1+0x9c], RZ ;  /* 0x00009cff01007387 */ /* 0x0001e20000100800 */
[----:B------:R-:W-:Y:S05]  /*1090*/  BRA `(.L_x_1) ;  /* 0x000330b000007947 */ /* 0x000fea0003800000 */
.L_x_0:
[----:B------:R-:W2:Y:S01]  /*10a0*/  LDL R21, [R1+0x5c4] ;  /* 0x0005c40001157983 */ /* 0x000ea20000100800 */
[----:B0-----:R-:W-:Y:S01]  /*10b0*/  IABS R0, c[0x0][0x178] ;  /* 0x00005e0000007a13 */ /* 0x001fe20000000000 */
[----:B------:R-:W-:-:S02]  /*10c0*/  IMAD.MOV.U32 R10, RZ, RZ, R29 ;  /* 0x000000ffff0a7224 */ /* 0x000fc400078e001d */
[----:B------:R-:W-:Y:S01]  /*10d0*/  IMAD.MOV.U32 R18, RZ, RZ, R3 ;  /* 0x000000ffff127224 */ /* 0x000fe200078e0003 */
[----:B------:R-:W3:Y:S01]  /*10e0*/  LDL R24, [R1+0x678] ;  /* 0x0006780001187983 */ /* 0x000ee20000100800 */
[----:B------:R-:W-:Y:S01]  /*10f0*/  IMAD.MOV.U32 R20, RZ, RZ, R0 ;  /* 0x000000ffff147224 */ /* 0x000fe200078e0000 */
[----:B------:R-:W-:Y:S02]  /*1100*/  IABS R29, c[0x0][0x17c] ;  /* 0x00005f00001d7a13 */ /* 0x000fe40000000000 */
[----:B------:R-:W4:Y:S01]  /*1110*/  LDL R25, [R1+0x10d4] ;  /* 0x0010d40001197983 */ /* 0x000f220000100800 */
[----:B------:R-:W0:Y:S03]  /*1120*/  I2F.RP R0, R20 ;  /* 0x0000001400007306 */ /* 0x000e260000209400 */
[----:B------:R-:W5:Y:S04]  /*1130*/  LDL R26, [R1+0x10d8] ;  /* 0x0010d800011a7983 */ /* 0x000f680000100800 */
[----:B------:R-:W5:Y:S01]  /*1140*/  LDL R16, [R1+0x10c4] ;  /* 0x0010c40001107983 */ /* 0x000f620000100800 */
[----:B------:R-:W1:Y:S03]  /*1150*/  I2F.RP R4, R29 ;  /* 0x0000001d00047306 */ /* 0x000e660000209400 */
[----:B------:R-:W1:Y:S04]  /*1160*/  S2R R27, SR_TID.X ;  /* 0x00000000001b7919 */ /* 0x000e680000002100 */
[----:B------:R-:W5:Y:S01]  /*1170*/  LDL R15, [R1+0x10b0] ;  /* 0x0010b000010f7983 */ /* 0x000f620000100800 */
[----:B0-----:R-:W0:Y:S03]  /*1180*/  MUFU.RCP R0, R0 ;  /* 0x0000000000007308 */ /* 0x001e260000001000 */
[----:B------:R-:W5:Y:S04]  /*1190*/  LDL R14, [R1+0x10b4] ;  /* 0x0010b400010e7983 */ /* 0x000f680000100800 */
[----:B------:R-:W5:Y:S01]  /*11a0*/  LDL R17, [R1+0x10c8] ;  /* 0x0010c80001117983 */ /* 0x000f620000100800 */
[----:B-1----:R-:W1:Y:S03]  /*11b0*/  MUFU.RCP R4, R4 ;  /* 0x0000000400047308 */ /* 0x002e660000001000 */
[----:B------:R-:W5:Y:S04]  /*11c0*/  LDL R13, [R1+0x10ac] ;  /* 0x0010ac00010d7983 */ /* 0x000f680000100800 */
[----:B------:R-:W5:Y:S01]  /*11d0*/  LDL R23, [R1+0x10d0] ;  /* 0x0010d00001177983 */ /* 0x000f620000100800 */
[----:B0-----:R-:W-:-:S03]  /*11e0*/  IADD3 R0, R0, 0xffffffe, RZ ;  /* 0x0ffffffe00007810 */ /* 0x001fc60007ffe0ff */
[----:B------:R-:W5:Y:S01]  /*11f0*/  LDL R19, [R1+0x10c0] ;  /* 0x0010c00001137983 */ /* 0x000f620000100800 */
[----:B------:R-:W0:Y:S01]  /*1200*/  F2I.FTZ.U32.TRUNC.NTZ R3, R0 ;  /* 0x0000000000037305 */ /* 0x000e22000021f000 */
[C---:B------:R-:W-:Y:S01]  /*1210*/  IMAD.SHL.U32 R6, R27.reuse, 0x2, RZ ;  /* 0x000000021b067824 */ /* 0x040fe200078e00ff */
[----:B------:R-:W-:Y:S01]  /*1220*/  LOP3.LUT R7, R27, 0x7, RZ, 0xc0, !PT ;  /* 0x000000071b077812 */ /* 0x000fe200078ec0ff */
[----:B------:R-:W5:Y:S01]  /*1230*/  LDL R22, [R1+0x10cc] ;  /* 0x0010cc0001167983 */ /* 0x000f620000100800 */
[----:B-1----:R-:W-:-:S03]  /*1240*/  IADD3 R4, R4, 0xffffffe, RZ ;  /* 0x0ffffffe04047810 */ /* 0x002fc60007ffe0ff */
[----:B------:R-:W5:Y:S01]  /*1250*/  LDL R11, [R1+0x10a4] ;  /* 0x0010a400010b7983 */ /* 0x000f620000100800 */
[----:B------:R1:W2:Y:S01]  /*1260*/  F2I.FTZ.U32.TRUNC.NTZ R5, R4 ;  /* 0x0000000400057305 */ /* 0x0002a2000021f000 */
[C---:B------:R-:W-:Y:S01]  /*1270*/  IMAD R2, R7.reuse, 0x210, RZ ;  /* 0x0000021007027824 */ /* 0x040fe200078e02ff */
[----:B------:R-:W-:Y:S01]  /*1280*/  SHF.R.S32.HI R9, RZ, 0x1f, R8 ;  /* 0x0000001fff097819 */ /* 0x000fe20000011408 */
[----:B------:R-:W-:Y:S01]  /*1290*/  IMAD R7, R7, 0x110, RZ ;  /* 0x0000011007077824 */ /* 0x000fe200078e02ff */
[----:B------:R-:W5:Y:S01]  /*12a0*/  LDL R12, [R1+0x10b8] ;  /* 0x0010b800010c7983 */ /* 0x000f620000100800 */
[----:B-1----:R-:W-:Y:S02]  /*12b0*/  LOP3.LUT R4, R6, 0x10, RZ, 0xc0, !PT ;  /* 0x0000001006047812 */ /* 0x002fe400078ec0ff */
[----:B------:R-:W-:Y:S02]  /*12c0*/  LEA.HI R9, R9, R8, RZ, 0x7 ;  /* 0x0000000809097211 */ /* 0x000fe400078f38ff */
[----:B------:R-:W-:Y:S01]  /*12d0*/  LOP3.LUT R4, R4, 0x60, R27, 0xf8, !PT ;  /* 0x0000006004047812 */ /* 0x000fe200078ef81b */
[----:B0-----:R-:W-:Y:S01]  /*12e0*/  IMAD.MOV R0, RZ, RZ, -R3 ;  /* 0x000000ffff007224 */ /* 0x001fe200078e0a03 */
[----:B------:R-:W-:-:S02]  /*12f0*/  LOP3.LUT R8, R7, 0x30, R6, 0x78, !PT ;  /* 0x0000003007087812 */ /* 0x000fc400078e7806 */
[----:B------:R-:W-:Y:S01]  /*1300*/  LOP3.LUT R7, R2, R4, RZ, 0x3c, !PT ;  /* 0x0000000402077212 */ /* 0x000fe200078e3cff */
[----:B------:R-:W-:Y:S01]  /*1310*/  STL [R1+0xcc], R9 ;  /* 0x0000cc0901007387 */ /* 0x000fe20000100800 */
[----:B------:R-:W-:-:S03]  /*1320*/  IMAD R6, R0, R20, RZ ;  /* 0x0000001400067224 */ /* 0x000fc600078e02ff */
[----:B------:R-:W-:Y:S04]  /*1330*/  STL [R1+0x38c], R8 ;  /* 0x00038c0801007387 */ /* 0x000fe80000100800 */
[----:B------:R4:W-:Y:S01]  /*1340*/  STL [R1+0xa0], R7 ;  /* 0x0000a00701007387 */ /* 0x0009e20000100800 */
[----:B--2---:R-:W-:-:S03]  /*1350*/  IABS R0, R21 ;  /* 0x0000001500007213 */ /* 0x004fc60000000000 */
[----:B------:R-:W2:Y:S01]  /*1360*/  LDL R21, [R1+0x10dc] ;  /* 0x0010dc0001157983 */ /* 0x000ea20000100800 */
[----:B------:R-:W-:Y:S02]  /*1370*/  IMAD.MOV.U32 R2, RZ, RZ, RZ ;  /* 0x000000ffff027224 */ /* 0x000fe400078e00ff */
[----:B------:R-:W-:Y:S02]  /*1380*/  IMAD.MOV R27, RZ, RZ, -R5 ;  /* 0x000000ffff1b7224 */ /* 0x000fe400078e0a05 */
[----:B------:R-:W-:Y:S01]  /*1390*/  IMAD.HI.U32 R6, R3, R6, R2 ;  /* 0x0000000603067227 */ /* 0x000fe200078e0002 */
[----:B---3--:R-:W-:Y:S02]  /*13a0*/  IABS R2, R24 ;  /* 0x0000001800027213 */ /* 0x008fe40000000000 */
[----:B----4-:R-:W-:Y:S01]  /*13b0*/  IABS R7, R25 ;  /* 0x0000001900077213 */ /* 0x010fe20000000000 */
[----:B------:R-:W-:Y:S02]  /*13c0*/  IMAD.MOV.U32 R3, RZ, RZ, R0 ;  /* 0x000000ffff037224 */ /* 0x000fe400078e0000 */
[----:B------:R-:W-:-:S02]  /*13d0*/  IMAD R27, R27, R29, RZ ;  /* 0x0000001d1b1b7224 */ /* 0x000fc400078e02ff */
[----:B------:R-:W-:Y:S02]  /*13e0*/  IMAD.MOV.U32 R4, RZ, RZ, RZ ;  /* 0x000000ffff047224 */ /* 0x000fe400078e00ff */
[----:B------:R-:W-:-:S04]  /*13f0*/  IMAD.HI.U32 R8, R6, R3, RZ ;  /* 0x0000000306087227 */ /* 0x000fc800078e00ff */
[----:B------:R-:W-:-:S04]  /*1400*/  IMAD.HI.U32 R27, R5, R27, R4 ;  /* 0x0000001b051b7227 */ /* 0x000fc800078e0004 */
[----:B------:R-:W-:Y:S02]  /*1410*/  IMAD.MOV.U32 R0, RZ, RZ, R2 ;  /* 0x000000ffff007224 */ /* 0x000fe400078e0002 */
[----:B------:R-:W-:Y:S01]  /*1420*/  IMAD.MOV.U32 R5, RZ, RZ, R7 ;  /* 0x000000ffff057224 */ /* 0x000fe200078e0007 */
[----:B-----5:R-:W-:Y:S01]  /*1430*/  IABS R2, R26 ;  /* 0x0000001a00027213 */ /* 0x020fe20000000000 */
[----:B------:R-:W-:Y:S02]  /*1440*/  IMAD.MOV R8, RZ, RZ, -R8 ;  /* 0x000000ffff087224 */ /* 0x000fe400078e0a08 */
[----:B------:R-:W-:-:S04]  /*1450*/  IMAD.HI.U32 R6, R6, R0, RZ ;  /* 0x0000000006067227 */ /* 0x000fc800078e00ff */
[----:B------:R-:W-:-:S04]  /*1460*/  IMAD.HI.U32 R7, R27, R5, RZ ;  /* 0x000000051b077227 */ /* 0x000fc800078e00ff */
[----:B------:R-:W-:Y:S02]  /*1470*/  IMAD R8, R20, R8, R3 ;  /* 0x0000000814087224 */ /* 0x000fe400078e0203 */
[----:B------:R-:W-:Y:S02]  /*1480*/  IMAD.MOV R4, RZ, RZ, -R6 ;  /* 0x000000ffff047224 */ /* 0x000fe400078e0a06 */
[----:B------:R-:W-:-:S04]  /*1490*/  IMAD.HI.U32 R3, R27, R2, RZ ;  /* 0x000000021b037227 */ /* 0x000fc800078e00ff */
[----:B------:R-:W-:Y:S02]  /*14a0*/  IMAD.MOV R7, RZ, RZ, -R7 ;  /* 0x000000ffff077224 */ /* 0x000fe400078e0a07 */
[----:B------:R-:W-:Y:S01]  /*14b0*/  IMAD R0, R20, R4, R0 ;  /* 0x0000000414007224 */ /* 0x000fe200078e0200 */
[----:B------:R-:W-:Y:S01]  /*14c0*/  IABS R4, R22 ;  /* 0x0000001600047213 */ /* 0x000fe20000000000 */
[----:B------:R-:W-:Y:S01]  /*14d0*/  IMAD.MOV R3, RZ, RZ, -R3 ;  /* 0x000000ffff037224 */ /* 0x000fe200078e0a03 */
[----:B------:R-:W-:Y:S01]  /*14e0*/  STL [R1+0x94], R8 ;  /* 0x0000940801007387 */ /* 0x000fe20000100800 */
[C---:B------:R-:W-:Y:S02]  /*14f0*/  IMAD R5, R29.reuse, R7, R5 ;  /* 0x000000071d057224 */ /* 0x040fe400078e0205 */
[----:B------:R-:W-:Y:S01]  /*1500*/  IMAD R2, R29, R3, R2 ;  /* 0x000000031d027224 */ /* 0x000fe200078e0202 */
[----:B------:R0:W-:Y:S01]  /*1510*/  STL [R1+0x90], R0 ;  /* 0x0000900001007387 */ /* 0x0001e20000100800 */
[----:B------:R-:W-:-:S03]  /*1520*/  IMAD.HI.U32 R7, R27, R4, RZ ;  /* 0x000000041b077227 */ /* 0x000fc600078e00ff */
[----:B------:R1:W-:Y:S01]  /*1530*/  STL [R1+0x8c], R5 ;  /* 0x00008c0501007387 */ /* 0x0003e20000100800 */
[----:B------:R-:W-:Y:S01]  /*1540*/  IMAD.MOV R7, RZ, RZ, -R7 ;  /* 0x000000ffff077224 */ /* 0x000fe200078e0a07 */
[----:B0-----:R-:W-:Y:S02]  /*1550*/  IABS R0, R23 ;  /* 0x0000001700007213 */ /* 0x001fe40000000000 */
[----:B------:R0:W-:Y:S01]  /*1560*/  STL [R1+0x88], R2 ;  /* 0x0000880201007387 */ /* 0x0001e20000100800 */
[----:B-1----:R-:W-:Y:S02]  /*1570*/  IABS R5, R16 ;  /* 0x0000001000057213 */ /* 0x002fe40000000000 */
[----:B------:R-:W-:Y:S01]  /*1580*/  IMAD.HI.U32 R3, R27, R0, RZ ;  /* 0x000000001b037227 */ /* 0x000fe200078e00ff */
[----:B0-----:R-:W-:-:S03]  /*1590*/  IABS R2, R17 ;  /* 0x0000001100027213 */ /* 0x001fc60000000000 */
[----:B------:R-:W-:Y:S02]  /*15a0*/  IMAD R7, R29, R7, R4 ;  /* 0x000000071d077224 */ /* 0x000fe400078e0204 */
[----:B------:R-:W-:Y:S02]  /*15b0*/  IMAD.MOV R3, RZ, RZ, -R3 ;  /* 0x000000ffff037224 */ /* 0x000fe400078e0a03 */
[----:B------:R-:W-:-:S04]  /*15c0*/  IMAD.HI.U32 R4, R27, R2, RZ ;  /* 0x000000021b047227 */ /* 0x000fc800078e00ff */
[----:B------:R-:W-:Y:S02]  /*15d0*/  IMAD R0, R29, R3, R0 ;  /* 0x000000031d007224 */ /* 0x000fe400078e0200 */
[----:B------:R-:W-:-:S04]  /*15e0*/  IMAD.MOV R4, RZ, RZ, -R4 ;  /* 0x000000ffff047224 */ /* 0x000fc800078e0a04 */
[----:B------:R-:W-:Y:S01]  /*15f0*/  IMAD R2, R29, R4, R2 ;  /* 0x000000041d027224 */ /* 0x000fe200078e0202 */
[----:B------:R-:W-:Y:S02]  /*1600*/  IABS R3, R19 ;  /* 0x0000001300037213 */ /* 0x000fe40000000000 */
[----:B--2---:R-:W-:-:S05]  /*1610*/  IABS R6, R21 ;  /* 0x0000001500067213 */ /* 0x004fca0000000000 */
[----:B------:R-:W-:-:S04]  /*1620*/  IMAD.HI.U32 R8, R27, R6, RZ ;  /* 0x000000061b087227 */ /* 0x000fc800078e00ff */
[----:B------:R-:W-:-:S04]  /*1630*/  IMAD.MOV R8, RZ, RZ, -R8 ;  /* 0x000000ffff087224 */ /* 0x000fc800078e0a08 */
[----:B------:R-:W-:Y:S02]  /*1640*/  IMAD R6, R29, R8, R6 ;  /* 0x000000081d067224 */ /* 0x000fe400078e0206 */
[----:B------:R-:W-:-:S04]  /*1650*/  IMAD.HI.U32 R8, R27, R5, RZ ;  /* 0x000000051b087227 */ /* 0x000fc800078e00ff */
[----:B------:R-:W-:Y:S01]  /*1660*/  IMAD.MOV R8, RZ, RZ, -R8 ;  /* 0x000000ffff087224 */ /* 0x000fe200078e0a08 */
[----:B------:R-:W-:Y:S03]  /*1670*/  STL [R1+0x84], R6 ;  /* 0x0000840601007387 */ /* 0x000fe60000100800 */
[----:B------:R-:W-:Y:S01]  /*1680*/  IMAD R5, R29, R8, R5 ;  /* 0x000000081d057224 */ /* 0x000fe200078e0205 */
[----:B------:R-:W-:Y:S04]  /*1690*/  STL [R1+0x80], R7 ;  /* 0x0000800701007387 */ /* 0x000fe80000100800 */
[----:B------:R0:W-:Y:S04]  /*16a0*/  STL [R1+0x7c], R0 ;  /* 0x00007c0001007387 */ /* 0x0001e80000100800 */
[----:B------:R1:W-:Y:S01]  /*16b0*/  STL [R1+0x78], R5 ;  /* 0x0000780501007387 */ /* 0x0003e20000100800 */
[----:B0-----:R-:W-:-:S03]  /*16c0*/  IABS R0, R12 ;  /* 0x0000000c00007213 */ /* 0x001fc60000000000 */
[----:B------:R-:W2:Y:S01]  /*16d0*/  LDL R12, [R1+0x10a0] ;  /* 0x0010a000010c7983 */ /* 0x000ea20000100800 */
[----:B-1----:R-:W-:-:S03]  /*16e0*/  IABS R5, R14 ;  /* 0x0000000e00057213 */ /* 0x002fc60000000000 */
[----:B------:R0:W-:Y:S01]  /*16f0*/  STL [R1+0x74], R2 ;  /* 0x0000740201007387 */ /* 0x0001e20000100800 */
[----:B------:R-:W-:-:S03]  /*1700*/  IABS R6, R18 ;  /* 0x0000001200067213 */ /* 0x000fc60000000000 */
[----:B------:R-:W3:Y:S01]  /*1710*/  LDL R14, [R1+0x109c] ;  /* 0x00109c00010e7983 */ /* 0x000ee20000100800 */
[----:B------:R-:W-:-:S04]  /*1720*/  IMAD.HI.U32 R8, R27, R3, RZ ;  /* 0x000000031b087227 */ /* 0x000fc800078e00ff */
[C---:B------:R-:W-:Y:S01]  /*1730*/  IMAD.HI.U32 R7, R27.reuse, R6, RZ ;  /* 0x000000061b077227 */ /* 0x040fe200078e00ff */
[----:B0-----:R-:W-:Y:S02]  /*1740*/  IABS R2, R15 ;  /* 0x0000000f00027213 */ /* 0x001fe40000000000 */
[----:B------:R-:W4:Y:S01]  /*1750*/  LDL R15, [R1+0x1098] ;  /* 0x00109800010f7983 */ /* 0x000f220000100800 */
[----:B------:R-:W-:-:S04]  /*1760*/  IMAD.HI.U32 R4, R27, R0, RZ ;  /* 0x000000001b047227 */ /* 0x000fc800078e00ff */
[----:B------:R-:W-:Y:S02]  /*1770*/  IMAD.MOV R7, RZ, RZ, -R7 ;  /* 0x000000ffff077224 */ /* 0x000fe400078e0a07 */
[----:B------:R-:W-:Y:S02]  /*1780*/  IMAD.MOV R8, RZ, RZ, -R8 ;  /* 0x000000ffff087224 */ /* 0x000fe400078e0a08 */
[----:B------:R-:W-:Y:S02]  /*1790*/  IMAD.MOV R4, RZ, RZ, -R4 ;  /* 0x000000ffff047224 */ /* 0x000fe400078e0a04 */
[C---:B------:R-:W-:Y:S02]  /*17a0*/  IMAD R6, R29.reuse, R7, R6 ;  /* 0x000000071d067224 */ /* 0x040fe400078e0206 */
[C---:B------:R-:W-:Y:S02]  /*17b0*/  IMAD R8, R29.reuse, R8, R3 ;  /* 0x000000081d087224 */ /* 0x040fe400078e0203 */
[----:B------:R-:W-:Y:S01]  /*17c0*/  IMAD R0, R29, R4, R0 ;  /* 0x000000041d007224 */ /* 0x000fe200078e0200 */
[----:B------:R0:W-:Y:S01]  /*17d0*/  STL [R1+0x70], R6 ;  /* 0x0000700601007387 */ /* 0x0001e20000100800 */
[----:B------:R-:W-:-:S03]  /*17e0*/  IABS R7, R13 ;  /* 0x0000000d00077213 */ /* 0x000fc60000000000 */
[----:B------:R-:W-:Y:S01]  /*17f0*/  STL [R1+0x6c], R8 ;  /* 0x00006c0801007387 */ /* 0x000fe20000100800 */
[----:B------:R-:W-:-:S03]  /*1800*/  IABS R4, R10 ;  /* 0x0000000a00047213 */ /* 0x000fc60000000000 */
[----:B------:R-:W5:Y:S04]  /*1810*/  LDL R13, [R1+0x1094] ;  /* 0x00109400010d7983 */ /* 0x000f680000100800 */
[----:B------:R1:W-:Y:S04]  /*1820*/  STL [R1+0x68], R0 ;  /* 0x0000680001007387 */ /* 0x0003e80000100800 */
[----:B------:R-:W5:Y:S01]  /*1830*/  LDL R10, [R1+0x1090] ;  /* 0x00109000010a7983 */ /* 0x000f620000100800 */
[----:B0-----:R-:W-:-:S04]  /*1840*/  IMAD.HI.U32 R6, R27, R5, RZ ;  /* 0x000000051b067227 */ /* 0x001fc800078e00ff */
[----:B------:R-:W-:Y:S02]  /*1850*/  IMAD.MOV R6, RZ, RZ, -R6 ;  /* 0x000000ffff067224 */ /* 0x000fe400078e0a06 */
[----:B------:R-:W-:-:S04]  /*1860*/  IMAD.HI.U32 R3, R27, R2, RZ ;  /* 0x000000021b037227 */ /* 0x000fc800078e00ff */
[C---:B------:R-:W-:Y:S02]  /*1870*/  IMAD R5, R29.reuse, R6, R5 ;  /* 0x000000061d057224 */ /* 0x040fe400078e0205 */
[----:B------:R-:W-:Y:S01]  /*1880*/  IMAD.MOV R3, RZ, RZ, -R3 ;  /* 0x000000ffff037224 */ /* 0x000fe200078e0a03 */
[----:B-1----:R-:W-:Y:S02]  /*1890*/  IABS R0, R11 ;  /* 0x0000000b00007213 */ /* 0x002fe40000000000 */
[----:B------:R0:W-:Y:S01]  /*18a0*/  STL [R1+0x64], R5 ;  /* 0x0000640501007387 */ /* 0x0001e20000100800 */
[----:B------:R-:W-:-:S03]  /*18b0*/  IMAD R2, R29, R3, R2 ;  /* 0x000000031d027224 */ /* 0x000fc600078e0202 */
[----:B------:R-:W5:Y:S01]  /*18c0*/  LDL R11, [R1+0x108c] ;  /* 0x00108c00010b7983 */ /* 0x000f620000100800 */
[----:B------:R-:W-:-:S03]  /*18d0*/  IMAD.HI.U32 R8, R27, R7, RZ ;  /* 0x000000071b087227 */ /* 0x000fc600078e00ff */
[----:B------:R1:W-:Y:S01]  /*18e0*/  STL [R1+0x60], R2 ;  /* 0x0000600201007387 */ /* 0x0003e20000100800 */
[----:B0-----:R-:W-:-:S04]  /*18f0*/  IMAD.HI.U32 R5, R27, R4, RZ ;  /* 0x000000041b057227 */ /* 0x001fc800078e00ff */
[----:B------:R-:W-:Y:S02]  /*1900*/  IMAD.MOV R8, RZ, RZ, -R8 ;  /* 0x000000ffff087224 */ /* 0x000fe400078e0a08 */
[----:B------:R-:W-:Y:S02]  /*1910*/  IMAD.MOV R5, RZ, RZ, -R5 ;  /* 0x000000ffff057224 */ /* 0x000fe400078e0a05 */
[----:B------:R-:W-:Y:S02]  /*1920*/  IMAD R7, R29, R8, R7 ;  /* 0x000000081d077224 */ /* 0x000fe400078e0207 */
[----:B-1----:R-:W-:-:S04]  /*1930*/  IMAD.HI.U32 R2, R27, R0, RZ ;  /* 0x000000001b027227 */ /* 0x002fc800078e00ff */
[----:B------:R-:W-:Y:S02]  /*1940*/  IMAD R5, R29, R5, R4 ;  /* 0x000000051d057224 */ /* 0x000fe400078e0204 */
[----:B------:R-:W-:-:S04]  /*1950*/  IMAD.MOV R2, RZ, RZ, -R2 ;  /* 0x000000ffff027224 */ /* 0x000fc800078e0a02 */
[----:B------:R-:W-:Y:S01]  /*1960*/  IMAD R0, R29, R2, R0 ;  /* 0x000000021d007224 */ /* 0x000fe200078e0200 */
[----:B--2---:R-:W-:Y:S02]  /*1970*/  IABS R6, R12 ;  /* 0x0000000c00067213 */ /* 0x004fe40000000000 */
[----:B------:R-:W2:Y:S01]  /*1980*/  LDL R12, [R1+0x1088] ;  /* 0x00108800010c7983 */ /* 0x000ea20000100800 */
[----:B---3--:R-:W-:-:S03]  /*1990*/  IABS R3, R14 ;  /* 0x0000000e00037213 */ /* 0x008fc60000000000 */
[----:B------:R-:W3:Y:S01]  /*19a0*/  LDL R14, [R1+0x1084] ;  /* 0x00108400010e7983 */ /* 0x000ee20000100800 */
[----:B------:R-:W-:-:S03]  /*19b0*/  IMAD.HI.U32 R8, R27, R6, RZ ;  /* 0x000000061b087227 */ /* 0x000fc600078e00ff */
[----:B------:R4:W-:Y:S01]  /*19c0*/  STL [R1+0x5c], R7 ;  /* 0x00005c0701007387 */ /* 0x0009e20000100800 */
[----:B------:R-:W-:-:S03]  /*19d0*/  IMAD.MOV R8, RZ, RZ, -R8 ;  /* 0x000000ffff087224 */ /* 0x000fc600078e0a08 */
[----:B------:R5:W-:Y:S01]  /*19e0*/  STL [R1+0x58], R5 ;  /* 0x0000580501007387 */ /* 0x000be20000100800 */
[----:B------:R-:W-:Y:S01]  /*19f0*/  IMAD R6, R29, R8, R6 ;  /* 0x000000081d067224 */ /* 0x000fe200078e0206 */
[----:B----4-:R-:W-:Y:S02]  /*1a00*/  IABS R7, R15 ;  /* 0x0000000f00077213 */ /* 0x010fe40000000000 */
[----:B------:R-:W4:Y:S04]  /*1a10*/  LDL R15, [R1+0x1080] ;  /* 0x00108000010f7983 */ /* 0x000f280000100800 */
[----:B------:R0:W-:Y:S01]  /*1a20*/  STL [R1+0x54], R0 ;  /* 0x0000540001007387 */ /* 0x0001e20000100800 */
[----:B-----5:R-:W-:-:S03]  /*1a30*/  IABS R5, R13 ;  /* 0x0000000d00057213 */ /* 0x020fc60000000000 */
[----:B------:R-:W5:Y:S04]  /*1a40*/  LDL R13, [R1+0x107c] ;  /* 0x00107c00010d7983 */ /* 0x000f680000100800 */
[----:B------:R1:W-:Y:S01]  /*1a50*/  STL [R1+0x50], R6 ;  /* 0x0000500601007387 */ /* 0x0003e20000100800 */
[----:B0-----:R-:W-:-:S03]  /*1a60*/  IABS R0, R10 ;  /* 0x0000000a00007213 */ /* 0x001fc60000000000 */
[----:B------:R-:W5:Y:S01]  /*1a70*/  LDL R10, [R1+0x1074] ;  /* 0x00107400010a7983 */ /* 0x000f620000100800 */
[----:B------:R-:W-:-:S04]  /*1a80*/  IMAD.HI.U32 R4, R27, R3, RZ ;  /* 0x000000031b047227 */ /* 0x000fc800078e00ff */
[----:B------:R-:W-:Y:S02]  /*1a90*/  IMAD.MOV R4, RZ, RZ, -R4 ;  /* 0x000000ffff047224 */ /* 0x000fe400078e0a04 */
[----:B------:R-:W-:-:S04]  /*1aa0*/  IMAD.HI.U32 R2, R27, R7, RZ ;  /* 0x000000071b027227 */ /* 0x000fc800078e00ff */
[----:B------:R-:W-:Y:S02]  /*1ab0*/  IMAD R3, R29, R4, R3 ;  /* 0x000000041d037224 */ /* 0x000fe400078e0203 */
[----:B-1----:R-:W-:-:S04]  /*1ac0*/  IMAD.HI.U32 R6, R27, R5, RZ ;  /* 0x000000051b067227 */ /* 0x002fc800078e00ff */
[----:B------:R-:W-:Y:S01]  /*1ad0*/  IMAD.MOV R2, RZ, RZ, -R2 ;  /* 0x000000ffff027224 */ /* 0x000fe200078e0a02 */
[----:B------:R2:W-:Y:S01]  /*1ae0*/  STL [R1+0x4c], R3 ;  /* 0x00004c0301007387 */ /* 0x0005e20000100800 */
[----:B------:R-:W-:Y:S01]  /*1af0*/  IMAD.MOV R6, RZ, RZ, -R6 ;  /* 0x000000ffff067224 */ /* 0x000fe200078e0a06 */
[----:B------:R-:W-:Y:S01]  /*1b00*/  IABS R4, R11 ;  /* 0x0000000b00047213 */ /* 0x000fe20000000000 */
[C---:B------:R-:W-:Y:S01]  /*1b10*/  IMAD R2, R29.reuse, R2, R7 ;  /* 0x000000021d027224 */ /* 0x040fe200078e0207 */
[----:B------:R-:W5:Y:S01]  /*1b20*/  LDL R11, [R1+0x1078] ;  /* 0x00107800010b7983 */ /* 0x000f620000100800 */
[----:B------:R-:W-:Y:S02]  /*1b30*/  IMAD R5, R29, R6, R5 ;  /* 0x000000061d057224 */ /* 0x000fe400078e0205 */
[----:B------:R-:W-:Y:S01]  /*1b40*/  IMAD.HI.U32 R8, R27, R0, RZ ;  /* 0x000000001b087227 */ /* 0x000fe200078e00ff */
[----:B--2---:R-:W-:Y:S02]  /*1b50*/  IABS R3, R12 ;  /* 0x0000000c00037213 */ /* 0x004fe40000000000 */
[----:B------:R-:W2:Y:S04]  /*1b60*/  LDL R12, [R1+0x106c] ;  /* 0x00106c00010c7983 */ /* 0x000ea80000100800 */
[----:B------:R0:W-:Y:S01]  /*1b70*/  STL [R1+0x48], R2 ;  /* 0x0000480201007387 */ /* 0x0001e20000100800 */
[----:B---3--:R-:W-:-:S03]  /*1b80*/  IABS R7, R14 ;  /* 0x0000000e00077213 */ /* 0x008fc60000000000 */
[----:B------:R4:W-:Y:S04]  /*1b90*/  STL [R1+0x44], R5 ;  /* 0x0000440501007387 */ /* 0x0009e80000100800 */
[----:B------:R-:W3:Y:S01]  /*1ba0*/  LDL R14, [R1+0x1070] ;  /* 0x00107000010e7983 */ /* 0x000ee20000100800 */
[----:B0-----:R-:W-:Y:S02]  /*1bb0*/  IMAD.MOV R2, RZ, RZ, -R8 ;  /* 0x000000ffff027224 */ /* 0x001fe400078e0a08 */
[----:B------:R-:W-:-:S04]  /*1bc0*/  IMAD.HI.U32 R8, R27, R4, RZ ;  /* 0x000000041b087227 */ /* 0x000fc800078e00ff */
[----:B------:R-:W-:Y:S02]  /*1bd0*/  IMAD R0, R29, R2, R0 ;  /* 0x000000021d007224 */ /* 0x000fe400078e0200 */
[----:B------:R-:W-:Y:S01]  /*1be0*/  IMAD.HI.U32 R6, R27, R3, RZ ;  /* 0x000000031b067227 */ /* 0x000fe200078e00ff */
[----:B----4-:R-:W-:Y:S02]  /*1bf0*/  IABS R5, R15 ;  /* 0x0000000f00057213 */ /* 0x010fe40000000000 */
[----:B------:R0:W-:Y:S01]  /*1c00*/  STL [R1+0x40], R0 ;  /* 0x0000400001007387 */ /* 0x0001e20000100800 */
[----:B------:R-:W-:-:S03]  /*1c10*/  IMAD.MOV R6, RZ, RZ, -R6 ;  /* 0x000000ffff067224 */ /* 0x000fc600078e0a06 */
[----:B------:R-:W4:Y:S01]  /*1c20*/  LDL R15, [R1+0x1068] ;  /* 0x00106800010f7983 */ /* 0x000f220000100800 */
[----:B0-----:R-:W-:-:S04]  /*1c30*/  IMAD.MOV R0, RZ, RZ, -R8 ;  /* 0x000000ffff007224 */ /* 0x001fc800078e0a08 */
[C---:B------:R-:W-:Y:S02]  /*1c40*/  IMAD R9, R29.reuse, R0, R4 ;  /* 0x000000001d097224 */ /* 0x040fe400078e0204 */
[----:B------:R-:W-:Y:S02]  /*1c50*/  IMAD R4, R29, R6, R3 ;  /* 0x000000061d047224 */ /* 0x000fe400078e0203 */
[----:B------:R-:W-:Y:S01]  /*1c60*/  IMAD.MOV.U32 R2, RZ, RZ, R7 ;  /* 0x000000ffff027224 */ /* 0x000fe200078e0007 */
[----:B-----5:R-:W-:Y:S01]  /*1c70*/  IABS R7, R13 ;  /* 0x0000000d00077213 */ /* 0x020fe20000000000 */
[----:B------:R-:W-:Y:S01]  /*1c80*/  STL [R1+0x3c], R9 ;  /* 0x00003c0901007387 */ /* 0x000fe20000100800 */
[----:B------:R-:W-:Y:S01]  /*1c90*/  IMAD.MOV.U32 R0, RZ, RZ, R5 ;  /* 0x000000ffff007224 */ /* 0x000fe200078e0005 */
[----:B------:R-:W-:Y:S02]  /*1ca0*/  IABS R5, R10 ;  /* 0x0000000a00057213 */ /* 0x000fe40000000000 */
[----:B------:R-:W5:Y:S04]  /*1cb0*/  LDL R13, [R1+0x1064] ;  /* 0x00106400010d7983 */ /* 0x000f680000100800 */
[----:B------:R0:W-:Y:S04]  /*1cc0*/  STL [R1+0x38], R4 ;  /* 0x0000380401007387 */ /* 0x0001e80000100800 */
[----:B------:R-:W5:Y:S01]  /*1cd0*/  LDL R10, [R1+0x1060] ;  /* 0x00106000010a7983 */ /* 0x000f620000100800 */
[----:B------:R-:W-:-:S04]  /*1ce0*/  IMAD.HI.U32 R8, R27, R2, RZ ;  /* 0x000000021b087227 */ /* 0x000fc800078e00ff */
[----:B------:R-:W-:Y:S02]  /*1cf0*/  IMAD.MOV.U32 R3, RZ, RZ, R7 ;  /* 0x000000ffff037224 */ /* 0x000fe400078e0007 */
[----:B0-----:R-:W-:Y:S02]  /*1d00*/  IMAD.MOV R4, RZ, RZ, -R8 ;  /* 0x000000ffff047224 */ /* 0x001fe400078e0a08 */
[----:B------:R-:W-:-:S04]  /*1d10*/  IMAD.HI.U32 R6, R27, R0, RZ ;  /* 0x000000001b067227 */ /* 0x000fc800078e00ff */
[----:B------:R-:W-:-:S04]  /*1d20*/  IMAD.HI.U32 R8, R27, R3, RZ ;  /* 0x000000031b087227 */ /* 0x000fc800078e00ff */
[C---:B------:R-:W-:Y:S02]  /*1d30*/  IMAD R4, R29.reuse, R4, R2 ;  /* 0x000000041d047224 */ /* 0x040fe400078e0202 */
[----:B------:R-:W-:Y:S02]  /*1d40*/  IMAD.MOV.U32 R2, RZ, RZ, R5 ;  /* 0x000000ffff027224 */ /* 0x000fe400078e0005 */
[----:B------:R-:W-:Y:S01]  /*1d50*/  IMAD.MOV R5, RZ, RZ, -R6 ;  /* 0x000000ffff057224 */ /* 0x000fe200078e0a06 */
[----:B------:R-:W-:Y:S01]  /*1d60*/  IABS R7, R11 ;  /* 0x0000000b00077213 */ /* 0x000fe20000000000 */
[----:B------:R-:W-:Y:S01]  /*1d70*/  IMAD.MOV R6, RZ, RZ, -R8 ;  /* 0x000000ffff067224 */ /* 0x000fe200078e0a08 */
[----:B------:R-:W5:Y:S01]  /*1d80*/  LDL R11, [R1+0x105c] ;  /* 0x00105c00010b7983 */ /* 0x000f620000100800 */
[C---:B------:R-:W-:Y:S02]  /*1d90*/  IMAD R0, R29.reuse, R5, R0 ;  /* 0x000000051d007224 */ /* 0x040fe400078e0200 */
[----:B------:R-:W-:Y:S01]  /*1da0*/  IMAD R3, R29, R6, R3 ;  /* 0x000000061d037224 */ /* 0x000fe200078e0203 */
[----:B------:R0:W-:Y:S01]  /*1db0*/  STL [R1+0x34], R4 ;  /* 0x0000340401007387 */ /* 0x0001e20000100800 */
[----:B------:R-:W-:-:S03]  /*1dc0*/  IMAD.HI.U32 R9, R27, R2, RZ ;  /* 0x000000021b097227 */ /* 0x000fc600078e00ff */
[----:B------:R-:W-:Y:S01]  /*1dd0*/  STL [R1+0x30], R0 ;  /* 0x0000300001007387 */ /* 0x000fe20000100800 */
[----:B0-----:R-:W-:-:S04]  /*1de0*/  IMAD.MOV.U32 R4, RZ, RZ, R7 ;  /* 0x000000ffff047224 */ /* 0x001fc800078e0007 */
[----:B------:R-:W-:-:S04]  /*1df0*/  IMAD.HI.U32 R8, R27, R4, RZ ;  /* 0x000000041b087227 */ /* 0x000fc800078e00ff */
[----:B------:R-:W-:-:S04]  /*1e00*/  IMAD.MOV R6, RZ, RZ, -R8 ;  /* 0x000000ffff067224 */ /* 0x000fc800078e0a08 */
[----:B------:R-:W-:Y:S01]  /*1e10*/  IMAD R4, R29, R6, R4 ;  /* 0x000000061d047224 */ /* 0x000fe200078e0204 */
[----:B--2---:R-:W-:Y:S02]  /*1e20*/  IABS R7, R12 ;  /* 0x0000000c00077213 */ /* 0x004fe40000000000 */
[----:B------:R-:W2:Y:S04]  /*1e30*/  LDL R12, [R1+0x1058] ;  /* 0x00105800010c7983 */ /* 0x000ea80000100800 */
[----:B------:R0:W-:Y:S01]  /*1e40*/  STL [R1+0x2c], R3 ;  /* 0x00002c0301007387 */ /* 0x0001e20000100800 */
[----:B---3--:R-:W-:-:S03]  /*1e50*/  IABS R5, R14 ;  /* 0x0000000e00057213 */ /* 0x008fc60000000000 */
[----:B------:R-:W3:Y:S01]  /*1e60*/  LDL R14, [R1+0x1054] ;  /* 0x00105400010e7983 */ /* 0x000ee20000100800 */
[----:B0-----:R-:W-:-:S04]  /*1e70*/  IMAD.MOV R3, RZ, RZ, -R9 ;  /* 0x000000ffff037224 */ /* 0x001fc800078e0a09 */
[----:B------:R-:W-:Y:S02]  /*1e80*/  IMAD R2, R29, R3, R2 ;  /* 0x000000031d027224 */ /* 0x000fe400078e0202 */
[----:B------:R-:W-:-:S03]  /*1e90*/  IMAD.MOV.U32 R0, RZ, RZ, R7 ;  /* 0x000000ffff007224 */ /* 0x000fc600078e0007 */
[----:B------:R0:W-:Y:S01]  /*1ea0*/  STL [R1+0x28], R2 ;  /* 0x0000280201007387 */ /* 0x0001e20000100800 */
[----:B----4-:R-:W-:-:S03]  /*1eb0*/  IABS R7, R15 ;  /* 0x0000000f00077213 */ /* 0x010fc60000000000 */
[----:B------:R-:W4:Y:S02]  /*1ec0*/  LDL R15, [R1+0x1050] ;  /* 0x00105000010f7983 */ /* 0x000f240000100800 */
[----:B0-----:R-:W-:Y:S02]  /*1ed0*/  IMAD.MOV.U32 R2, RZ, RZ, R7 ;  /* 0x000000ffff027224 */ /* 0x001fe400078e0007 */
[----:B------:R0:W-:Y:S01]  /*1ee0*/  STL [R1+0x24], R4 ;  /* 0x0000240401007387 */ /* 0x0001e20000100800 */
[----:B-----5:R-:W-:-:S03]  /*1ef0*/  IABS R7, R10 ;  /* 0x0000000a00077213 */ /* 0x020fc60000000000 */
[----:B------:R-:W5:Y:S01]  /*1f00*/  LDL R10, [R1+0x1048] ;  /* 0x00104800010a7983 */ /* 0x000f620000100800 */
[----:B------:R-:W-:-:S04]  /*1f10*/  IMAD.HI.U32 R8, R27, R0, RZ ;  /* 0x000000001b087227 */ /* 0x000fc800078e00ff */
[----:B------:R-:W-:Y:S01]  /*1f20*/  IMAD.MOV.U32 R3, RZ, RZ, R5 ;  /* 0x000000ffff037224 */ /* 0x000fe200078e0005 */
[----:B------:R-:W-:Y:S01]  /*1f30*/  IABS R5, R13 ;  /* 0x0000000d00057213 */ /* 0x000fe20000000000 */
[----:B0-----:R-:W-:Y:S02]  /*1f40*/  IMAD.MOV R4, RZ, RZ, -R8 ;  /* 0x000000ffff047224 */ /* 0x001fe400078e0a08 */
[----:B------:R-:W-:-:S04]  /*1f50*/  IMAD.HI.U32 R6, R27, R3, RZ ;  /* 0x000000031b067227 */ /* 0x000fc800078e00ff */
[----:B------:R-:W-:Y:S02]  /*1f60*/  IMAD R4, R29, R4, R0 ;  /* 0x000000041d047224 */ /* 0x000fe400078e0200 */
[----:B------:R-:W-:Y:S02]  /*1f70*/  IMAD.MOV.U32 R0, RZ, RZ, R5 ;  /* 0x000000ffff007224 */ /* 0x000fe400078e0005 */
[----:B------:R-:W-:Y:S02]  /*1f80*/  IMAD.MOV R5, RZ, RZ, -R6 ;  /* 0x000000ffff057224 */ /* 0x000fe400078e0a06 */
[----:B------:R-:W-:-:S04]  /*1f90*/  IMAD.HI.U32 R8, R27, R2, RZ ;  /* 0x000000021b087227 */ /* 0x000fc800078e00ff */
[----:B------:R-:W-:Y:S02]  /*1fa0*/  IMAD R3, R29, R5, R3 ;  /* 0x000000051d037224 */ /* 0x000fe400078e0203 */
[----:B------:R-:W-:Y:S01]  /*1fb0*/  IMAD.HI.U32 R9, R27, R0, RZ ;  /* 0x000000001b097227 */ /* 0x000fe200078e00ff */
[----:B------:R0:W-:Y:S03]  /*1fc0*/  STL [R1+0x20], R4 ;  /* 0x0000200401007387 */ /* 0x0001e60000100800 */
[----:B------:R-:W-:Y:S01]  /*1fd0*/  IMAD.MOV R6, RZ, RZ, -R8 ;  /* 0x000000ffff067224 */ /* 0x000fe200078e0a08 */
[----:B------:R1:W-:Y:S03]  /*1fe0*/  STL [R1+0x1c], R3 ;  /* 0x00001c0301007387 */ /* 0x0003e60000100800 */
[----:B------:R-:W-:Y:S01]  /*1ff0*/  IMAD R2, R29, R6, R2 ;  /* 0x000000061d027224 */ /* 0x000fe200078e0202 */
[----:B------:R-:W5:Y:S01]  /*2000*/  LDL R13, [R1+0x1044] ;  /* 0x00104400010d7983 */ /* 0x000f620000100800 */
[----:B0-----:R-:W-:Y:S01]  /*2010*/  IMAD.MOV.U32 R4, RZ, RZ, R7 ;  /* 0x000000ffff047224 */ /* 0x001fe200078e0007 */
[----:B------:R-:W-:-:S02]  /*2020*/  IABS R7, R11 ;  /* 0x0000000b00077213 */ /* 0x000fc40000000000 */
[----:B------:R-:W5:Y:S01]  /*2030*/  LDL R11, [R1+0x1040] ;  /* 0x00104000010b7983 */ /* 0x000f620000100800 */
[----:B-1----:R-:W-:-:S04]  /*2040*/  IMAD.MOV R3, RZ, RZ, -R9 ;  /* 0x000000ffff037224 */ /* 0x002fc800078e0a09 */
[----:B------:R-:W-:Y:S01]  /*2050*/  IMAD R3, R29, R3, R0 ;  /* 0x000000031d037224 */ /* 0x000fe200078e0200 */
[----:B------:R0:W-:Y:S01]  /*2060*/  STL [R1+0x18], R2 ;  /* 0x0000180201007387 */ /* 0x0001e20000100800 */
[----:B------:R-:W-:-:S03]  /*2070*/  IMAD.HI.U32 R8, R27, R4, RZ ;  /* 0x000000041b087227 */ /* 0x000fc600078e00ff */
[----:B------:R-:W-:Y:S01]  /*2080*/  STL [R1+0x14], R3 ;  /* 0x0000140301007387 */ /* 0x000fe20000100800 */
[----:B0-----:R-:W-:Y:S02]  /*2090*/  IMAD.MOV.U32 R2, RZ, RZ, R7 ;  /* 0x000000ffff027224 */ /* 0x001fe400078e0007 */
[----:B------:R-:W-:Y:S02]  /*20a0*/  IMAD.MOV R6, RZ, RZ, -R8 ;  /* 0x000000ffff067224 */ /* 0x000fe400078e0a08 */
[----:B------:R-:W-:-:S04]  /*20b0*/  IMAD.HI.U32 R8, R27, R2, RZ ;  /* 0x000000021b087227 */ /* 0x000fc800078e00ff */
[----:B------:R-:W-:Y:S01]  /*20c0*/  IMAD R4, R29, R6, R4 ;  /* 0x000000061d047224 */ /* 0x000fe200078e0204 */
[----:B--2---:R-:W-:Y:S02]  /*20d0*/  IABS R5, R12 ;  /* 0x0000000c00057213 */ /* 0x004fe40000000000 */
[----:B---3--:R-:W-:Y:S02]  /*20e0*/  IABS R7, R14 ;  /* 0x0000000e00077213 */ /* 0x008fe40000000000 */
[----:B------:R-:W2:Y:S01]  /*20f0*/  LDL R14, [R1+0x103c] ;  /* 0x00103c00010e7983 */ /* 0x000ea20000100800 */
[----:B------:R-:W-:-:S03]  /*2100*/  IMAD.MOV.U32 R0, RZ, RZ, R5 ;  /* 0x000000ffff007224 */ /* 0x000fc600078e0005 */
[----:B------:R0:W-:Y:S01]  /*2110*/  STL [R1+0x10], R4 ;  /* 0x0000100401007387 */ /* 0x0001e20000100800 */
[----:B------:R-:W-:-:S04]  /*2120*/  IMAD.HI.U32 R6, R27, R0, RZ ;  /* 0x000000001b067227 */ /* 0x000fc800078e00ff */
[----:B0-----:R-:W-:Y:S01]  /*2130*/  IMAD.MOV R4, RZ, RZ, -R8 ;  /* 0x000000ffff047224 */ /* 0x001fe200078e0a08 */
[----:B----4-:R-:W-:Y:S02]  /*2140*/  IABS R5, R15 ;  /* 0x0000000f00057213 */ /* 0x010fe40000000000 */
[----:B------:R-:W3:Y:S01]  /*2150*/  LDL R15, [R1+0x1038] ;  /* 0x00103800010f7983 */ /* 0x000ee20000100800 */
[----:B------:R-:W-:Y:S02]  /*2160*/  IMAD R8, R29, R4, R2 ;  /* 0x000000041d087224 */ /* 0x000fe400078e0202 */
[----:B------:R-:W-:-:S03]  /*2170*/  IMAD.MOV R4, RZ, RZ, -R6 ;  /* 0x000000ffff047224 */ /* 0x000fc600078e0a06 */
[----:B------:R0:W-:Y:S01]  /*2180*/  STL [R1+0xc], R8 ;  /* 0x00000c0801007387 */ /* 0x0001e20000100800 */
[----:B-----5:R-:W-:-:S03]  /*2190*/  IABS R6, R10 ;  /* 0x0000000a00067213 */ /* 0x020fc60000000000 */
[----:B------:R-:W4:Y:S01]  /*21a0*/  LDL R10, [R1+0x1034] ;  /* 0x00103400010a7983 */ /* 0x000f220000100800 */
[----:B------:R-:W-:Y:S01]  /*21b0*/  IMAD.MOV.U32 R3, RZ, RZ, R7 ;  /* 0x000000ffff037224 */ /* 0x000fe200078e0007 */
[----:B------:R-:W-:Y:S01]  /*21c0*/  IABS R28, R28 ;  /* 0x0000001c001c7213 */ /* 0x000fe20000000000 */
[----:B------:R-:W-:Y:S02]  /*21d0*/  IMAD.MOV.U32 R2, RZ, RZ, R5 ;  /* 0x000000ffff027224 */ /* 0x000fe400078e0005 */
[----:B------:R-:W-:-:S04]  /*21e0*/  IMAD.HI.U32 R7, R27, R3, RZ ;  /* 0x000000031b077227 */ /* 0x000fc800078e00ff */
[----:B------:R-:W-:Y:S02]  /*21f0*/  IMAD.MOV R5, RZ, RZ, -R7 ;  /* 0x000000ffff057224 */ /* 0x000fe400078e0a07 */
[----:B0-----:R-:W-:-:S04]  /*2200*/  IMAD.HI.U32 R8, R27, R2, RZ ;  /* 0x000000021b087227 */ /* 0x001fc800078e00ff */
[----:B------:R-:W-:Y:S02]  /*2210*/  IMAD R0, R29, R4, R0 ;  /* 0x000000041d007224 */ /* 0x000fe400078e0200 */
[----:B------:R-:W-:-:S04]  /*2220*/  IMAD.HI.U32 R7, R27, R28, RZ ;  /* 0x0000001c1b077227 */ /* 0x000fc800078e00ff */
[C---:B------:R-:W-:Y:S02]  /*2230*/  IMAD R4, R29.reuse, R5, R3 ;  /* 0x000000051d047224 */ /* 0x040fe400078e0203 */
[----:B------:R-:W-:Y:S01]  /*2240*/  IMAD.MOV R3, RZ, RZ, -R8 ;  /* 0x000000ffff037224 */ /* 0x000fe200078e0a08 */
[----:B------:R0:W-:Y:S01]  /*2250*/  STL [R1+0x8], R0 ;  /* 0x0000080001007387 */ /* 0x0001e20000100800 */
[----:B------:R-:W-:Y:S02]  /*2260*/  IMAD.MOV R5, RZ, RZ, -R7 ;  /* 0x000000ffff057224 */ /* 0x000fe400078e0a07 */
[C---:B------:R-:W-:Y:S01]  /*2270*/  IMAD R3, R29.reuse, R3, R2 ;  /* 0x000000031d037224 */ /* 0x040fe200078e0202 */
[----:B------:R1:W-:Y:S01]  /*2280*/  STL [R1+0x4], R4 ;  /* 0x0000040401007387 */ /* 0x0003e20000100800 */
[----:B------:R-:W-:-:S03]  /*2290*/  IMAD R28, R29, R5, R28 ;  /* 0x000000051d1c7224 */ /* 0x000fc600078e021c */
[----:B------:R-:W5:Y:S01]  /*22a0*/  LDL R12, [R1+0x1030] ;  /* 0x00103000010c7983 */ /* 0x000f620000100800 */
[----:B0-----:R-:W-:Y:S01]  /*22b0*/  IMAD.MOV.U32 R0, RZ, RZ, R6 ;  /* 0x000000ffff007224 */ /* 0x001fe200078e0006 */
[----:B------:R-:W-:Y:S02]  /*22c0*/  IABS R6, R11 ;  /* 0x0000000b00067213 */ /* 0x000fe40000000000 */
[----:B------:R-:W5:Y:S01]  /*22d0*/  LDL R11, [R1+0x102c] ;  /* 0x00102c00010b7983 */ /* 0x000f620000100800 */
[----:B-1----:R-:W-:-:S03]  /*22e0*/  IABS R4, R13 ;  /* 0x0000000d00047213 */ /* 0x002fc60000000000 */
[----:B------:R0:W-:Y:S04]  /*22f0*/  STL [R1], R3 ;  /* 0x0000000301007387 */ /* 0x0001e80000100800 */
[----:B------:R-:W-:Y:S04]  /*2300*/  STL [R1+0x1260], R28 ;  /* 0x0012601c01007387 */ /* 0x000fe80000100800 */
[----:B------:R-:W5:Y:S01]  /*2310*/  LDL R13, [R1+0x1028] ;  /* 0x00102800010d7983 */ /* 0x000f620000100800 */
[----:B------:R-:W-:-:S04]  /*2320*/  IMAD.HI.U32 R7, R27, R0, RZ ;  /* 0x000000001b077227 */ /* 0x000fc800078e00ff */
[----:B------:R-:W-:Y:S02]  /*2330*/  IMAD.MOV.U32 R2, RZ, RZ, R4 ;  /* 0x000000ffff027224 */ /* 0x000fe400078e0004 */
[----:B------:R-:W-:Y:S02]  /*2340*/  IMAD.MOV R4, RZ, RZ, -R7 ;  /* 0x000000ffff047224 */ /* 0x000fe400078e0a07 */
[----:B0-----:R-:W-:Y:S02]  /*2350*/  IMAD.MOV.U32 R3, RZ, RZ, R6 ;  /* 0x000000ffff037224 */ /* 0x001fe400078e0006 */
[----:B------:R-:W-:-:S04]  /*2360*/  IMAD.HI.U32 R6, R27, R2, RZ ;  /* 0x000000021b067227 */ /* 0x000fc800078e00ff */
[----:B------:R-:W-:Y:S02]  /*2370*/  IMAD R0, R29, R4, R0 ;  /* 0x000000041d007224 */ /* 0x000fe400078e0200 */
[----:B------:R-:W-:-:S04]  /*2380*/  IMAD.HI.U32 R8, R27, R3, RZ ;  /* 0x000000031b087227 */ /* 0x000fc800078e00ff */
[----:B------:R-:W-:-:S04]  /*2390*/  IMAD.MOV R6, RZ, RZ, -R6 ;  /* 0x000000ffff067224 */ /* 0x000fc800078e0a06 */
[----:B------:R-:W-:Y:S01]  /*23a0*/  IMAD R2, R29, R6, R2 ;  /* 0x000000061d027224 */ /* 0x000fe200078e0202 */
[----:B--2---:R-:W-:Y:S02]  /*23b0*/  IABS R5, R14 ;  /* 0x0000000e00057213 */ /* 0x004fe40000000000 */
[----:B------:R-:W2:Y:S03]  /*23c0*/  LDL R14, [R1+0x1024] ;  /* 0x00102400010e7983 */ /* 0x000ea60000100800 */
[----:B------:R-:W-:Y:S01]  /*23d0*/  IMAD.MOV.U32 R4, RZ, RZ, R5 ;  /* 0x000000ffff047224 */ /* 0x000fe200078e0005 */
[----:B------:R0:W-:Y:S01]  /*23e0*/  STL [R1+0x1264], R0 ;  /* 0x0012640001007387 */ /* 0x0001e20000100800 */
[----:B---3--:R-:W-:-:S03]  /*23f0*/  IABS R7, R15 ;  /* 0x0000000f00077213 */ /* 0x008fc60000000000 */
[----:B------:R-:W3:Y:S02]  /*2400*/  LDL R15, [R1+0x1020] ;  /* 0x00102000010f7983 */ /* 0x000ee40000100800 */
[----:B------:R-:W-:Y:S02]  /*2410*/  IMAD.MOV.U32 R5, RZ, RZ, R7 ;  /* 0x000000ffff057224 */ /* 0x000fe400078e0007 */
[----:B------:R-:W-:Y:S02]  /*2420*/  IMAD.MOV R7, RZ, RZ, -R8 ;  /* 0x000000ffff077224 */ /* 0x000fe400078e0a08 */
[----:B------:R-:W-:-:S04]  /*2430*/  IMAD.HI.U32 R9, R27, R5, RZ ;  /* 0x000000051b097227 */ /* 0x000fc800078e00ff */
[----:B------:R-:W-:Y:S01]  /*2440*/  IMAD R3, R29, R7, R3 ;  /* 0x000000071d037224 */ /* 0x000fe200078e0203 */
[----:B------:R1:W-:Y:S01]  /*2450*/  STL [R1+0x1268], R2 ;  /* 0x0012680201007387 */ /* 0x0003e20000100800 */
[----:B------:R-:W-:-:S03]  /*2460*/  IMAD.MOV R9, RZ, RZ, -R9 ;  /* 0x000000ffff097224 */ /* 0x000fc600078e0a09 */
[----:B------:R-:W-:Y:S04]  /*2470*/  STL [R1+0x126c], R3 ;  /* 0x00126c0301007387 */ /* 0x000fe80000100800 */
[----:B------:R-:W3:Y:S01]  /*2480*/  LDL R16, [R1+0x1018] ;  /* 0x0010180001107983 */ /* 0x000ee20000100800 */
[----:B----4-:R-:W-:Y:S01]  /*2490*/  IABS R8, R10 ;  /* 0x0000000a00087213 */ /* 0x010fe20000000000 */
[----:B------:R-:W-:Y:S02]  /*24a0*/  IMAD.HI.U32 R10, R27, R4, RZ ;  /* 0x000000041b0a7227 */ /* 0x000fe400078e00ff */
[----:B------:R-:W4:Y:S02]  /*24b0*/  LDL R23, [R1+0x101c] ;  /* 0x00101c0001177983 */ /* 0x000f240000100800 */
[----:B------:R-:W-:-:S02]  /*24c0*/  IMAD.MOV R7, RZ, RZ, -R10 ;  /* 0x000000ffff077224 */ /* 0x000fc400078e0a0a */
[C---:B------:R-:W-:Y:S02]  /*24d0*/  IMAD R5, R29.reuse, R9, R5 ;  /* 0x000000091d057224 */ /* 0x040fe400078e0205 */
[----:B------:R-:W-:-:S05]  /*24e0*/  IMAD R4, R29, R7, R4 ;  /* 0x000000071d047224 */ /* 0x000fca00078e0204 */
[----:B------:R-:W-:Y:S04]  /*24f0*/  STL [R1+0x1270], R4 ;  /* 0x0012700401007387 */ /* 0x000fe80000100800 */
[----:B------:R-:W-:Y:S04]  /*2500*/  STL [R1+0x1274], R5 ;  /* 0x0012740501007387 */ /* 0x000fe80000100800 */
[----:B------:R-:W4:Y:S04]  /*2510*/  LDL R17, [R1+0x1014] ;  /* 0x0010140001117983 */ /* 0x000f280000100800 */
[----:B------:R-:W4:Y:S01]  /*2520*/  LDL R18, [R1+0x1010] ;  /* 0x0010100001127983 */ /* 0x000f220000100800 */
[----:B------:R-:W-:Y:S01]  /*2530*/  IMAD.MOV.U32 R6, RZ, RZ, R8 ;  /* 0x000000ffff067224 */ /* 0x000fe200078e0008 */
[----:B-----5:R-:W-:-:S02]  /*2540*/  IABS R8, R12 ;  /* 0x0000000c00087213 */ /* 0x020fc40000000000 */
[----:B------:R-:W-:Y:S01]  /*2550*/  IABS R10, R11 ;  /* 0x0000000b000a7213 */ /* 0x000fe20000000000 */
[----:B------:R-:W-:-:S04]  /*2560*/  IMAD.HI.U32 R11, R27, R6, RZ ;  /* 0x000000061b0b7227 */ /* 0x000fc800078e00ff */
[----:B------:R-:W-:Y:S02]  /*2570*/  IMAD.MOV.U32 R7, RZ, RZ, R8 ;  /* 0x000000ffff077224 */ /* 0x000fe400078e0008 */
[----:B------:R-:W-:Y:S02]  /*2580*/  IMAD.MOV.U32 R8, RZ, RZ, R10 ;  /* 0x000000ffff087224 */ /* 0x000fe400078e000a */
[----:B------:R-:W-:Y:S01]  /*2590*/  IMAD.MOV R9, RZ, RZ, -R11 ;  /* 0x000000ffff097224 */ /* 0x000fe200078e0a0b */
[----:B------:R-:W-:Y:S01]  /*25a0*/  IABS R10, R13 ;  /* 0x0000000d000a7213 */ /* 0x000fe20000000000 */
[----:B------:R-:W-:-:S04]  /*25b0*/  IMAD.HI.U32 R11, R27, R7, RZ ;  /* 0x000000071b0b7227 */ /* 0x000fc800078e00ff */
[----:B------:R-:W-:-:S04]  /*25c0*/  IMAD.HI.U32 R13, R27, R8, RZ ;  /* 0x000000081b0d7227 */ /* 0x000fc800078e00ff */
[C---:B------:R-:W-:Y:S02]  /*25d0*/  IMAD R6, R29.reuse, R9, R6 ;  /* 0x000000091d067224 */ /* 0x040fe400078e0206 */
[----:B------:R-:W-:Y:S02]  /*25e0*/  IMAD.MOV.U32 R9, RZ, RZ, R10 ;  /* 0x000000ffff097224 */ /* 0x000fe400078e000a */
[----:B------:R-:W-:Y:S01]  /*25f0*/  IMAD.MOV R11, RZ, RZ, -R11 ;  /* 0x000000ffff0b7224 */ /* 0x000fe200078e0a0b */
[----:B------:R-:W-:Y:S03]  /*2600*/  STL [R1+0x1278], R6 ;  /* 0x0012780601007387 */ /* 0x000fe60000100800 */
[----:B------:R-:W-:Y:S01]  /*2610*/  IMAD R7, R29, R11, R7 ;  /* 0x0000000b1d077224 */ /* 0x000fe200078e0207 */
[----:B------:R-:W5:Y:S04]  /*2620*/  LDL R19, [R1+0x100c] ;  /* 0x00100c0001137983 */ /* 0x000f680000100800 */
[----:B------:R-:W-:Y:S01]  /*2630*/  STL [R1+0x1248], R7 ;  /* 0x0012480701007387 */ /* 0x000fe20000100800 */
[----:B--2---:R-:W-:-:S05]  /*2640*/  IABS R12, R14 ;  /* 0x0000000e000c7213 */ /* 0x004fca0000000000 */
[----:B------:R-:W-:Y:S02]  /*2650*/  IMAD.MOV.U32 R10, RZ, RZ, R12 ;  /* 0x000000ffff0a7224 */ /* 0x000fe400078e000c */
[----:B------:R-:W-:-:S04]  /*2660*/  IMAD.MOV R12, RZ, RZ, -R13 ;  /* 0x000000ffff0c7224 */ /* 0x000fc800078e0a0d */
[----:B------:R-:W-:-:S05]  /*2670*/  IMAD R8, R29, R12, R8 ;  /* 0x0000000c1d087224 */ /* 0x000fca00078e0208 */
[----:B------:R-:W-:Y:S04]  /*2680*/  STL [R1+0x124c], R8 ;  /* 0x00124c0801007387 */ /* 0x000fe80000100800 */
[----:B------:R-:W2:Y:S01]  /*2690*/  LDL R26, [R1+0x1008] ;  /* 0x00100800011a7983 */ /* 0x000ea20000100800 */
[----:B---3--:R-:W-:Y:S01]  /*26a0*/  IABS R13, R15 ;  /* 0x0000000f000d7213 */ /* 0x008fe20000000000 */
[C---:B------:R-:W-:Y:S02]  /*26b0*/  IMAD.HI.U32 R15, R27.reuse, R9, RZ ;  /* 0x000000091b0f7227 */ /* 0x040fe400078e00ff */
[----:B------:R-:W3:Y:S02]  /*26c0*/  LDL R21, [R1+0x1004] ;  /* 0x0010040001157983 */ /* 0x000ee40000100800 */
[----:B------:R-:W-:-:S04]  /*26d0*/  IMAD.HI.U32 R14, R27, R10, RZ ;  /* 0x0000000a1b0e7227 */ /* 0x000fc800078e00ff */
[----:B------:R-:W-:Y:S02]  /*26e0*/  IMAD.MOV R12, RZ, RZ, -R15 ;  /* 0x000000ffff0c7224 */ /* 0x000fe400078e0a0f */
[----:B------:R-:W-:Y:S02]  /*26f0*/  IMAD.MOV.U32 R11, RZ, RZ, R13 ;  /* 0x000000ffff0b7224 */ /* 0x000fe400078e000d */
[----:B------:R-:W-:Y:S02]  /*2700*/  IMAD.MOV R14, RZ, RZ, -R14 ;  /* 0x000000ffff0e7224 */ /* 0x000fe400078e0a0e */
[----:B------:R-:W-:Y:S01]  /*2710*/  IMAD R9, R29, R12, R9 ;  /* 0x0000000c1d097224 */ /* 0x000fe200078e0209 */
[----:B------:R-:W-:Y:S01]  /*2720*/  IABS R15, R16 ;  /* 0x00000010000f7213 */ /* 0x000fe20000000000 */
[----:B------:R-:W-:-:S04]  /*2730*/  IMAD.HI.U32 R16, R27, R11, RZ ;  /* 0x0000000b1b107227 */ /* 0x000fc800078e00ff */
[----:B------:R-:W-:Y:S01]  /*2740*/  IMAD R10, R29, R14, R10 ;  /* 0x0000000e1d0a7224 */ /* 0x000fe200078e020a */
[----:B------:R-:W-:Y:S01]  /*2750*/  STL [R1+0x1250], R9 ;  /* 0x0012500901007387 */ /* 0x000fe20000100800 */
[----:B----4-:R-:W-:Y:S01]  /*2760*/  IABS R13, R23 ;  /* 0x00000017000d7213 */ /* 0x010fe20000000000 */
[----:B------:R-:W-:Y:S02]  /*2770*/  IMAD.MOV R14, RZ, RZ, -R16 ;  /* 0x000000ffff0e7224 */ /* 0x000fe400078e0a10 */
[----:B------:R-:W-:Y:S02]  /*2780*/  STL [R1+0x1254], R10 ;  /* 0x0012540a01007387 */ /* 0x000fe40000100800 */
[----:B------:R-:W-:Y:S02]  /*2790*/  IMAD.MOV.U32 R12, RZ, RZ, R13 ;  /* 0x000000ffff0c7224 */ /* 0x000fe400078e000d */
[----:B------:R-:W4:Y:S01]  /*27a0*/  LDL R22, [R1+0x1000] ;  /* 0x0010000001167983 */ /* 0x000f220000100800 */
[----:B------:R-:W-:-:S02]  /*27b0*/  IMAD.MOV.U32 R13, RZ, RZ, R15 ;  /* 0x000000ffff0d7224 */ /* 0x000fc400078e000f */
[----:B------:R-:W-:Y:S01]  /*27c0*/  IMAD R11, R29, R14, R11 ;  /* 0x0000000e1d0b7224 */ /* 0x000fe200078e020b */
[----:B------:R-:W4:Y:S01]  /*27d0*/  LDL R23, [R1+0xffc] ;  /* 0x000ffc0001177983 */ /* 0x000f220000100800 */
[----:B------:R-:W-:-:S03]  /*27e0*/  IMAD.HI.U32 R16, R27, R12, RZ ;  /* 0x0000000c1b107227 */ /* 0x000fc600078e00ff */
[----:B------:R-:W-:Y:S01]  /*27f0*/  STL [R1+0x1258], R11 ;  /* 0x0012580b01007387 */ /* 0x000fe20000100800 */
[----:B------:R-:W-:-:S03]  /*2800*/  IABS R15, R17 ;  /* 0x00000011000f7213 */ /* 0x000fc60000000000 */
[----:B------:R-:W4:Y:S01]  /*2810*/  LDL R25, [R1+0x5c0] ;  /* 0x0005c00001197983 */ /* 0x000f220000100800 */
[----:B------:R-:W-:Y:S01]  /*2820*/  IABS R17, R18 ;  /* 0x0000001200117213 */ /* 0x000fe20000000000 */
[----:B------:R-:W-:-:S04]  /*2830*/  IMAD.HI.U32 R18, R27, R13, RZ ;  /* 0x0000000d1b127227 */ /* 0x000fc800078e00ff */
[----:B------:R-:W-:Y:S02]  /*2840*/  IMAD.MOV.U32 R14, RZ, RZ, R15 ;  /* 0x000000ffff0e7224 */ /* 0x000fe400078e000f */
[----:B------:R-:W-:Y:S02]  /*2850*/  IMAD.MOV R16, RZ, RZ, -R16 ;  /* 0x000000ffff107224 */ /* 0x000fe400078e0a10 */
[----:B------:R-:W-:Y:S02]  /*2860*/  IMAD.MOV.U32 R15, RZ, RZ, R17 ;  /* 0x000000ffff0f7224 */ /* 0x000fe400078e0011 */
[----:B------:R-:W-:Y:S02]  /*2870*/  IMAD.MOV R17, RZ, RZ, -R18 ;  /* 0x000000ffff117224 */ /* 0x000fe400078e0a12 */
[C---:B------:R-:W-:Y:S02]  /*2880*/  IMAD R12, R29.reuse, R16, R12 ;  /* 0x000000101d0c7224 */ /* 0x040fe400078e020c */
[----:B------:R-:W-:-:S03]  /*2890*/  IMAD R13, R29, R17, R13 ;  /* 0x000000111d0d7224 */ /* 0x000fc600078e020d */
[----:B------:R-:W-:Y:S04]  /*28a0*/  STL [R1+0x125c], R12 ;  /* 0x00125c0c01007387 */ /* 0x000fe80000100800 */
[----:B------:R-:W-:Y:S04]  /*28b0*/  STL [R1+0x127c], R13 ;  /* 0x00127c0d01007387 */ /* 0x000fe80000100800 */
[----:B0-----:R-:W4:Y:S01]  /*28c0*/  LDL R0, [R1+0xff8] ;  /* 0x000ff80001007983 */ /* 0x001f220000100800 */
[----:B------:R-:W-:-:S04]  /*28d0*/  IMAD.HI.U32 R20, R27, R14, RZ ;  /* 0x0000000e1b147227 */ /* 0x000fc800078e00ff */
[----:B------:R-:W-:-:S04]  /*28e0*/  IMAD.MOV R17, RZ, RZ, -R20 ;  /* 0x000000ffff117224 */ /* 0x000fc800078e0a14 */
[----:B------:R-:W-:Y:S01]  /*28f0*/  IMAD R14, R29, R17, R14 ;  /* 0x000000111d0e7224 */ /* 0x000fe200078e020e */
[----:B-----5:R-:W-:Y:S01]  /*2900*/  IABS R18, R19 ;  /* 0x0000001300127213 */ /* 0x020fe20000000000 */
[----:B------:R-:W-:-:S04]  /*2910*/  IMAD.HI.U32 R19, R27, R15, RZ ;  /* 0x0000000f1b137227 */ /* 0x000fc800078e00ff */
[----:B------:R-:W-:Y:S02]  /*2920*/  IMAD.MOV R19, RZ, RZ, -R19 ;  /* 0x000000ffff137224 */ /* 0x000fe400078e0a13 */
[----:B------:R-:W-:Y:S02]  /*2930*/  IMAD.MOV.U32 R16, RZ, RZ, R18 ;  /* 0x000000ffff107224 */ /* 0x000fe400078e0012 */
[----:B------:R-:W-:Y:S01]  /*2940*/  IMAD R15, R29, R19, R15 ;  /* 0x000000131d0f7224 */ /* 0x000fe200078e020f */
[----:B--2---:R-:W-:Y:S02]  /*2950*/  IABS R18, R26 ;  /* 0x0000001a00127213 */ /* 0x004fe40000000000 */
[----:B------:R-:W2:Y:S04]  /*2960*/  LDL R26, [R1+0xff4] ;  /* 0x000ff400011a7983 */ /* 0x000ea80000100800 */
[----:B------:R-:W-:Y:S04]  /*2970*/  STL [R1+0x1280], R14 ;  /* 0x0012800e01007387 */ /* 0x000fe80000100800 */
[----:B------:R-:W-:Y:S04]  /*2980*/  STL [R1+0x1284], R15 ;  /* 0x0012840f01007387 */ /* 0x000fe80000100800 */
[----:B-1----:R-:W5:Y:S04]  /*2990*/  LDL R2, [R1+0xfec] ;  /* 0x000fec0001027983 */ /* 0x002f680000100800 */
[----:B------:R-:W5:Y:S01]  /*29a0*/  LDL R28, [R1+0xff0] ;  /* 0x000ff000011c7983 */ /* 0x000f620000100800 */
[----:B---3--:R-:W-:Y:S01]  /*29b0*/  IABS R20, R21 ;  /* 0x0000001500147213 */ /* 0x008fe20000000000 */
[----:B------:R-:W-:-:S04]  /*29c0*/  IMAD.HI.U32 R21, R27, R16, RZ ;  /* 0x000000101b157227 */ /* 0x000fc800078e00ff */
[----:B------:R-:W-:Y:S02]  /*29d0*/  IMAD.MOV.U32 R17, RZ, RZ, R18 ;  /* 0x000000ffff117224 */ /* 0x000fe400078e0012 */
[----:B------:R-:W-:Y:S02]  /*29e0*/  IMAD.MOV.U32 R18, RZ, RZ, R20 ;  /* 0x000000ffff127224 */ /* 0x000fe400078e0014 */
[----:B------:R-:W-:Y:S01]  /*29f0*/  IMAD.MOV R19, RZ, RZ, -R21 ;  /* 0x000000ffff137224 */ /* 0x000fe200078e0a15 */
[----:B----4-:R-:W-:Y:S01]  /*2a00*/  IABS R20, R22 ;  /* 0x0000001600147213 */ /* 0x010fe20000000000 */
[----:B------:R-:W-:Y:S01]  /*2a10*/  IMAD.HI.U32 R21, R27, R17, RZ ;  /* 0x000000111b157227 */ /* 0x000fe200078e00ff */
[----:B------:R-:W-:-:S03]  /*2a20*/  IABS R22, R23 ;  /* 0x0000001700167213 */ /* 0x000fc60000000000 */
[----:B------:R-:W-:-:S04]  /*2a30*/  IMAD.HI.U32 R23, R27, R18, RZ ;  /* 0x000000121b177227 */ /* 0x000fc800078e00ff */
[----:B------:R-:W-:Y:S02]  /*2a40*/  IMAD R16, R29, R19, R16 ;  /* 0x000000131d107224 */ /* 0x000fe400078e0210 */
[----:B------:R-:W-:Y:S02]  /*2a50*/  IMAD.MOV.U32 R19, RZ, RZ, R20 ;  /* 0x000000ffff137224 */ /* 0x000fe400078e0014 */
[----:B------:R-:W-:Y:S02]  /*2a60*/  IMAD.MOV.U32 R20, RZ, RZ, R22 ;  /* 0x000000ffff147224 */ /* 0x000fe400078e0016 */
[----:B------:R-:W-:Y:S01]  /*2a70*/  IMAD.MOV R22, RZ, RZ, -R23 ;  /* 0x000000ffff167224 */ /* 0x000fe200078e0a17 */
[----:B------:R-:W-:Y:S01]  /*2a80*/  IABS R23, R25 ;  /* 0x0000001900177213 */ /* 0x000fe20000000000 */
[----:B------:R-:W-:Y:S02]  /*2a90*/  IMAD.MOV R21, RZ, RZ, -R21 ;  /* 0x000000ffff157224 */ /* 0x000fe400078e0a15 */
[----:B------:R-:W-:Y:S01]  /*2aa0*/  IMAD.HI.U32 R25, R27, R19, RZ ;  /* 0x000000131b197227 */ /* 0x000fe200078e00ff */
[----:B------:R0:W-:Y:S03]  /*2ab0*/  STL [R1+0x1288], R16 ;  /* 0x0012881001007387 */ /* 0x0001e60000100800 */
[----:B------:R-:W-:-:S02]  /*2ac0*/  IMAD R17, R29, R21, R17 ;  /* 0x000000151d117224 */ /* 0x000fc400078e0211 */
[C---:B------:R-:W-:Y:S02]  /*2ad0*/  IMAD R18, R29.reuse, R22, R18 ;  /* 0x000000161d127224 */ /* 0x040fe400078e0212 */
[----:B------:R-:W-:Y:S01]  /*2ae0*/  IMAD.MOV R22, RZ, RZ, -R25 ;  /* 0x000000ffff167224 */ /* 0x000fe200078e0a19 */
[----:B0-----:R-:W3:Y:S03]  /*2af0*/  LDL.LU R16, [R1+0x8c] ;  /* 0x00008c0001107983 */ /* 0x001ee60000300800 */
[----:B------:R-:W-:Y:S01]  /*2b00*/  IMAD R19, R29, R22, R19 ;  /* 0x000000161d137224 */ /* 0x000fe200078e0213 */
[----:B------:R-:W4:Y:S01]  /*2b10*/  LDL.LU R15, [R1+0x88] ;  /* 0x00008800010f7983 */ /* 0x000f220000300800 */
[----:B------:R-:W-:-:S03]  /*2b20*/  IMAD.MOV.U32 R21, RZ, RZ, R23 ;  /* 0x000000ffff157224 */ /* 0x000fc600078e0017 */
[----:B------:R0:W-:Y:S01]  /*2b30*/  STL [R1+0x128c], R17 ;  /* 0x00128c1101007387 */ /* 0x0001e20000100800 */
[----:B------:R-:W-:-:S03]  /*2b40*/  IABS R23, R0 ;  /* 0x0000000000177213 */ /* 0x000fc60000000000 */
[----:B0-----:R-:W3:Y:S04]  /*2b50*/  LDL.LU R17, [R1+0x90] ;  /* 0x0000900001117983 */ /* 0x001ee80000300800 */
[----:B------:R-:W-:Y:S04]  /*2b60*/  STL [R1+0x1290], R18 ;  /* 0x0012901201007387 */ /* 0x000fe80000100800 */
[----:B------:R-:W3:Y:S04]  /*2b70*/  LDL.LU R14, [R1+0x84] ;  /* 0x00008400010e7983 */ /* 0x000ee80000300800 */
[----:B------:R-:W3:Y:S04]  /*2b80*/  LDL.LU R0, [R1+0x80] ;  /* 0x0000800001007983 */ /* 0x000ee80000300800 */
[----:B------:R0:W-:Y:S04]  /*2b90*/  STL [R1+0x1294], R19 ;  /* 0x0012941301007387 */ /* 0x0001e80000100800 */
[----:B0-----:R-:W3:Y:S04]  /*2ba0*/  LDL.LU R19, [R1+0x94] ;  /* 0x0000940001137983 */ /* 0x001ee80000300800 */
[----:B------:R-:W3:Y:S01]  /*2bb0*/  LDL R7, [R1+0xfe4] ;  /* 0x000fe40001077983 */ /* 0x000ee20000100800 */
[----:B------:R-:W-:-:S03]  /*2bc0*/  IMAD.HI.U32 R24, R27, R20, RZ ;  /* 0x000000141b187227 */ /* 0x000fc600078e00ff */
[----:B------:R-:W4:Y:S01]  /*2bd0*/  LDL.LU R13, [R1+0x7c] ;  /* 0x00007c00010d7983 */ /* 0x000f220000300800 */
[----:B------:R-:W-:Y:S02]  /*2be0*/  IMAD.MOV R24, RZ, RZ, -R24 ;  /* 0x000000ffff187224 */ /* 0x000fe400078e0a18 */
[----:B------:R-:W-:Y:S01]  /*2bf0*/  IMAD.MOV.U32 R22, RZ, RZ, R23 ;  /* 0x000000ffff167224 */ /* 0x000fe200078e0017 */
[----:B------:R-:W4:Y:S01]  /*2c00*/  LDL.LU R6, [R1+0x78] ;  /* 0x0000780001067983 */ /* 0x000f220000300800 */
[----:B------:R-:W-:-:S03]  /*2c10*/  IMAD R20, R29, R24, R20 ;  /* 0x000000181d147224 */ /* 0x000fc600078e0214 */
[----:B------:R-:W4:Y:S04]  /*2c20*/  LDL.LU R5, [R1+0x74] ;  /* 0x0000740001057983 */ /* 0x000f280000300800 */
[----:B------:R-:W4:Y:S01]  /*2c30*/  LDL.LU R4, [R1+0x70] ;  /* 0x0000700001047983 */ /* 0x000f220000300800 */
[----:B--2---:R-:W-:Y:S01]  /*2c40*/  IABS R25, R26 ;  /* 0x0000001a00197213 */ /* 0x004fe20000000000 */
[----:B------:R-:W-:-:S04]  /*2c50*/  IMAD.HI.U32 R26, R27, R21, RZ ;  /* 0x000000151b1a7227 */ /* 0x000fc800078e00ff */
[----:B------:R-:W-:Y:S02]  /*2c60*/  IMAD.MOV.U32 R23, RZ, RZ, R25 ;  /* 0x000000ffff177224 */ /* 0x000fe400078e0019 */
[----:B------:R-:W-:Y:S01]  /*2c70*/  IMAD.MOV R24, RZ, RZ, -R26 ;  /* 0x000000ffff187224 */ /* 0x000fe200078e0a1a */
[----:B-----5:R-:W-:Y:S01]  /*2c80*/  IABS R25, R2 ;  /* 0x0000000200197213 */ /* 0x020fe20000000000 */
[----:B------:R-:W-:Y:S01]  /*2c90*/  IMAD.HI.U32 R2, R27, R23, RZ ;  /* 0x000000171b027227 */ /* 0x000fe200078e00ff */
[----:B------:R-:W-:-:S03]  /*2ca0*/  IABS R3, R28 ;  /* 0x0000001c00037213 */ /* 0x000fc60000000000 */
[----:B------:R-:W-:Y:S02]  /*2cb0*/  IMAD R21, R29, R24, R21 ;  /* 0x000000181d157224 */ /* 0x000fe400078e0215 */
[----:B------:R-:W-:Y:S02]  /*2cc0*/  IMAD.MOV.U32 R24, RZ, RZ, R25 ;  /* 0x000000ffff187224 */ /* 0x000fe400078e0019 */
[----:B------:R-:W-:Y:S02]  /*2cd0*/  IMAD.MOV.U32 R25, RZ, RZ, R3 ;  /* 0x000000ffff197224 */ /* 0x000fe400078e0003 */
[----:B------:R-:W-:Y:S02]  /*2ce0*/  IMAD.MOV R3, RZ, RZ, -R2 ;  /* 0x000000ffff037224 */ /* 0x000fe400078e0a02 */
[----:B------:R-:W-:-:S04]  /*2cf0*/  IMAD.HI.U32 R2, R27, R24, RZ ;  /* 0x000000181b027227 */ /* 0x000fc800078e00ff */
[----:B------:R-:W-:Y:S02]  /*2d00*/  IMAD.MOV R2, RZ, RZ, -R2 ;  /* 0x000000ffff027224 */ /* 0x000fe400078e0a02 */
[C---:B------:R-:W-:Y:S02]  /*2d10*/  IMAD R23, R29.reuse, R3, R23 ;  /* 0x000000031d177224 */ /* 0x040fe400078e0217 */
[----:B------:R-:W2:Y:S01]  /*2d20*/  LDL.LU R3, [R1+0x6c] ;  /* 0x00006c0001037983 */ /* 0x000ea20000300800 */
[----:B------:R-:W-:Y:S02]  /*2d30*/  IMAD R24, R29, R2, R24 ;  /* 0x000000021d187224 */ /* 0x000fe400078e0218 */
[----:B------:R-:W-:Y:S01]  /*2d40*/  IMAD.HI.U32 R26, R27, R22, RZ ;  /* 0x000000161b1a7227 */ /* 0x000fe200078e00ff */
[----:B------:R-:W5:Y:S04]  /*2d50*/  LDL.LU R2, [R1+0x68] ;  /* 0x0000680001027983 */ /* 0x000f680000300800 */
[----:B------:R-:W5:Y:S01]  /*2d60*/  LDL.LU R28, [R1+0x64] ;  /* 0x00006400011c7983 */ /* 0x000f620000300800 */
[----:B------:R-:W-:-:S03]  /*2d70*/  IMAD.MOV R26, RZ, RZ, -R26 ;  /* 0x000000ffff1a7224 */ /* 0x000fc600078e0a1a */
[----:B------:R-:W5:Y:S04]  /*2d80*/  LDL.LU R12, [R1+0x60] ;  /* 0x00006000010c7983 */ /* 0x000f680000300800 */
[----:B------:R-:W5:Y:S01]  /*2d90*/  LDL.LU R11, [R1+0x5c] ;  /* 0x00005c00010b7983 */ /* 0x000f620000300800 */
[----:B------:R-:W-:-:S03]  /*2da0*/  IMAD R22, R29, R26, R22 ;  /* 0x0000001a1d167224 */ /* 0x000fc600078e0216 */
[----:B------:R-:W5:Y:S01]  /*2db0*/  LDL.LU R10, [R1+0x58] ;  /* 0x00005800010a7983 */ /* 0x000f620000300800 */
[----:B------:R-:W-:-:S03]  /*2dc0*/  IMAD.HI.U32 R26, R27, R25, RZ ;  /* 0x000000191b1a7227 */ /* 0x000fc600078e00ff */
[----:B------:R-:W5:Y:S01]  /*2dd0*/  LDL.LU R9, [R1+0x54] ;  /* 0x0000540001097983 */ /* 0x000f620000300800 */
[----:B------:R-:W-:-:S03]  /*2de0*/  IMAD.MOV R26, RZ, RZ, -R26 ;  /* 0x000000ffff1a7224 */ /* 0x000fc600078e0a1a */
[----:B------:R-:W5:Y:S01]  /*2df0*/  LDL.LU R8, [R1+0x50] ;  /* 0x0000500001087983 */ /* 0x000f620000300800 */
[----:B------:R-:W-:Y:S01]  /*2e00*/  IMAD R25, R29, R26, R25 ;  /* 0x0000001a1d197224 */ /* 0x000fe200078e0219 */
[----:B---3--:R-:W-:Y:S02]  /*2e10*/  IABS R26, R7 ;  /* 0x00000007001a7213 */ /* 0x008fe40000000000 */
[----:B------:R-:W3:Y:S01]  /*2e20*/  LDL.LU R7, [R1+0x4c] ;  /* 0x00004c0001077983 */ /* 0x000ee20000300800 */
[----:B------:R-:W-:-:S04]  /*2e30*/  IABS R18, c[0x0][0x178] ;  /* 0x00005e0000127a13 */ /* 0x000fc80000000000 */
[C---:B------:R-:W-:Y:S02]  /*2e40*/  ISETP.GT.U32.AND P3, PT, R18.reuse, R19, PT ;  /* 0x000000131200720c */ /* 0x040fe40003f64070 */
[----:B------:R-:W-:Y:S02]  /*2e50*/  ISETP.GT.U32.AND P4, PT, R18, R17, PT ;  /* 0x000000111200720c */ /* 0x000fe40003f84070 */
[C---:B------:R-:W-:Y:S02]  /*2e60*/  ISETP.GT.U32.AND P6, PT, R29.reuse, R21, PT ;  /* 0x000000151d00720c */ /* 0x040fe40003fc4070 */
[C---:B------:R-:W-:Y:S02]  /*2e70*/  ISETP.GT.U32.AND P2, PT, R29.reuse, R16, PT ;  /* 0x000000101d00720c */ /* 0x040fe40003f44070 */
[C---:B----4-:R-:W-:Y:S02]  /*2e80*/  ISETP.GT.U32.AND P5, PT, R29.reuse, R15, PT ;  /* 0x0000000f1d00720c */ /* 0x050fe40003fa4070 */
[----:B------:R-:W-:-:S02]  /*2e90*/  ISETP.GT.U32.AND P0, PT, R29, R14, PT ;  /* 0x0000000e1d00720c */ /* 0x000fc40003f04070 */
[----:B------:R-:W-:Y:S01]  /*2ea0*/  ISETP.GT.U32.AND P1, PT, R29, R0, PT ;  /* 0x000000001d00720c */ /* 0x000fe20003f24070 */
[--C-:B------:R-:W-:Y:S02]  /*2eb0*/  @!P3 IMAD.IADD R19, R19, 0x1, -R18.reuse ;  /* 0x000000011313b824 */ /* 0x100fe400078e0a12 */
[----:B------:R-:W-:Y:S02]  /*2ec0*/  @!P4 IMAD.IADD R17, R17, 0x1, -R18 ;  /* 0x000000011111c824 */ /* 0x000fe400078e0a12 */
[--C-:B------:R-:W-:Y:S01]  /*2ed0*/  @!P6 IMAD.IADD R21, R21, 0x1, -R29.reuse ;  /* 0x000000011515e824 */ /* 0x100fe200078e0a1d */
[----:B------:R-:W-:Y:S01]  /*2ee0*/  ISETP.GT.U32.AND P3, PT, R18, R19, PT ;  /* 0x000000131200720c */ /* 0x000fe20003f64070 */
[--C-:B------:R-:W-:Y:S01]  /*2ef0*/  @!P2 IMAD.IADD R16, R16, 0x1, -R29.reuse ;  /* 0x000000011010a824 */ /* 0x100fe200078e0a1d */
[----:B------:R-:W-:Y:S01]  /*2f00*/  ISETP.GT.U32.AND P4, PT, R18, R17, PT ;  /* 0x000000111200720c */ /* 0x000fe20003f84070 */
[--C-:B------:R-:W-:Y:S01]  /*2f10*/  @!P5 IMAD.IADD R15, R15, 0x1, -R29.reuse ;  /* 0x000000010f0fd824 */ /* 0x100fe200078e0a1d */
[C---:B------:R-:W-:Y:S01]  /*2f20*/  ISETP.GT.U32.AND P5, PT, R29.reuse, R21, PT ;  /* 0x000000151d00720c */ /* 0x040fe20003fa4070 */
[--C-:B------:R-:W-:Y:S01]  /*2f30*/  @!P0 IMAD.IADD R14, R14, 0x1, -R29.reuse ;  /* 0x000000010e0e8824 */ /* 0x100fe200078e0a1d */
[C---:B------:R-:W-:Y:S01]  /*2f40*/  ISETP.GT.U32.AND P0, PT, R29.reuse, R16, PT ;  /* 0x000000101d00720c */ /* 0x040fe20003f04070 */
[----:B------:R-:W-:Y:S01]  /*2f50*/  @!P1 IMAD.IADD R0, R0, 0x1, -R29 ;  /* 0x0000000100009824 */ /* 0x000fe200078e0a1d */
[----:B------:R-:W-:-:S04]  /*2f60*/  ISETP.GT.U32.AND P1, PT, R29, R15, PT ;  /* 0x0000000f1d00720c */ /* 0x000fc80003f24070 */
[----:B------:R-:W-:Y:S01]  /*2f70*/  ISETP.GT.U32.AND P6, PT, R29, R0, PT ;  /* 0x000000001d00720c */ /* 0x000fe20003fc4070 */
[--C-:B------:R-:W-:Y:S01]  /*2f80*/  @!P3 IMAD.IADD R19, R19, 0x1, -R18.reuse ;  /* 0x000000011313b824 */ /* 0x100fe200078e0a12 */
[----:B------:R-:W-:Y:S01]  /*2f90*/  ISETP.GT.U32.AND P3, PT, R29, R13, PT ;  /* 0x0000000d1d00720c */ /* 0x000fe20003f64070 */
[----:B------:R-:W-:Y:S01]  /*2fa0*/  @!P4 IMAD.IADD R17, R17, 0x1, -R18 ;  /* 0x000000011111c824 */ /* 0x000fe200078e0a12 */
[----:B------:R-:W-:Y:S01]  /*2fb0*/  ISETP.GT.U32.AND P4, PT, R29, R6, PT ;  /* 0x000000061d00720c */ /* 0x000fe20003f84070 */
[--C-:B------:R-:W-:Y:S01]  /*2fc0*/  @!P5 IMAD.IADD R21, R21, 0x1, -R29.reuse ;  /* 0x000000011515d824 */ /* 0x100fe200078e0a1d */
[C---:B------:R-:W-:Y:S01]  /*2fd0*/  ISETP.GT.U32.AND P2, PT, R29.reuse, R14, PT ;  /* 0x0000000e1d00720c */ /* 0x040fe20003f44070 */
[--C-:B------:R-:W-:Y:S01]  /*2fe0*/  @!P0 IMAD.IADD R16, R16, 0x1, -R29.reuse ;  /* 0x0000000110108824 */ /* 0x100fe200078e0a1d */
[C---:B------:R-:W-:Y:S02]  /*2ff0*/  ISETP.GT.U32.AND P5, PT, R29.reuse, R5, PT ;  /* 0x000000051d00720c */ /* 0x040fe40003fa4070 */
[----:B------:R-:W-:Y:S01]  /*3000*/  ISETP.GT.U32.AND P0, PT, R29, R4, PT ;  /* 0x000000041d00720c */ /* 0x000fe20003f04070 */
[----:B------:R-:W-:-:S02]  /*3010*/  @!P1 IMAD.IADD R15, R15, 0x1, -R29 ;  /* 0x000000010f0f9824 */ /* 0x000fc400078e0a1d */
[--C-:B------:R-:W-:Y:S02]  /*3020*/  @!P6 IMAD.IADD R0, R0, 0x1, -R29.reuse ;  /* 0x000000010000e824 */ /* 0x100fe400078e0a1d */
[--C-:B------:R-:W-:Y:S02]  /*3030*/  @!P3 IMAD.IADD R13, R13, 0x1, -R29.reuse ;  /* 0x000000010d0db824 */ /* 0x100fe400078e0a1d */
[--C-:B------:R-:W-:Y:S02]  /*3040*/  @!P4 IMAD.IADD R6, R6, 0x1, -R29.reuse ;  /* 0x000000010606c824 */ /* 0x100fe400078e0a1d */
[--C-:B------:R-:W-:Y:S02]  /*3050*/  @!P2 IMAD.IADD R14, R14, 0x1, -R29.reuse ;  /* 0x000000010e0ea824 */ /* 0x100fe400078e0a1d */
[--C-:B------:R-:W-:Y:S02]  /*3060*/  @!P5 IMAD.IADD R5, R5, 0x1, -R29.reuse ;  /* 0x000000010505d824 */ /* 0x100fe400078e0a1d */
[----:B------:R-:W-:Y:S01]  /*3070*/  @!P0 IMAD.IADD R4, R4, 0x1, -R29 ;  /* 0x0000000104048824 */ /* 0x000fe200078e0a1d */
[----:B------:R-:W-:Y:S04]  /*3080*/  STL [R1+0x94], R19 ;  /* 0x0000941301007387 */ /* 0x000fe80000100800 */
[----:B------:R0:W-:Y:S04]  /*3090*/  STL [R1+0x90], R17 ;  /* 0x0000901101007387 */ /* 0x0001e80000100800 */
[----:B------:R-:W-:Y:S04]  /*30a0*/  STL [R1+0x1214], R21 ;  /* 0x0012141501007387 */ /* 0x000fe80000100800 */
[----:B------:R1:W-:Y:S04]  /*30b0*/  STL [R1+0x8c], R16 ;  /* 0x00008c1001007387 */ /* 0x0003e80000100800 */
[----:B------:R4:W-:Y:S04]  /*30c0*/  STL [R1+0x88], R15 ;  /* 0x0000880f01007387 */ /* 0x0009e80000100800 */
[----:B------:R-:W3:Y:S04]  /*30d0*/  LDL.LU R18, [R1+0x48] ;  /* 0x0000480001127983 */ /* 0x000ee80000300800 */
[----:B------:R4:W-:Y:S04]  /*30e0*/  STL [R1+0x84], R14 ;  /* 0x0000840e01007387 */ /* 0x0009e80000100800 */
[----:B0-----:R-:W3:Y:S04]  /*30f0*/  LDL.LU R17, [R1+0x44] ;  /* 0x0000440001117983 */ /* 0x001ee80000300800 */
[----:B-1----:R-:W3:Y:S04]  /*3100*/  LDL.LU R16, [R1+0x40] ;  /* 0x0000400001107983 */ /* 0x002ee80000300800 */
[----:B------:R0:W-:Y:S04]  /*3110*/  STL [R1+0x80], R0 ;  /* 0x0000800001007387 */ /* 0x0001e80000100800 */
[----:B----4-:R-:W4:Y:S04]  /*3120*/  LDL.LU R15, [R1+0x3c] ;  /* 0x00003c00010f7983 */ /* 0x010f280000300800 */
[----:B------:R-:W4:Y:S01]  /*3130*/  LDL.LU R14, [R1+0x38] ;  /* 0x00003800010e7983 */ /* 0x000f220000300800 */
[----:B0-----:R-:W-:-:S04]  /*3140*/  IMAD.HI.U32 R0, R27, R26, RZ ;  /* 0x0000001a1b007227 */ /* 0x001fc800078e00ff */
[----:B------:R-:W-:Y:S01]  /*3150*/  IMAD.MOV R19, RZ, RZ, -R0 ;  /* 0x000000ffff137224 */ /* 0x000fe200078e0a00 */
[C---:B--2---:R-:W-:Y:S02]  /*3160*/  ISETP.GT.U32.AND P1, PT, R29.reuse, R3, PT ;  /* 0x000000031d00720c */ /* 0x044fe40003f24070 */
[C---:B-----5:R-:W-:Y:S02]  /*3170*/  ISETP.GT.U32.AND P2, PT, R29.reuse, R2, PT ;  /* 0x000000021d00720c */ /* 0x060fe40003f44070 */
[C---:B------:R-:W-:Y:S02]  /*3180*/  ISETP.GT.U32.AND P6, PT, R29.reuse, R28, PT ;  /* 0x0000001c1d00720c */ /* 0x040fe40003fc4070 */
[C---:B------:R-:W-:Y:S02]  /*3190*/  ISETP.GT.U32.AND P3, PT, R29.reuse, R12, PT ;  /* 0x0000000c1d00720c */ /* 0x040fe40003f64070 */
[C---:B------:R-:W-:Y:S02]  /*31a0*/  ISETP.GT.U32.AND P4, PT, R29.reuse, R11, PT ;  /* 0x0000000b1d00720c */ /* 0x040fe40003f84070 */
[----:B------:R-:W-:-:S03]  /*31b0*/  ISETP.GT.U32.AND P5, PT, R29, R10, PT ;  /* 0x0000000a1d00720c */ /* 0x000fc60003fa4070 */
[----:B------:R-:W-:Y:S01]  /*31c0*/  @!P1 IMAD.IADD R3, R3, 0x1, -R29 ;  /* 0x0000000103039824 */ /* 0x000fe200078e0a1d */
[----:B------:R-:W-:-:S03]  /*31d0*/  ISETP.GT.U32.AND P0, PT, R29, R9, PT ;  /* 0x000000091d00720c */ /* 0x000fc60003f04070 */
[--C-:B------:R-:W-:Y:S01]  /*31e0*/  @!P6 IMAD.IADD R28, R28, 0x1, -R29.reuse ;  /* 0x000000011c1ce824 */ /* 0x100fe200078e0a1d */
[C---:B------:R-:W-:Y:S01]  /*31f0*/  ISETP.GT.U32.AND P1, PT, R29.reuse, R8, PT ;  /* 0x000000081d00720c */ /* 0x040fe20003f24070 */
[--C-:B------:R-:W-:Y:S01]  /*3200*/  @!P3 IMAD.IADD R12, R12, 0x1, -R29.reuse ;  /* 0x000000010c0cb824 */ /* 0x100fe200078e0a1d */
[----:B------:R-:W-:Y:S01]  /*3210*/  ISETP.GT.U32.AND P6, PT, R29, R13, PT ;  /* 0x0000000d1d00720c */ /* 0x000fe20003fc4070 */
[--C-:B------:R-:W-:Y:S01]  /*3220*/  @!P4 IMAD.IADD R11, R11, 0x1, -R29.reuse ;  /* 0x000000010b0bc824 */ /* 0x100fe200078e0a1d */
[C---:B------:R-:W-:Y:S01]  /*3230*/  ISETP.GT.U32.AND P3, PT, R29.reuse, R6, PT ;  /* 0x000000061d00720c */ /* 0x040fe20003f64070 */
[--C-:B------:R-:W-:Y:S01]  /*3240*/  @!P2 IMAD.IADD R2, R2, 0x1, -R29.reuse ;  /* 0x000000010202a824 */ /* 0x100fe200078e0a1d */
[C---:B------:R-:W-:Y:S01]  /*3250*/  ISETP.GT.U32.AND P4, PT, R29.reuse, R5, PT ;  /* 0x000000051d00720c */ /* 0x040fe20003f84070 */
[--C-:B------:R-:W-:Y:S01]  /*3260*/  @!P5 IMAD.IADD R10, R10, 0x1, -R29.reuse ;  /* 0x000000010a0ad824 */ /* 0x100fe200078e0a1d */
[----:B------:R-:W-:Y:S01]  /*3270*/  ISETP.GT.U32.AND P5, PT, R29, R4, PT ;  /* 0x000000041d00720c */ /* 0x000fe20003fa4070 */
[----:B------:R-:W-:Y:S01]  /*3280*/  @!P0 IMAD.IADD R9, R9, 0x1, -R29 ;  /* 0x0000000109098824 */ /* 0x000fe200078e0a1d */
[----:B------:R-:W-:-:S03]  /*3290*/  ISETP.GT.U32.AND P0, PT, R29, R3, PT ;  /* 0x000000031d00720c */ /* 0x000fc60003f04070 */
[--C-:B------:R-:W-:Y:S01]  /*32a0*/  @!P1 IMAD.IADD R8, R8, 0x1, -R29.reuse ;  /* 0x0000000108089824 */ /* 0x100fe200078e0a1d */
[----:B------:R-:W-:Y:S01]  /*32b0*/  ISETP.GT.U32.AND P1, PT, R29, R2, PT ;  /* 0x000000021d00720c */ /* 0x000fe20003f24070 */
[--C-:B------:R-:W-:Y:S02]  /*32c0*/  @!P6 IMAD.IADD R13, R13, 0x1, -R29.reuse ;  /* 0x000000010d0de824 */ /* 0x100fe400078e0a1d */
[--C-:B------:R-:W-:Y:S02]  /*32d0*/  @!P3 IMAD.IADD R6, R6, 0x1, -R29.reuse ;  /* 0x000000010606b824 */ /* 0x100fe400078e0a1d */
[--C-:B------:R-:W-:Y:S01]  /*32e0*/  @!P4 IMAD.IADD R5, R5, 0x1, -R29.reuse ;  /* 0x000000010505c824 */ /* 0x100fe200078e0a1d */
[----:B------:R0:W-:Y:S01]  /*32f0*/  STL [R1+0x7c], R13 ;  /* 0x00007c0d01007387 */ /* 0x0001e20000100800 */
[--C-:B------:R-:W-:Y:S02]  /*3300*/  @!P5 IMAD.IADD R4, R4, 0x1, -R29.reuse ;  /* 0x000000010404d824 */ /* 0x100fe400078e0a1d */
[----:B------:R-:W-:Y:S01]  /*3310*/  @!P0 IMAD.IADD R3, R3, 0x1, -R29 ;  /* 0x0000000103038824 */ /* 0x000fe200078e0a1d */
[----:B0-----:R-:W2:Y:S01]  /*3320*/  LDL.LU R13, [R1+0x34] ;  /* 0x00003400010d7983 */ /* 0x001ea20000300800 */
[----:B---3--:R-:W-:-:S03]  /*3330*/  ISETP.GT.U32.AND P2, PT, R29, R7, PT ;  /* 0x000000071d00720c */ /* 0x008fc60003f44070 */
[----:B------:R0:W-:Y:S01]  /*3340*/  STL [R1+0x78], R6 ;  /* 0x0000780601007387 */ /* 0x0001e20000100800 */
[----:B------:R-:W-:-:S03]  /*3350*/  @!P1 IMAD.IADD R2, R2, 0x1, -R29 ;  /* 0x0000000102029824 */ /* 0x000fc600078e0a1d */
[----:B------:R1:W-:Y:S04]  /*3360*/  STL [R1+0x74], R5 ;  /* 0x0000740501007387 */ /* 0x0003e80000100800 */
[----:B0-----:R-:W3:Y:S02]  /*3370*/  LDL.LU R6, [R1+0x30] ;  /* 0x0000300001067983 */ /* 0x001ee40000300800 */
[--C-:B------:R-:W-:Y:S01]  /*3380*/  @!P2 IMAD.IADD R7, R7, 0x1, -R29.reuse ;  /* 0x000000010707a824 */ /* 0x100fe200078e0a1d */
[----:B------:R-:W-:Y:S01]  /*3390*/  ISETP.GT.U32.AND P2, PT, R29, R28, PT ;  /* 0x0000001c1d00720c */ /* 0x000fe20003f44070 */
[----:B------:R0:W-:Y:S04]  /*33a0*/  STL [R1+0x70], R4 ;  /* 0x0000700401007387 */ /* 0x0001e80000100800 */
[----:B------:R5:W-:Y:S04]  /*33b0*/  STL [R1+0x6c], R3 ;  /* 0x00006c0301007387 */ /* 0x000be80000100800 */
[----:B-1----:R-:W3:Y:S04]  /*33c0*/  LDL.LU R5, [R1+0x2c] ;  /* 0x00002c0001057983 */ /* 0x002ee80000300800 */
[----:B0-----:R-:W3:Y:S01]  /*33d0*/  LDL.LU R4, [R1+0x28] ;  /* 0x0000280001047983 */ /* 0x001ee20000300800 */
[----:B------:R-:W-:-:S03]  /*33e0*/  @!P2 IMAD.IADD R28, R28, 0x1, -R29 ;  /* 0x000000011c1ca824 */ /* 0x000fc600078e0a1d */
[----:B------:R0:W-:Y:S04]  /*33f0*/  STL [R1+0x68], R2 ;  /* 0x0000680201007387 */ /* 0x0001e80000100800 */
[----:B-----5:R-:W5:Y:S04]  /*3400*/  LDL.LU R3, [R1+0x24] ;  /* 0x0000240001037983 */ /* 0x020f680000300800 */
[----:B0-----:R-:W5:Y:S04]  /*3410*/  LDL.LU R2, [R1+0x20] ;  /* 0x0000200001027983 */ /* 0x001f680000300800 */
[----:B------:R-:W5:Y:S04]  /*3420*/  LDL.LU R0, [R1+0x1c] ;  /* 0x00001c0001007983 */ /* 0x000f680000300800 */
[----:B------:R-:W5:Y:S04]  /*3430*/  LDL R21, [R1+0xfe8] ;  /* 0x000fe80001157983 */ /* 0x000f680000100800 */
[----:B------:R0:W-:Y:S04]  /*3440*/  STL [R1+0x64], R28 ;  /* 0x0000641c01007387 */ /* 0x0001e80000100800 */
[----:B0-----:R-:W5:Y:S01]  /*3450*/  LDL.LU R28, [R1+0x18] ;  /* 0x00001800011c7983 */ /* 0x001f620000300800 */
[----:B------:R-:W-:-:S02]  /*3460*/  ISETP.GT.U32.AND P3, PT, R29, R12, PT ;  /* 0x0000000c1d00720c */ /* 0x000fc40003f64070 */
[C---:B------:R-:W-:Y:S02]  /*3470*/  ISETP.GT.U32.AND P4, PT, R29.reuse, R11, PT ;  /* 0x0000000b1d00720c */ /* 0x040fe40003f84070 */
[C---:B------:R-:W-:Y:S02]  /*3480*/  ISETP.GT.U32.AND P5, PT, R29.reuse, R10, PT ;  /* 0x0000000a1d00720c */ /* 0x040fe40003fa4070 */
[C---:B------:R-:W-:Y:S02]  /*3490*/  ISETP.GT.U32.AND P0, PT, R29.reuse, R9, PT ;  /* 0x000000091d00720c */ /* 0x040fe40003f04070 */
[C---:B------:R-:W-:Y:S02]  /*34a0*/  ISETP.GT.U32.AND P1, PT, R29.reuse, R8, PT ;  /* 0x000000081d00720c */ /* 0x040fe40003f24070 */
[----:B------:R-:W-:-:S03]  /*34b0*/  ISETP.GT.U32.AND P6, PT, R29, R7, PT ;  /* 0x000000071d00720c */ /* 0x000fc60003fc4070 */
[--C-:B------:R-:W-:Y:S01]  /*34c0*/  @!P3 IMAD.IADD R12, R12, 0x1, -R29.reuse ;  /* 0x000000010c0cb824 */ /* 0x100fe200078e0a1d */
[----:B------:R-:W-:Y:S01]  /*34d0*/  ISETP.GT.U32.AND P2, PT, R29, R18, PT ;  /* 0x000000121d00720c */ /* 0x000fe20003f44070 */
[--C-:B------:R-:W-:Y:S02]  /*34e0*/  @!P4 IMAD.IADD R11, R11, 0x1, -R29.reuse ;  /* 0x000000010b0bc824 */ /* 0x100fe400078e0a1d */
[--C-:B------:R-:W-:Y:S01]  /*34f0*/  @!P5 IMAD.IADD R10, R10, 0x1, -R29.reuse ;  /* 0x000000010a0ad824 */ /* 0x100fe200078e0a1d */
[----:B------:R-:W-:Y:S01]  /*3500*/  ISETP.GT.U32.AND P3, PT, R29, R17, PT ;  /* 0x000000111d00720c */ /* 0x000fe20003f64070 */
[--C-:B------:R-:W-:Y:S01]  /*3510*/  @!P0 IMAD.IADD R9, R9, 0x1, -R29.reuse ;  /* 0x0000000109098824 */ /* 0x100fe200078e0a1d */
[C---:B------:R-:W-:Y:S01]  /*3520*/  ISETP.GT.U32.AND P4, PT, R29.reuse, R16, PT ;  /* 0x000000101d00720c */ /* 0x040fe20003f84070 */
[--C-:B------:R-:W-:Y:S01]  /*3530*/  @!P1 IMAD.IADD R8, R8, 0x1, -R29.reuse ;  /* 0x0000000108089824 */ /* 0x100fe200078e0a1d */
[C---:B----4-:R-:W-:Y:S02]  /*3540*/  ISETP.GT.U32.AND P5, PT, R29.reuse, R15, PT ;  /* 0x0000000f1d00720c */ /* 0x050fe40003fa4070 */
[----:B------:R-:W-:Y:S01]  /*3550*/  ISETP.GT.U32.AND P0, PT, R29, R14, PT ;  /* 0x0000000e1d00720c */ /* 0x000fe20003f04070 */
[----:B------:R-:W-:-:S02]  /*3560*/  @!P6 IMAD.IADD R7, R7, 0x1, -R29 ;  /* 0x000000010707e824 */ /* 0x000fc400078e0a1d */
[----:B------:R-:W-:-:S04]  /*3570*/  @!P2 IMAD.IADD R18, R18, 0x1, -R29 ;  /* 0x000000011212a824 */ /* 0x000fc800078e0a1d */
[--C-:B------:R-:W-:Y:S02]  /*3580*/  @!P3 IMAD.IADD R17, R17, 0x1, -R29.reuse ;  /* 0x000000011111b824 */ /* 0x100fe400078e0a1d */
[--C-:B------:R-:W-:Y:S02]  /*3590*/  @!P4 IMAD.IADD R16, R16, 0x1, -R29.reuse ;  /* 0x000000011010c824 */ /* 0x100fe400078e0a1d */
[--C-:B------:R-:W-:Y:S02]  /*35a0*/  @!P5 IMAD.IADD R15, R15, 0x1, -R29.reuse ;  /* 0x000000010f0fd824 */ /* 0x100fe400078e0a1d */
[----:B------:R-:W-:Y:S01]  /*35b0*/  @!P0 IMAD.IADD R14, R14, 0x1, -R29 ;  /* 0x000000010e0e8824 */ /* 0x000fe200078e0a1d */
[----:B------:R0:W-:Y:S04]  /*35c0*/  STL [R1+0x60], R12 ;  /* 0x0000600c01007387 */ /* 0x0001e80000100800 */
[----:B------:R1:W-:Y:S04]  /*35d0*/  STL [R1+0x5c], R11 ;  /* 0x00005c0b01007387 */ /* 0x0003e80000100800 */
[----:B------:R4:W-:Y:S04]  /*35e0*/  STL [R1+0x58], R10 ;  /* 0x0000580a01007387 */ /* 0x0009e80000100800 */
[----:B------:R1:W-:Y:S04]  /*35f0*/  STL [R1+0x54], R9 ;  /* 0x0000540901007387 */ /* 0x0003e80000100800 */
[----:B0-----:R-:W5:Y:S04]  /*3600*/  LDL.LU R12, [R1+0x14] ;  /* 0x00001400010c7983 */ /* 0x001f680000300800 */
[----:B------:R0:W-:Y:S04]  /*3610*/  STL [R1+0x50], R8 ;  /* 0x0000500801007387 */ /* 0x0001e80000100800 */
[----:B-1----:R-:W5:Y:S04]  /*3620*/  LDL.LU R11, [R1+0x10] ;  /* 0x00001000010b7983 */ /* 0x002f680000300800 */
[----:B----4-:R-:W4:Y:S01]  /*3630*/  LDL.LU R10, [R1+0xc] ;  /* 0x00000c00010a7983 */ /* 0x010f220000300800 */
[----:B------:R-:W-:-:S03]  /*3640*/  IMAD R26, R29, R19, R26 ;  /* 0x000000131d1a7224 */ /* 0x000fc600078e021a */
[----:B------:R1:W-:Y:S04]  /*3650*/  STL [R1+0x4c], R7 ;  /* 0x00004c0701007387 */ /* 0x0003e80000100800 */
[----:B------:R-:W4:Y:S04]  /*3660*/  LDL.LU R9, [R1+0x8] ;  /* 0x0000080001097983 */ /* 0x000f280000300800 */
[----:B0-----:R-:W4:Y:S04]  /*3670*/  LDL.LU R8, [R1+0x4] ;  /* 0x0000040001087983 */ /* 0x001f280000300800 */
[----:B-1----:R-:W4:Y:S04]  /*3680*/  LDL.LU R7, [R1] ;  /* 0x0000000001077983 */ /* 0x002f280000300800 */
[----:B------:R-:W4:Y:S01]  /*3690*/  LDL.LU R19, [R1+0x1294] ;  /* 0x0012940001137983 */ /* 0x000f220000300800 */
[----:B--2---:R-:W-:-:S13]  /*36a0*/  ISETP.GT.U32.AND P1, PT, R29, R13, PT ;  /* 0x0000000d1d00720c */ /* 0x004fda0003f24070 */
[----:B------:R-:W-:Y:S01]  /*36b0*/  @!P1 IMAD.IADD R13, R13, 0x1, -R29 ;  /* 0x000000010d0d9824 */ /* 0x000fe200078e0a1d */
[C---:B---3--:R-:W-:Y:S02]  /*36c0*/  ISETP.GT.U32.AND P6, PT, R29.reuse, R6, PT ;  /* 0x000000061d00720c */ /* 0x048fe40003fc4070 */
[C---:B------:R-:W-:Y:S02]  /*36d0*/  ISETP.GT.U32.AND P2, PT, R29.reuse, R5, PT ;  /* 0x000000051d00720c */ /* 0x040fe40003f44070 */
[C---:B------:R-:W-:Y:S02]  /*36e0*/  ISETP.GT.U32.AND P3, PT, R29.reuse, R4, PT ;  /* 0x000000041d00720c */ /* 0x040fe40003f64070 */
[C---:B-----5:R-:W-:Y:S02]  /*36f0*/  ISETP.GT.U32.AND P4, PT, R29.reuse, R3, PT ;  /* 0x000000031d00720c */ /* 0x060fe40003f84070 */
[C---:B------:R-:W-:Y:S02]  /*3700*/  ISETP.GT.U32.AND P5, PT, R29.reuse, R2, PT ;  /* 0x000000021d00720c */ /* 0x040fe40003fa4070 */
[----:B------:R-:W-:-:S03]  /*3710*/  ISETP.GT.U32.AND P0, PT, R29, R0, PT ;  /* 0x000000001d00720c */ /* 0x000fc60003f04070 */
[--C-:B------:R-:W-:Y:S01]  /*3720*/  @!P6 IMAD.IADD R6, R6, 0x1, -R29.reuse ;  /* 0x000000010606e824 */ /* 0x100fe200078e0a1d */
[----:B------:R-:W-:Y:S01]  /*3730*/  ISETP.GT.U32.AND P6, PT, R29, R18, PT ;  /* 0x000000121d00720c */ /* 0x000fe20003fc4070 */
[--C-:B------:R-:W-:Y:S01]  /*3740*/  @!P2 IMAD.IADD R5, R5, 0x1, -R29.reuse ;  /* 0x000000010505a824 */ /* 0x100fe200078e0a1d */
[C---:B------:R-:W-:Y:S01]  /*3750*/  ISETP.GT.U32.AND P2, PT, R29.reuse, R17, PT ;  /* 0x000000111d00720c */ /* 0x040fe20003f44070 */
[--C-:B------:R-:W-:Y:S01]  /*3760*/  @!P3 IMAD.IADD R4, R4, 0x1, -R29.reuse ;  /* 0x000000010404b824 */ /* 0x100fe200078e0a1d */
[----:B------:R-:W-:Y:S01]  /*3770*/  ISETP.GT.U32.AND P3, PT, R29, R16, PT ;  /* 0x000000101d00720c */ /* 0x000fe20003f64070 */
[--C-:B------:R-:W-:Y:S01]  /*3780*/  @!P4 IMAD.IADD R3, R3, 0x1, -R29.reuse ;  /* 0x000000010303c824 */ /* 0x100fe200078e0a1d */
[C---:B------:R-:W-:Y:S01]  /*3790*/  ISETP.GT.U32.AND P4, PT, R29.reuse, R15, PT ;  /* 0x0000000f1d00720c */ /* 0x040fe20003f84070 */
[--C-:B------:R-:W-:Y:S01]  /*37a0*/  @!P5 IMAD.IADD R2, R2, 0x1, -R29.reuse ;  /* 0x000000010202d824 */ /* 0x100fe200078e0a1d */
[C---:B------:R-:W-:Y:S02]  /*37b0*/  ISETP.GT.U32.AND P5, PT, R29.reuse, R14, PT ;  /* 0x0000000e1d00720c */ /* 0x040fe40003fa4070 */
[C---:B------:R-:W-:Y:S01]  /*37c0*/  ISETP.GT.U32.AND P1, PT, R29.reuse, R28, PT ;  /* 0x0000001c1d00720c */ /* 0x040fe20003f24070 */
[--C-:B------:R-:W-:Y:S01]  /*37d0*/  @!P0 IMAD.IADD R0, R0, 0x1, -R29.reuse ;  /* 0x0000000100008824 */ /* 0x100fe200078e0a1d */
[----:B------:R-:W-:Y:S01]  /*37e0*/  ISETP.GT.U32.AND P0, PT, R29, R13, PT ;  /* 0x0000000d1d00720c */ /* 0x000fe20003f04070 */
[----:B------:R-:W-:-:S02]  /*37f0*/  @!P6 IMAD.IADD R18, R18, 0x1, -R29 ;  /* 0x000000011212e824 */ /* 0x000fc400078e0a1d */
[--C-:B------:R-:W-:Y:S01]  /*3800*/  @!P2 IMAD.IADD R17, R17, 0x1, -R29.reuse ;  /* 0x000000011111a824 */ /* 0x100fe200078e0a1d */
[C---:B------:R-:W-:Y:S01]  /*3810*/  ISETP.GT.U32.AND P2, PT, R29.reuse, R5, PT ;  /* 0x000000051d00720c */ /* 0x040fe20003f44070 */
[----:B------:R-:W-:Y:S01]  /*3820*/  @!P3 IMAD.IADD R16, R16, 0x1, -R29 ;  /* 0x000000011010b824 */ /* 0x000fe200078e0a1d */
[----:B------:R-:W-:-:S05]  /*3830*/  ISETP.GT.U32.AND P3, PT, R29, R4, PT ;  /* 0x000000041d00720c */ /* 0x000fca0003f64070 */
[--C-:B------:R-:W-:Y:S01]  /*3840*/  @!P1 IMAD.IADD R28, R28, 0x1, -R29.reuse ;  /* 0x000000011c1c9824 */ /* 0x100fe200078e0a1d */
[----:B------:R-:W-:Y:S01]  /*3850*/  ISETP.GT.U32.AND P1, PT, R29, R6, PT ;  /* 0x000000061d00720c */ /* 0x000fe20003f24070 */
[--C-:B------:R-:W-:Y:S01]  /*3860*/  @!P4 IMAD.IADD R15, R15, 0x1, -R29.reuse ;  /* 0x000000010f0fc824 */ /* 0x100fe200078e0a1d */
[----:B------:R0:W-:Y:S01]  /*3870*/  STL [R1+0x48], R18 ;  /* 0x0000481201007387 */ /* 0x0001e20000100800 */
[C---:B------:R-:W-:Y:S01]  /*3880*/  ISETP.GT.U32.AND P4, PT, R29.reuse, R3, PT ;  /* 0x000000031d00720c */ /* 0x040fe20003f84070 */
[--C-:B------:R-:W-:Y:S01]  /*3890*/  @!P5 IMAD.IADD R14, R14, 0x1, -R29.reuse ;  /* 0x000000010e0ed824 */ /* 0x100fe200078e0a1d */
[----:B------:R-:W-:Y:S01]  /*38a0*/  ISETP.GT.U32.AND P5, PT, R29, R2, PT ;  /* 0x000000021d00720c */ /* 0x000fe20003fa4070 */
[--C-:B------:R-:W-:Y:S01]  /*38b0*/  @!P0 IMAD.IADD R13, R13, 0x1, -R29.reuse ;  /* 0x000000010d0d8824 */ /* 0x100fe200078e0a1d */
[C---:B------:R-:W-:Y:S01]  /*38c0*/  ISETP.GT.U32.AND P0, PT, R29.reuse, R0, PT ;  /* 0x000000001d00720c */ /* 0x040fe20003f04070 */
[----:B0-----:R-:W2:Y:S04]  /*38d0*/  LDL.LU R18, [R1+0x1290] ;  /* 0x0012900001127983 */ /* 0x001ea80000300800 */
[----:B------:R0:W-:Y:S01]  /*38e0*/  STL [R1+0x44], R17 ;  /* 0x0000441101007387 */ /* 0x0001e20000100800 */
[----:B------:R-:W-:Y:S01]  /*38f0*/  ISETP.GT.U32.AND P6, PT, R29, R28, PT ;  /* 0x0000001c1d00720c */ /* 0x000fe20003fc4070 */
[----:B------:R-:W-:-:S02]  /*3900*/  @!P1 IMAD.IADD R6, R6, 0x1, -R29 ;  /* 0x0000000106069824 */ /* 0x000fc400078e0a1d */
[--C-:B------:R-:W-:Y:S01]  /*3910*/  @!P2 IMAD.IADD R5, R5, 0x1, -R29.reuse ;  /* 0x000000010505a824 */ /* 0x100fe200078e0a1d */
[----:B0-----:R-:W3:Y:S04]  /*3920*/  LDL.LU R17, [R1+0x128c] ;  /* 0x00128c0001117983 */ /* 0x001ee80000300800 */
[----:B------:R0:W-:Y:S01]  /*3930*/  STL [R1+0x40], R16 ;  /* 0x0000401001007387 */ /* 0x0001e20000100800 */
[----:B------:R-:W-:-:S03]  /*3940*/  @!P3 IMAD.IADD R4, R4, 0x1, -R29 ;  /* 0x000000010404b824 */ /* 0x000fc600078e0a1d */
[----:B0-----:R-:W5:Y:S04]  /*3950*/  LDL.LU R16, [R1+0x1288] ;  /* 0x0012880001107983 */ /* 0x001f680000300800 */
[----:B------:R0:W-:Y:S01]  /*3960*/  STL [R1+0x3c], R15 ;  /* 0x00003c0f01007387 */ /* 0x0001e20000100800 */
[----:B------:R-:W-:-:S03]  /*3970*/  @!P4 IMAD.IADD R3, R3, 0x1, -R29 ;  /* 0x000000010303c824 */ /* 0x000fc600078e0a1d */
[----:B0-----:R-:W2:Y:S04]  /*3980*/  LDL.LU R15, [R1+0x1284] ;  /* 0x00128400010f7983 */ /* 0x001ea80000300800 */
        /* <DEDUP_REMOVED lines=9> */
[----:B------:R0:W-:Y:S04]  /*3a20*/  STL [R1+0x2c], R5 ;  /* 0x00002c0501007387 */ /* 0x0001e80000100800 */
[----:B0-----:R-:W3:Y:S04]  /*3a30*/  LDL.LU R5, [R1+0x1274] ;  /* 0x0012740001057983 */ /* 0x001ee80000300800 */
[----:B------:R0:W-:Y:S04]  /*3a40*/  STL [R1+0x28], R4 ;  /* 0x0000280401007387 */ /* 0x0001e80000100800 */
[----:B0-----:R-:W5:Y:S04]  /*3a50*/  LDL.LU R4, [R1+0x1270] ;  /* 0x0012700001047983 */ /* 0x001f680000300800 */
[----:B------:R0:W-:Y:S04]  /*3a60*/  STL [R1+0x24], R3 ;  /* 0x0000240301007387 */ /* 0x0001e80000100800 */
[----:B0-----:R-:W5:Y:S04]  /*3a70*/  LDL.LU R3, [R1+0x126c] ;  /* 0x00126c0001037983 */ /* 0x001f680000300800 */
[----:B------:R0:W-:Y:S04]  /*3a80*/  STL [R1+0x20], R2 ;  /* 0x0000200201007387 */ /* 0x0001e80000100800 */
[----:B0-----:R-:W5:Y:S04]  /*3a90*/  LDL.LU R2, [R1+0x1268] ;  /* 0x0012680001027983 */ /* 0x001f680000300800 */
[----:B------:R0:W-:Y:S04]  /*3aa0*/  STL [R1+0x1c], R0 ;  /* 0x00001c0001007387 */ /* 0x0001e80000100800 */
[----:B0-----:R-:W5:Y:S04]  /*3ab0*/  LDL.LU R0, [R1+0x1264] ;  /* 0x0012640001007983 */ /* 0x001f680000300800 */
[----:B------:R0:W-:Y:S04]  /*3ac0*/  STL [R1+0x18], R28 ;  /* 0x0000181c01007387 */ /* 0x0001e80000100800 */
[----:B0-----:R-:W5:Y:S01]  /*3ad0*/  LDL.LU R28, [R1+0x1260] ;  /* 0x00126000011c7983 */ /* 0x001f620000300800 */
[----:B------:R-:W-:-:S02]  /*3ae0*/  ISETP.GT.U32.AND P1, PT, R29, R12, PT ;  /* 0x0000000c1d00720c */ /* 0x000fc40003f24070 */
[C---:B------:R-:W-:Y:S02]  /*3af0*/  ISETP.GT.U32.AND P2, PT, R29.reuse, R11, PT ;  /* 0x0000000b1d00720c */ /* 0x040fe40003f44070 */
[C---:B----4-:R-:W-:Y:S02]  /*3b00*/  ISETP.GT.U32.AND P3, PT, R29.reuse, R10, PT ;  /* 0x0000000a1d00720c */ /* 0x050fe40003f64070 */
[C---:B------:R-:W-:Y:S02]  /*3b10*/  ISETP.GT.U32.AND P4, PT, R29.reuse, R9, PT ;  /* 0x000000091d00720c */ /* 0x040fe40003f84070 */
[C---:B------:R-:W-:Y:S02]  /*3b20*/  ISETP.GT.U32.AND P5, PT, R29.reuse, R8, PT ;  /* 0x000000081d00720c */ /* 0x040fe40003fa4070 */
[----:B------:R-:W-:-:S03]  /*3b30*/  ISETP.GT.U32.AND P0, PT, R29, R7, PT ;  /* 0x000000071d00720c */ /* 0x000fc60003f04070 */
[--C-:B------:R-:W-:Y:S02]  /*3b40*/  @!P1 IMAD.IADD R12, R12, 0x1, -R29.reuse ;  /* 0x000000010c0c9824 */ /* 0x100fe400078e0a1d */
[--C-:B------:R-:W-:Y:S02]  /*3b50*/  @!P2 IMAD.IADD R11, R11, 0x1, -R29.reuse ;  /* 0x000000010b0ba824 */ /* 0x100fe400078e0a1d */
[--C-:B------:R-:W-:Y:S02]  /*3b60*/  @!P3 IMAD.IADD R10, R10, 0x1, -R29.reuse ;  /* 0x000000010a0ab824 */ /* 0x100fe400078e0a1d */
[--C-:B------:R-:W-:Y:S02]  /*3b70*/  @!P4 IMAD.IADD R9, R9, 0x1, -R29.reuse ;  /* 0x000000010909c824 */ /* 0x100fe400078e0a1d */
[--C-:B------:R-:W-:Y:S02]  /*3b80*/  @!P5 IMAD.IADD R8, R8, 0x1, -R29.reuse ;  /* 0x000000010808d824 */ /* 0x100fe400078e0a1d */
[----:B------:R-:W-:Y:S01]  /*3b90*/  @!P0 IMAD.IADD R7, R7, 0x1, -R29 ;  /* 0x0000000107078824 */ /* 0x000fe200078e0a1d */
[----:B--2---:R-:W-:-:S02]  /*3ba0*/  ISETP.GT.U32.AND P0, PT, R29, R6, PT ;  /* 0x000000061d00720c */ /* 0x004fc40003f04070 */
[C---:B---3--:R-:W-:Y:S02]  /*3bb0*/  ISETP.GT.U32.AND P5, PT, R29.reuse, R5, PT ;  /* 0x000000051d00720c */ /* 0x048fe40003fa4070 */
[----:B-----5:R-:W-:-:S11]  /*3bc0*/  ISETP.GT.U32.AND P4, PT, R29, R4, PT ;  /* 0x000000041d00720c */ /* 0x020fd60003f84070 */
[--C-:B------:R-:W-:Y:S01]  /*3bd0*/  @!P5 IMAD.IADD R5, R5, 0x1, -R29.reuse ;  /* 0x000000010505d824 */ /* 0x100fe200078e0a1d */
[C---:B------:R-:W-:Y:S01]  /*3be0*/  ISETP.GT.U32.AND P3, PT, R29.reuse, R3, PT ;  /* 0x000000031d00720c */ /* 0x040fe20003f64070 */
[----:B------:R-:W-:Y:S01]  /*3bf0*/  @!P4 IMAD.IADD R4, R4, 0x1, -R29 ;  /* 0x000000010404c824 */ /* 0x000fe200078e0a1d */
[----:B------:R-:W-:-:S11]  /*3c00*/  ISETP.GT.U32.AND P2, PT, R29, R2, PT ;  /* 0x000000021d00720c */ /* 0x000fd60003f44070 */
[--C-:B------:R-:W-:Y:S01]  /*3c10*/  @!P3 IMAD.IADD R3, R3, 0x1, -R29.reuse ;  /* 0x000000010303b824 */ /* 0x100fe200078e0a1d */
[C---:B------:R-:W-:Y:S01]  /*3c20*/  ISETP.GT.U32.AND P1, PT, R29.reuse, R0, PT ;  /* 0x000000001d00720c */ /* 0x040fe20003f24070 */
[----:B------:R-:W-:Y:S01]  /*3c30*/  @!P2 IMAD.IADD R2, R2, 0x1, -R29 ;  /* 0x000000010202a824 */ /* 0x000fe200078e0a1d */
[----:B------:R-:W-:-:S11]  /*3c40*/  ISETP.GT.U32.AND P6, PT, R29, R28, PT ;  /* 0x0000001c1d00720c */ /* 0x000fd60003fc4070 */
[--C-:B------:R-:W-:Y:S01]  /*3c50*/  @!P1 IMAD.IADD R0, R0, 0x1, -R29.reuse ;  /* 0x0000000100009824 */ /* 0x100fe200078e0a1d */
[C---:B------:R-:W-:Y:S02]  /*3c60*/  ISETP.GT.U32.AND P1, PT, R29.reuse, R11, PT ;  /* 0x0000000b1d00720c */ /* 0x040fe40003f24070 */
[C---:B------:R-:W-:Y:S02]  /*3c70*/  ISETP.GT.U32.AND P2, PT, R29.reuse, R10, PT ;  /* 0x0000000a1d00720c */ /* 0x040fe40003f44070 */
[C---:B------:R-:W-:Y:S02]  /*3c80*/  ISETP.GT.U32.AND P3, PT, R29.reuse, R9, PT ;  /* 0x000000091d00720c */ /* 0x040fe40003f64070 */
[C---:B------:R-:W-:Y:S02]  /*3c90*/  ISETP.GT.U32.AND P4, PT, R29.reuse, R8, PT ;  /* 0x000000081d00720c */ /* 0x040fe40003f84070 */
[C---:B------:R-:W-:Y:S01]  /*3ca0*/  ISETP.GT.U32.AND P5, PT, R29.reuse, R7, PT ;  /* 0x000000071d00720c */ /* 0x040fe20003fa4070 */
[----:B------:R-:W-:Y:S01]  /*3cb0*/  @!P6 IMAD.IADD R28, R28, 0x1, -R29 ;  /* 0x000000011c1ce824 */ /* 0x000fe200078e0a1d */
[----:B------:R-:W-:-:S02]  /*3cc0*/  ISETP.GT.U32.AND P6, PT, R29, R12, PT ;  /* 0x0000000c1d00720c */ /* 0x000fc40003fc4070 */
[----:B------:R-:W0:Y:S02]  /*3cd0*/  S2R R29, SR_TID.X ;  /* 0x00000000001d7919 */ /* 0x000e240000002100 */
[----:B0-----:R-:W-:-:S05]  /*3ce0*/  IMAD.SHL.U32 R29, R29, 0x100, RZ ;  /* 0x000001001d1d7824 */ /* 0x001fca00078e00ff */
[----:B------:R0:W-:Y:S02]  /*3cf0*/  STL [R1+0xfe0], R29 ;  /* 0x000fe01d01007387 */ /* 0x0001e40000100800 */
[----:B0-----:R-:W-:-:S05]  /*3d00*/  IABS R29, c[0x0][0x17c] ;  /* 0x00005f00001d7a13 */ /* 0x001fca0000000000 */
[--C-:B------:R-:W-:Y:S02]  /*3d10*/  @!P6 IMAD.IADD R12, R12, 0x1, -R29.reuse ;  /* 0x000000010c0ce824 */ /* 0x100fe400078e0a1d */
[--C-:B------:R-:W-:Y:S02]  /*3d20*/  @!P1 IMAD.IADD R11, R11, 0x1, -R29.reuse ;  /* 0x000000010b0b9824 */ /* 0x100fe400078e0a1d */
[--C-:B------:R-:W-:Y:S01]  /*3d30*/  @!P2 IMAD.IADD R10, R10, 0x1, -R29.reuse ;  /* 0x000000010a0aa824 */ /* 0x100fe200078e0a1d */
[----:B------:R0:W-:Y:S01]  /*3d40*/  STL [R1+0x14], R12 ;  /* 0x0000140c01007387 */ /* 0x0001e20000100800 */
[--C-:B------:R-:W-:Y:S02]  /*3d50*/  @!P3 IMAD.IADD R9, R9, 0x1, -R29.reuse ;  /* 0x000000010909b824 */ /* 0x100fe400078e0a1d */
[--C-:B------:R-:W-:Y:S01]  /*3d60*/  @!P4 IMAD.IADD R8, R8, 0x1, -R29.reuse ;  /* 0x000000010808c824 */ /* 0x100fe200078e0a1d */
[----:B0-----:R-:W2:Y:S04]  /*3d70*/  LDL.LU R12, [R1+0x125c] ;  /* 0x00125c00010c7983 */ /* 0x001ea80000300800 */
[----:B------:R0:W-:Y:S04]  /*3d80*/  STL [R1+0x10], R11 ;  /* 0x0000100b01007387 */ /* 0x0001e80000100800 */
[----:B0-----:R-:W3:Y:S04]  /*3d90*/  LDL.LU R11, [R1+0x1258] ;  /* 0x00125800010b7983 */ /* 0x001ee80000300800 */
[----:B------:R0:W-:Y:S04]  /*3da0*/  STL [R1+0xc], R10 ;  /* 0x00000c0a01007387 */ /* 0x0001e80000100800 */
[----:B0-----:R-:W4:Y:S04]  /*3db0*/  LDL.LU R10, [R1+0x1254] ;  /* 0x00125400010a7983 */ /* 0x001f280000300800 */
[----:B------:R0:W-:Y:S04]  /*3dc0*/  STL [R1+0x8], R9 ;  /* 0x0000080901007387 */ /* 0x0001e80000100800 */
[----:B0-----:R-:W5:Y:S04]  /*3dd0*/  LDL.LU R9, [R1+0x1250] ;  /* 0x0012500001097983 */ /* 0x001f680000300800 */
[----:B------:R0:W-:Y:S04]  /*3de0*/  STL [R1+0x4], R8 ;  /* 0x0000040801007387 */ /* 0x0001e80000100800 */
[----:B0-----:R-:W3:Y:S01]  /*3df0*/  LDL.LU R8, [R1+0x124c] ;  /* 0x00124c0001087983 */ /* 0x001ee20000300800 */
[----:B------:R-:W-:-:S05]  /*3e00*/  @!P5 IMAD.IADD R7, R7, 0x1, -R29 ;  /* 0x000000010707d824 */ /* 0x000fca00078e0a1d */
[----:B------:R0:W-:Y:S04]  /*3e10*/  STL [R1], R7 ;  /* 0x0000000701007387 */ /* 0x0001e80000100800 */
[----:B0-----:R-:W5:Y:S01]  /*3e20*/  LDL.LU R7, [R1+0x1248] ;  /* 0x0012480001077983 */ /* 0x001f620000300800 */
[----:B------:R-:W-:Y:S01]  /*3e30*/  @!P0 IMAD.IADD R6, R6, 0x1, -R29 ;  /* 0x0000000106068824 */ /* 0x000fe200078e0a1d */
[C---:B------:R-:W-:Y:S02]  /*3e40*/  ISETP.GT.U32.AND P0, PT, R29.reuse, R28, PT ;  /* 0x0000001c1d00720c */ /* 0x040fe40003f04070 */
[C---:B------:R-:W-:Y:S02]  /*3e50*/  ISETP.GT.U32.AND P1, PT, R29.reuse, R0, PT ;  /* 0x000000001d00720c */ /* 0x040fe40003f24070 */
[----:B------:R-:W-:-:S02]  /*3e60*/  ISETP.GT.U32.AND P2, PT, R29, R2, PT ;  /* 0x000000021d00720c */ /* 0x000fc40003f44070 */
[C---:B------:R-:W-:Y:S02]  /*3e70*/  ISETP.GT.U32.AND P3, PT, R29.reuse, R3, PT ;  /* 0x000000031d00720c */ /* 0x040fe40003f64070 */
[C---:B------:R-:W-:Y:S02]  /*3e80*/  ISETP.GT.U32.AND P4, PT, R29.reuse, R4, PT ;  /* 0x000000041d00720c */ /* 0x040fe40003f84070 */
[----:B------:R-:W-:-:S03]  /*3e90*/  ISETP.GT.U32.AND P5, PT, R29, R5, PT ;  /* 0x000000051d00720c */ /* 0x000fc60003fa4070 */
[--C-:B------:R-:W-:Y:S02]  /*3ea0*/  @!P0 IMAD.IADD R28, R28, 0x1, -R29.reuse ;  /* 0x000000011c1c8824 */ /* 0x100fe400078e0a1d */
[--C-:B------:R-:W-:Y:S02]  /*3eb0*/  @!P1 IMAD.IADD R0, R0, 0x1, -R29.reuse ;  /* 0x0000000100009824 */ /* 0x100fe400078e0a1d */
[--C-:B------:R-:W-:Y:S01]  /*3ec0*/  @!P2 IMAD.IADD R2, R2, 0x1, -R29.reuse ;  /* 0x000000010202a824 */ /* 0x100fe200078e0a1d */
[----:B------:R0:W-:Y:S01]  /*3ed0*/  STL [R1+0x1228], R28 ;  /* 0x0012281c01007387 */ /* 0x0001e20000100800 */
[--C-:B------:R-:W-:Y:S02]  /*3ee0*/  @!P3 IMAD.IADD R3, R3, 0x1, -R29.reuse ;  /* 0x000000010303b824 */ /* 0x100fe400078e0a1d */
[--C-:B------:R-:W-:Y:S02]  /*3ef0*/  @!P4 IMAD.IADD R4, R4, 0x1, -R29.reuse ;  /* 0x000000010404c824 */ /* 0x100fe400078e0a1d */
[----:B------:R-:W-:Y:S01]  /*3f00*/  @!P5 IMAD.IADD R5, R5, 0x1, -R29 ;  /* 0x000000010505d824 */ /* 0x000fe200078e0a1d */
[----:B0-----:R-:W5:Y:S04]  /*3f10*/  LDL R28, [R1+0x5c4] ;  /* 0x0005c400011c7983 */ /* 0x001f680000100800 */
[----:B------:R0:W-:Y:S04]  /*3f20*/  STL [R1+0x1224], R0 ;  /* 0x0012240001007387 */ /* 0x0001e80000100800 */
[----:B0-----:R-:W5:Y:S04]  /*3f30*/  LDL R0, [R1+0xfe0] ;  /* 0x000fe00001007983 */ /* 0x001f680000100800 */
[----:B------:R-:W-:Y:S04]  /*3f40*/  STL [R1+0x1220], R2 ;  /* 0x0012200201007387 */ /* 0x000fe80000100800 */
[----:B------:R0:W-:Y:S04]  /*3f50*/  STL [R1+0x121c], R3 ;  /* 0x00121c0301007387 */ /* 0x0001e80000100800 */
[----:B0-----:R-:W5:Y:S04]  /*3f60*/  LDL R3, [R1+0x678] ;  /* 0x0006780001037983 */ /* 0x001f680000100800 */
[----:B------:R-:W-:Y:S04]  /*3f70*/  STL [R1+0x122c], R4 ;  /* 0x00122c0401007387 */ /* 0x000fe80000100800 */
[----:B------:R0:W-:Y:S04]  /*3f80*/  STL [R1+0x1230], R5 ;  /* 0x0012300501007387 */ /* 0x0001e80000100800 */
[----:B0-----:R-:W5:Y:S01]  /*3f90*/  LDL.LU R5, [R1+0xa0] ;  /* 0x0000a00001057983 */ /* 0x001f620000300800 */
[----:B------:R-:W-:-:S13]  /*3fa0*/  ISETP.GT.U32.AND P6, PT, R29, R6, PT ;  /* 0x000000061d00720c */ /* 0x000fda0003fc4070 */
[----:B------:R-:W-:Y:S01]  /*3fb0*/  @!P6 IMAD.IADD R6, R6, 0x1, -R29 ;  /* 0x000000010606e824 */ /* 0x000fe200078e0a1d */
[----:B------:R-:W-:-:S13]  /*3fc0*/  ISETP.GT.U32.AND P6, PT, R29, R13, PT ;  /* 0x0000000d1d00720c */ /* 0x000fda0003fc4070 */
[----:B------:R-:W-:Y:S01]  /*3fd0*/  @!P6 IMAD.IADD R13, R13, 0x1, -R29 ;  /* 0x000000010d0de824 */ /* 0x000fe200078e0a1d */
[----:B------:R-:W-:Y:S01]  /*3fe0*/  IABS R2, R21 ;  /* 0x0000001500027213 */ /* 0x000fe20000000000 */
[----:B------:R-:W-:Y:S04]  /*3ff0*/  STL [R1+0x1218], R6 ;  /* 0x0012180601007387 */ /* 0x000fe80000100800 */
[----:B------:R-:W-:-:S04]  /*4000*/  IMAD.HI.U32 R27, R27, R2, RZ ;  /* 0x000000021b1b7227 */ /* 0x000fc800078e00ff */
[----:B------:R-:W-:-:S04]  /*4010*/  IMAD.MOV R27, RZ, RZ, -R27 ;  /* 0x000000ffff1b7224 */ /* 0x000fc800078e0a1b */
[C---:B------:R-:W-:Y:S01]  /*4020*/  IMAD R27, R29.reuse, R27, R2 ;  /* 0x0000001b1d1b7224 */ /* 0x040fe200078e0202 */
[C---:B--2---:R-:W-:Y:S02]  /*4030*/  ISETP.GT.U32.AND P5, PT, R29.reuse, R12, PT ;  /* 0x0000000c1d00720c */ /* 0x044fe40003fa4070 */
[----:B----4-:R-:W-:-:S11]  /*4040*/  ISETP.GT.U32.AND P3, PT, R29, R10, PT ;  /* 0x0000000a1d00720c */ /* 0x010fd60003f64070 */
[--C-:B------:R-:W-:Y:S02]  /*4050*/  @!P5 IMAD.IADD R12, R12, 0x1, -R29.reuse ;  /* 0x000000010c0cd824 */ /* 0x100fe400078e0a1d */
[----:B------:R-:W-:Y:S01]  /*4060*/  @!P3 IMAD.IADD R10, R10, 0x1, -R29 ;  /* 0x000000010a0ab824 */ /* 0x000fe200078e0a1d */
[C---:B------:R-:W-:Y:S02]  /*4070*/  ISETP.GT.U32.AND P3, PT, R29.reuse, R17, PT ;  /* 0x000000111d00720c */ /* 0x040fe40003f64070 */
[----:B---3--:R-:W-:-:S13]  /*4080*/  ISETP.GT.U32.AND P1, PT, R29, R8, PT ;  /* 0x000000081d00720c */ /* 0x008fda0003f24070 */
[----:B------:R-:W-:Y:S01]  /*4090*/  @!P1 IMAD.IADD R8, R8, 0x1, -R29 ;  /* 0x0000000108089824 */ /* 0x000fe200078e0a1d */
[----:B------:R-:W-:-:S04]  /*40a0*/  ISETP.GT.U32.AND P1, PT, R29, R15, PT ;  /* 0x0000000f1d00720c */ /* 0x000fc80003f24070 */
[C---:B------:R-:W-:Y:S02]  /*40b0*/  ISETP.GT.U32.AND P5, PT, R29.reuse, R8, PT ;  /* 0x000000081d00720c */ /* 0x040fe40003fa4070 */
[----:B-----5:R-:W-:Y:S01]  /*40c0*/  ISETP.GT.U32.AND P0, PT, R29, R7, PT ;  /* 0x000000071d00720c */ /* 0x020fe20003f04070 */
[----:B------:R-:W-:Y:S01]  /*40d0*/  @!P3 IMAD.IADD R17, R17, 0x1, -R29 ;  /* 0x000000011111b824 */ /* 0x000fe200078e0a1d */
[----:B------:R-:W-:-:S05]  /*40e0*/  ISETP.GT.U32.AND P3, PT, R29, R13, PT ;  /* 0x0000000d1d00720c */ /* 0x000fca0003f64070 */
[----:B------:R-:W-:Y:S01]  /*40f0*/  @!P1 IMAD.IADD R15, R15, 0x1, -R29 ;  /* 0x000000010f0f9824 */ /* 0x000fe200078e0a1d */
[----:B------:R-:W-:-:S03]  /*4100*/  ISETP.GT.U32.AND P2, PT, R29, R9, PT ;  /* 0x000000091d00720c */ /* 0x000fc60003f44070 */
[--C-:B------:R-:W-:Y:S01]  /*4110*/  @!P5 IMAD.IADD R8, R8, 0x1, -R29.reuse ;  /* 0x000000010808d824 */ /* 0x100fe200078e0a1d */
[C---:B------:R-:W-:Y:S02]  /*4120*/  ISETP.GT.U32.AND P5, PT, R29.reuse, R15, PT ;  /* 0x0000000f1d00720c */ /* 0x040fe40003fa4070 */
[----:B------:R-:W-:Y:S01]  /*4130*/  ISETP.GT.U32.AND P4, PT, R29, R11, PT ;  /* 0x0000000b1d00720c */ /* 0x000fe20003f84070 */
[--C-:B------:R-:W-:Y:S01]  /*4140*/  @!P0 IMAD.IADD R7, R7, 0x1, -R29.reuse ;  /* 0x0000000107078824 */ /* 0x100fe200078e0a1d */
[----:B------:R-:W-:Y:S01]  /*4150*/  ISETP.GT.U32.AND P0, PT, R29, R14, PT ;  /* 0x0000000e1d00720c */ /* 0x000fe20003f04070 */
[----:B------:R-:W-:Y:S01]  /*4160*/  @!P3 IMAD.IADD R13, R13, 0x1, -R29 ;  /* 0x000000010d0db824 */ /* 0x000fe200078e0a1d */
[----:B------:R-:W-:-:S03]  /*4170*/  ISETP.GT.U32.AND P3, PT, R29, R20, PT ;  /* 0x000000141d00720c */ /* 0x000fc60003f64070 */
[----:B------:R-:W-:-:S04]  /*4180*/  @!P2 IMAD.IADD R9, R9, 0x1, -R29 ;  /* 0x000000010909a824 */ /* 0x000fc800078e0a1d */
[--C-:B------:R-:W-:Y:S01]  /*4190*/  @!P5 IMAD.IADD R15, R15, 0x1, -R29.reuse ;  /* 0x000000010f0fd824 */ /* 0x100fe200078e0a1d */
[----:B------:R-:W-:Y:S01]  /*41a0*/  ISETP.GT.U32.AND P5, PT, R29, R23, PT ;  /* 0x000000171d00720c */ /* 0x000fe20003fa4070 */
[--C-:B------:R-:W-:Y:S01]  /*41b0*/  @!P4 IMAD.IADD R11, R11, 0x1, -R29.reuse ;  /* 0x000000010b0bc824 */ /* 0x100fe200078e0a1d */
[C---:B------:R-:W-:Y:S01]  /*41c0*/  ISETP.GT.U32.AND P4, PT, R29.reuse, R7, PT ;  /* 0x000000071d00720c */ /* 0x040fe20003f84070 */
[--C-:B------:R-:W-:Y:S01]  /*41d0*/  @!P0 IMAD.IADD R14, R14, 0x1, -R29.reuse ;  /* 0x000000010e0e8824 */ /* 0x100fe200078e0a1d */
[C---:B------:R-:W-:Y:S02]  /*41e0*/  ISETP.GT.U32.AND P6, PT, R29.reuse, R9, PT ;  /* 0x000000091d00720c */ /* 0x040fe40003fc4070 */
[C---:B------:R-:W-:Y:S01]  /*41f0*/  ISETP.GT.U32.AND P0, PT, R29.reuse, R10, PT ;  /* 0x0000000a1d00720c */ /* 0x040fe20003f04070 */
[----:B------:R-:W-:Y:S01]  /*4200*/  @!P3 IMAD.IADD R20, R20, 0x1, -R29 ;  /* 0x000000011414b824 */ /* 0x000fe200078e0a1d */
[C---:B------:R-:W-:Y:S02]  /*4210*/  ISETP.GT.U32.AND P1, PT, R29.reuse, R11, PT ;  /* 0x0000000b1d00720c */ /* 0x040fe40003f24070 */
[----:B------:R-:W-:-:S03]  /*4220*/  ISETP.GT.U32.AND P3, PT, R29, R26, PT ;  /* 0x0000001a1d00720c */ /* 0x000fc60003f64070 */
[--C-:B------:R-:W-:Y:S01]  /*4230*/  @!P5 IMAD.IADD R23, R23, 0x1, -R29.reuse ;  /* 0x000000011717d824 */ /* 0x100fe200078e0a1d */
[----:B------:R-:W-:Y:S01]  /*4240*/  ISETP.GT.U32.AND P5, PT, R29, R20, PT ;  /* 0x000000141d00720c */ /* 0x000fe20003fa4070 */
[--C-:B------:R-:W-:Y:S01]  /*4250*/  @!P4 IMAD.IADD R7, R7, 0x1, -R29.reuse ;  /* 0x000000010707c824 */ /* 0x100fe200078e0a1d */
[----:B------:R-:W-:Y:S01]  /*4260*/  LOP3.LUT R0, R0, 0x1000, RZ, 0xc0, !PT ;  /* 0x0000100000007812 */ /* 0x000fe200078ec0ff */
[--C-:B------:R-:W-:Y:S02]  /*4270*/  @!P6 IMAD.IADD R9, R9, 0x1, -R29.reuse ;  /* 0x000000010909e824 */ /* 0x100fe400078e0a1d */
[--C-:B------:R-:W-:Y:S01]  /*4280*/  @!P0 IMAD.IADD R10, R10, 0x1, -R29.reuse ;  /* 0x000000010a0a8824 */ /* 0x100fe200078e0a1d */
[----:B------:R-:W-:Y:S01]  /*4290*/  STL [R1+0x1234], R7 ;  /* 0x0012340701007387 */ /* 0x000fe20000100800 */
[----:B------:R-:W-:-:S03]  /*42a0*/  @!P1 IMAD.IADD R11, R11, 0x1, -R29 ;  /* 0x000000010b0b9824 */ /* 0x000fc600078e0a1d */
[----:B------:R0:W-:Y:S01]  /*42b0*/  STL [R1+0x1238], R8 ;  /* 0x0012380801007387 */ /* 0x0001e20000100800 */
[----:B------:R-:W-:-:S03]  /*42c0*/  @!P3 IMAD.IADD R26, R26, 0x1, -R29 ;  /* 0x000000011a1ab824 */ /* 0x000fc600078e0a1d */
[----:B------:R-:W-:Y:S01]  /*42d0*/  STL [R1+0x123c], R9 ;  /* 0x00123c0901007387 */ /* 0x000fe20000100800 */
[----:B------:R-:W-:-:S03]  /*42e0*/  @!P5 IMAD.IADD R20, R20, 0x1, -R29 ;  /* 0x000000011414d824 */ /* 0x000fc600078e0a1d */
[----:B------:R-:W-:Y:S01]  /*42f0*/  STL [R1+0x1240], R10 ;  /* 0x0012400a01007387 */ /* 0x000fe20000100800 */
[----:B------:R-:W-:-:S03]  /*4300*/  ISETP.GE.AND P3, PT, R28, RZ, PT ;  /* 0x000000ff1c00720c */ /* 0x000fc60003f66270 */
[----:B------:R-:W-:Y:S01]  /*4310*/  STL [R1+0x1244], R11 ;  /* 0x0012440b01007387 */ /* 0x000fe20000100800 */
[----:B------:R-:W-:-:S03]  /*4320*/  ISETP.GE.AND P5, PT, R3, RZ, PT ;  /* 0x000000ff0300720c */ /* 0x000fc60003fa6270 */
[----:B------:R-:W2:Y:S04]  /*4330*/  LDL R4, [R1+0x10d4] ;  /* 0x0010d40001047983 */ /* 0x000ea80000100800 */
[----:B------:R-:W3:Y:S01]  /*4340*/  LDL R2, [R1+0x10d8] ;  /* 0x0010d80001027983 */ /* 0x000ee20000100800 */
[----:B------:R-:W-:-:S03]  /*4350*/  IMAD.IADD R0, R0, 0x1, R5 ;  /* 0x0000000100007824 */ /* 0x000fc600078e0205 */
[----:B------:R-:W4:Y:S04]  /*4360*/  LDL R5, [R1+0x10dc] ;  /* 0x0010dc0001057983 */ /* 0x000f280000100800 */
[----:B------:R1:W-:Y:S04]  /*4370*/  STL [R1+0x384], R0 ;  /* 0x0003840001007387 */ /* 0x0003e80000100800 */
[----:B0-----:R-:W5:Y:S04]  /*4380*/  LDL R8, [R1+0x10d0] ;  /* 0x0010d00001087983 */ /* 0x001f680000100800 */
[----:B------:R-:W5:Y:S04]  /*4390*/  LDL R28, [R1+0x10c4] ;  /* 0x0010c400011c7983 */ /* 0x000f680000100800 */
[----:B-1----:R-:W5:Y:S04]  /*43a0*/  LDL R0, [R1+0x10cc] ;  /* 0x0010cc0001007983 */ /* 0x002f680000100800 */
[----:B------:R-:W5:Y:S04]  /*43b0*/  LDL R3, [R1+0x10c8] ;  /* 0x0010c80001037983 */ /* 0x000f680000100800 */
[----:B------:R-:W5:Y:S04]  /*43c0*/  LDL R6, [R1+0x10bc] ;  /* 0x0010bc0001067983 */ /* 0x000f680000100800 */
[----:B------:R-:W5:Y:S04]  /*43d0*/  LDL R7, [R1+0x10c0] ;  /* 0x0010c00001077983 */ /* 0x000f680000100800 */
[----:B------:R-:W5:Y:S04]  /*43e0*/  LDL.LU R11, [R1+0x94] ;  /* 0x00009400010b7983 */ /* 0x000f680000300800 */
[----:B------:R-:W5:Y:S01]  /*43f0*/  LDL.LU R10, [R1+0x90] ;  /* 0x00009000010a7983 */ /* 0x000f620000300800 */
[----:B------:R-:W-:-:S02]  /*4400*/  ISETP.GT.U32.AND P2, PT, R29, R16, PT ;  /* 0x000000101d00720c */ /* 0x000fc40003f44070 */
[----:B------:R-:W-:-:S11]  /*4410*/  ISETP.GT.U32.AND P4, PT, R29, R14, PT ;  /* 0x0000000e1d00720c */ /* 0x000fd60003f84070 */
[----:B------:R-:W-:Y:S01]  /*4420*/  @!P2 IMAD.IADD R16, R16, 0x1, -R29 ;  /* 0x000000011010a824 */ /* 0x000fe200078e0a1d */
[----:B------:R-:W-:-:S04]  /*4430*/  ISETP.GT.U32.AND P2, PT, R29, R12, PT ;  /* 0x0000000c1d00720c */ /* 0x000fc80003f44070 */
[C---:B------:R-:W-:Y:S01]  /*4440*/  ISETP.GT.U32.AND P0, PT, R29.reuse, R16, PT ;  /* 0x000000101d00720c */ /* 0x040fe20003f04070 */
[----:B------:R-:W-:Y:S01]  /*4450*/  @!P4 IMAD.IADD R14, R14, 0x1, -R29 ;  /* 0x000000010e0ec824 */ /* 0x000fe200078e0a1d */
[C---:B------:R-:W-:Y:S02]  /*4460*/  ISETP.GT.U32.AND P1, PT, R29.reuse, R18, PT ;  /* 0x000000121d00720c */ /* 0x040fe40003f24070 */
[----:B------:R-:W-:-:S05]  /*4470*/  ISETP.GT.U32.AND P4, PT, R29, R22, PT ;  /* 0x000000161d00720c */ /* 0x000fca0003f84070 */
[--C-:B------:R-:W-:Y:S01]  /*4480*/  @!P2 IMAD.IADD R12, R12, 0x1, -R29.reuse ;  /* 0x000000010c0ca824 */ /* 0x100fe200078e0a1d */
[C---:B------:R-:W-:Y:S02]  /*4490*/  ISETP.GT.U32.AND P2, PT, R29.reuse, R19, PT ;  /* 0x000000131d00720c */ /* 0x040fe40003f44070 */
[C---:B------:R-:W-:Y:S01]  /*44a0*/  ISETP.GT.U32.AND P6, PT, R29.reuse, R17, PT ;  /* 0x000000111d00720c */ /* 0x040fe20003fc4070 */
[--C-:B------:R-:W-:Y:S01]  /*44b0*/  @!P0 IMAD.IADD R16, R16, 0x1, -R29.reuse ;  /* 0x0000000110108824 */ /* 0x100fe200078e0a1d */
[C---:B------:R-:W-:Y:S01]  /*44c0*/  ISETP.GT.U32.AND P0, PT, R29.reuse, R24, PT ;  /* 0x000000181d00720c */ /* 0x040fe20003f04070 */
[--C-:B------:R-:W-:Y:S01]  /*44d0*/  @!P1 IMAD.IADD R18, R18, 0x1, -R29.reuse ;  /* 0x0000000112129824 */ /* 0x100fe200078e0a1d */
[C---:B------:R-:W-:Y:S01]  /*44e0*/  ISETP.GT.U32.AND P1, PT, R29.reuse, R25, PT ;  /* 0x000000191d00720c */ /* 0x040fe20003f24070 */
[----:B------:R-:W-:Y:S01]  /*44f0*/  @!P4 IMAD.IADD R22, R22, 0x1, -R29 ;  /* 0x000000011616c824 */ /* 0x000fe200078e0a1d */
[----:B------:R-:W-:-:S05]  /*4500*/  ISETP.GT.U32.AND P4, PT, R29, R27, PT ;  /* 0x0000001b1d00720c */ /* 0x000fca0003f84070 */
[--C-:B------:R-:W-:Y:S02]  /*4510*/  @!P2 IMAD.IADD R19, R19, 0x1, -R29.reuse ;  /* 0x000000011313a824 */ /* 0x100fe400078e0a1d */
[--C-:B------:R-:W-:Y:S01]  /*4520*/  @!P6 IMAD.IADD R17, R17, 0x1, -R29.reuse ;  /* 0x000000011111e824 */ /* 0x100fe200078e0a1d */
[C---:B------:R-:W-:Y:S01]  /*4530*/  ISETP.GT.U32.AND P6, PT, R29.reuse, R18, PT ;  /* 0x000000121d00720c */ /* 0x040fe20003fc4070 */
[--C-:B------:R-:W-:Y:S01]  /*4540*/  @!P0 IMAD.IADD R24, R24, 0x1, -R29.reuse ;  /* 0x0000000118188824 */ /* 0x100fe200078e0a1d */
[C---:B------:R-:W-:Y:S02]  /*4550*/  ISETP.GT.U32.AND P2, PT, R29.reuse, R19, PT ;  /* 0x000000131d00720c */ /* 0x040fe40003f44070 */
[----:B------:R-:W-:Y:S01]  /*4560*/  ISETP.GT.U32.AND P0, PT, R29, R22, PT ;  /* 0x000000161d00720c */ /* 0x000fe20003f04070 */
[--C-:B------:R-:W-:Y:S01]  /*4570*/  @!P1 IMAD.IADD R25, R25, 0x1, -R29.reuse ;  /* 0x0000000119199824 */ /* 0x100fe200078e0a1d */
[----:B------:R-:W-:Y:S01]  /*4580*/  ISETP.GT.U32.AND P1, PT, R29, R23, PT ;  /* 0x000000171d00720c */ /* 0x000fe20003f24070 */
[----:B------:R-:W-:Y:S01]  /*4590*/  @!P4 IMAD.IADD R27, R27, 0x1, -R29 ;  /* 0x000000011b1bc824 */ /* 0x000fe200078e0a1d */
[----:B------:R-:W-:-:S05]  /*45a0*/  ISETP.GT.U32.AND P4, PT, R29, R26, PT ;  /* 0x0000001a1d00720c */ /* 0x000fca0003f84070 */
[--C-:B------:R-:W-:Y:S01]  /*45b0*/  @!P6 IMAD.IADD R18, R18, 0x1, -R29.reuse ;  /* 0x000000011212e824 */ /* 0x100fe200078e0a1d */
[----:B------:R-:W-:Y:S01]  /*45c0*/  ISETP.GT.U32.AND P6, PT, R29, R24, PT ;  /* 0x000000181d00720c */ /* 0x000fe20003fc4070 */
[--C-:B------:R-:W-:Y:S01]  /*45d0*/  @!P2 IMAD.IADD R19, R19, 0x1, -R29.reuse ;  /* 0x000000011313a824 */ /* 0x100fe200078e0a1d */
[C---:B------:R-:W-:Y:S01]  /*45e0*/  ISETP.GT.U32.AND P2, PT, R29.reuse, R25, PT ;  /* 0x000000191d00720c */ /* 0x040fe20003f44070 */
[--C-:B------:R-:W-:Y:S01]  /*45f0*/  @!P0 IMAD.IADD R22, R22, 0x1, -R29.reuse ;  /* 0x0000000116168824 */ /* 0x100fe200078e0a1d */
[----:B------:R-:W-:Y:S01]  /*4600*/  ISETP.GT.U32.AND P0, PT, R29, R27, PT ;  /* 0x0000001b1d00720c */ /* 0x000fe20003f04070 */
[--C-:B------:R-:W-:Y:S01]  /*4610*/  @!P1 IMAD.IADD R23, R23, 0x1, -R29.reuse ;  /* 0x0000000117179824 */ /* 0x100fe200078e0a1d */
[----:B------:R-:W-:Y:S02]  /*4620*/  ISETP.NE.AND P1, PT, RZ, c[0x0][0x178], PT ;  /* 0x00005e00ff007a0c */ /* 0x000fe40003f25270 */
[----:B------:R-:W-:Y:S01]  /*4630*/  LOP3.LUT R9, RZ, c[0x0][0x178], RZ, 0x33, !PT ;  /* 0x00005e00ff097a12 */ /* 0x000fe200078e33ff */
[----:B------:R-:W-:-:S04]  /*4640*/  @!P4 IMAD.IADD R26, R26, 0x1, -R29 ;  /* 0x000000011a1ac824 */ /* 0x000fc800078e0a1d */
[--C-:B------:R-:W-:Y:S02]  /*4650*/  @!P6 IMAD.IADD R24, R24, 0x1, -R29.reuse ;  /* 0x000000011818e824 */ /* 0x100fe400078e0a1d */
[--C-:B------:R-:W-:Y:S02]  /*4660*/  @!P2 IMAD.IADD R25, R25, 0x1, -R29.reuse ;  /* 0x000000011919a824 */ /* 0x100fe400078e0a1d */
[----:B------:R-:W-:Y:S01]  /*4670*/  @!P0 IMAD.IADD R27, R27, 0x1, -R29 ;  /* 0x000000011b1b8824 */ /* 0x000fe200078e0a1d */
[----:B--2---:R-:W-:Y:S02]  /*4680*/  ISETP.GE.AND P6, PT, R4, RZ, PT ;  /* 0x000000ff0400720c */ /* 0x004fe40003fc6270 */
[----:B------:R-:W2:Y:S01]  /*4690*/  LDL R4, [R1+0x10b4] ;  /* 0x0010b40001047983 */ /* 0x000ea20000100800 */
[----:B---3--:R-:W-:-:S03]  /*46a0*/  ISETP.GE.AND P2, PT, R2, RZ, PT ;  /* 0x000000ff0200720c */ /* 0x008fc60003f46270 */
[----:B------:R-:W3:Y:S01]  /*46b0*/  LDL R2, [R1+0x10b8] ;  /* 0x0010b80001027983 */ /* 0x000ee20000100800 */
[----:B----4-:R-:W-:-:S03]  /*46c0*/  ISETP.GE.AND P0, PT, R5, RZ, PT ;  /* 0x000000ff0500720c */ /* 0x010fc60003f06270 */
[----:B------:R-:W4:Y:S01]  /*46d0*/  LDL R5, [R1+0x10b0] ;  /* 0x0010b00001057983 */ /* 0x000f220000100800 */
[----:B-----5:R-:W-:Y:S01]  /*46e0*/  ISETP.GE.AND P4, PT, R0, RZ, PT ;  /* 0x000000ff0000720c */ /* 0x020fe20003f86270 */
[----:B------:R-:W-:Y:S02]  /*46f0*/  @!P3 IMAD.MOV R11, RZ, RZ, -R11 ;  /* 0x000000ffff0bb224 */ /* 0x000fe400078e0a0b */
[----:B------:R-:W-:-:S03]  /*4700*/  @!P5 IMAD.MOV R10, RZ, RZ, -R10 ;  /* 0x000000ffff0ad224 */ /* 0x000fc600078e0a0a */
[C---:B------:R-:W-:Y:S02]  /*4710*/  SEL R29, R9.reuse, R11, !P1 ;  /* 0x0000000b091d7207 */ /* 0x040fe40004800000 */
[----:B------:R-:W5:Y:S01]  /*4720*/  LDL.LU R11, [R1+0x1244] ;  /* 0x00124400010b7983 */ /* 0x000f620000300800 */
[----:B------:R-:W-:-:S03]  /*4730*/  SEL R9, R9, R10, !P1 ;  /* 0x0000000a09097207 */ /* 0x000fc60004800000 */
[----:B------:R-:W2:Y:S04]  /*4740*/  LDL.LU R10, [R1+0x1240] ;  /* 0x00124000010a7983 */ /* 0x000ea80000300800 */
[----:B------:R-:W-:Y:S04]  /*4750*/  STL [R1+0xc0], R29 ;  /* 0x0000c01d01007387 */ /* 0x000fe80000100800 */
[----:B------:R-:W2:Y:S04]  /*4760*/  LDL R0, [R1+0x10ac] ;  /* 0x0010ac0001007983 */ /* 0x000ea80000100800 */
[----:B------:R0:W-:Y:S04]  /*4770*/  STL [R1+0xbc], R9 ;  /* 0x0000bc0901007387 */ /* 0x0001e80000100800 */
[----:B0-----:R-:W2:Y:S01]  /*4780*/  LDL.LU R9, [R1+0x8c] ;  /* 0x00008c0001097983 */ /* 0x001ea20000300800 */
[----:B------:R-:W-:-:S02]  /*4790*/  ISETP.GE.AND P3, PT, R28, RZ, PT ;  /* 0x000000ff1c00720c */ /* 0x000fc40003f66270 */
[----:B------:R-:W-:Y:S01]  /*47a0*/  ISETP.GE.AND P1, PT, R8, RZ, PT ;  /* 0x000000ff0800720c */ /* 0x000fe20003f26270 */
[----:B------:R-:W3:Y:S01]  /*47b0*/  LDL R28, [R1+0x10a8] ;  /* 0x0010a800011c7983 */ /* 0x000ee20000100800 */
[----:B------:R-:W-:-:S03]  /*47c0*/  ISETP.GE.AND P5, PT, R3, RZ, PT ;  /* 0x000000ff0300720c */ /* 0x000fc60003fa6270 */
[----:B------:R-:W3:Y:S04]  /*47d0*/  LDL.LU R8, [R1+0x88] ;  /* 0x0000880001087983 */ /* 0x000ee80000300800 */
[----:B------:R-:W3:Y:S01]  /*47e0*/  LDL R3, [R1+0x10a4] ;  /* 0x0010a40001037983 */ /* 0x000ee20000100800 */
[----:B--2---:R-:W-:-:S05]  /*47f0*/  @!P6 IMAD.MOV R9, RZ, RZ, -R9 ;  /* 0x000000ffff09e224 */ /* 0x004fca00078e0a09 */
[----:B------:R0:W-:Y:S04]  /*4800*/  STL [R1+0x8c], R9 ;  /* 0x00008c0901007387 */ /* 0x0001e80000100800 */
[----:B0-----:R-:W2:Y:S01]  /*4810*/  LDL.LU R9, [R1+0x84] ;  /* 0x0000840001097983 */ /* 0x001ea20000300800 */
[----:B---3--:R-:W-:Y:S01]  /*4820*/  @!P2 IMAD.MOV R8, RZ, RZ, -R8 ;  /* 0x000000ffff08a224 */ /* 0x008fe200078e0a08 */
[----:B------:R-:W-:Y:S02]  /*4830*/  ISETP.GE.AND P2, PT, R6, RZ, PT ;  /* 0x000000ff0600720c */ /* 0x000fe40003f46270 */
[----:B------:R-:W3:Y:S04]  /*4840*/  LDL R6, [R1+0x10a0] ;  /* 0x0010a00001067983 */ /* 0x000ee80000100800 */
[----:B------:R0:W-:Y:S04]  /*4850*/  STL [R1+0x88], R8 ;  /* 0x0000880801007387 */ /* 0x0001e80000100800 */
[----:B0-----:R-:W3:Y:S01]  /*4860*/  LDL.LU R8, [R1+0x80] ;  /* 0x0000800001087983 */ /* 0x001ee20000300800 */
[----:B--2---:R-:W-:Y:S01]  /*4870*/  @!P0 IMAD.MOV R9, RZ, RZ, -R9 ;  /* 0x000000ffff098224 */ /* 0x004fe200078e0a09 */
[----:B------:R-:W-:-:S02]  /*4880*/  ISETP.GE.AND P0, PT, R7, RZ, PT ;  /* 0x000000ff0700720c */ /* 0x000fc40003f06270 */
[----:B------:R-:W2:Y:S04]  /*4890*/  LDL R7, [R1+0x109c] ;  /* 0x00109c0001077983 */ /* 0x000ea80000100800 */
[----:B------:R0:W-:Y:S04]  /*48a0*/  STL [R1+0x84], R9 ;  /* 0x0000840901007387 */ /* 0x0001e80000100800 */
[----:B0-----:R-:W2:Y:S01]  /*48b0*/  LDL.LU R9, [R1+0x7c] ;  /* 0x00007c0001097983 */ /* 0x001ea20000300800 */
[----:B---3--:R-:W-:Y:S01]  /*48c0*/  @!P4 IMAD.MOV R8, RZ, RZ, -R8 ;  /* 0x000000ffff08c224 */ /* 0x008fe200078e0a08 */
[----:B------:R-:W-:-:S02]  /*48d0*/  ISETP.GE.AND P4, PT, R2, RZ, PT ;  /* 0x000000ff0200720c */ /* 0x000fc40003f86270 */
        /* <DEDUP_REMOVED lines=9> */
[----:B----4-:R-:W-:-:S02]  /*4970*/  ISETP.GE.AND P3, PT, R5, RZ, PT ;  /* 0x000000ff0500720c */ /* 0x010fc40003f66270 */
[----:B------:R-:W3:Y:S04]  /*4980*/  LDL R5, [R1+0x1090] ;  /* 0x0010900001057983 */ /* 0x000ee80000100800 */
[----:B------:R0:W-:Y:S04]  /*4990*/  STL [R1+0x78], R8 ;  /* 0x0000780801007387 */ /* 0x0001e80000100800 */
[----:B0-----:R-:W4:Y:S01]  /*49a0*/  LDL.LU R8, [R1+0x70] ;  /* 0x0000700001087983 */ /* 0x001f220000300800 */
[----:B--2---:R-:W-:Y:S01]  /*49b0*/  @!P5 IMAD.MOV R9, RZ, RZ, -R9 ;  /* 0x000000ffff09d224 */ /* 0x004fe200078e0a09 */
[----:B------:R-:W-:-:S02]  /*49c0*/  ISETP.GE.AND P5, PT, R0, RZ, PT ;  /* 0x000000ff0000720c */ /* 0x000fc40003fa6270 */
[----:B------:R-:W2:Y:S04]  /*49d0*/  LDL R0, [R1+0x108c] ;  /* 0x00108c0001007983 */ /* 0x000ea80000100800 */
[----:B------:R0:W-:Y:S04]  /*49e0*/  STL [R1+0x74], R9 ;  /* 0x0000740901007387 */ /* 0x0001e80000100800 */
[----:B0-----:R-:W2:Y:S01]  /*49f0*/  LDL.LU R9, [R1+0x6c] ;  /* 0x00006c0001097983 */ /* 0x001ea20000300800 */
[----:B----4-:R-:W-:Y:S01]  /*4a00*/  @!P2 IMAD.MOV R8, RZ, RZ, -R8 ;  /* 0x000000ffff08a224 */ /* 0x010fe200078e0a08 */
[----:B------:R-:W-:-:S02]  /*4a10*/  ISETP.GE.AND P2, PT, R28, RZ, PT ;  /* 0x000000ff1c00720c */ /* 0x000fc40003f46270 */
[----:B------:R-:W4:Y:S04]  /*4a20*/  LDL R28, [R1+0x1088] ;  /* 0x00108800011c7983 */ /* 0x000f280000100800 */
        /* <DEDUP_REMOVED lines=32> */
[----:B--2---:R-:W-:-:S05]  /*4c30*/  @!P0 IMAD.MOV R9, RZ, RZ, -R9 ;  /* 0x000000ffff098224 */ /* 0x004fca00078e0a09 */
[----:B------:R0:W-:Y:S04]  /*4c40*/  STL [R1+0x54], R9 ;  /* 0x0000540901007387 */ /* 0x0001e80000100800 */
[----:B0-----:R-:W2:Y:S01]  /*4c50*/  LDL.LU R9, [R1+0x4c] ;  /* 0x00004c0001097983 */ /* 0x001ea20000300800 */
[----:B---3--:R-:W-:Y:S01]  /*4c60*/  @!P4 IMAD.MOV R8, RZ, RZ, -R8 ;  /* 0x000000ffff08c224 */ /* 0x008fe200078e0a08 */
[----:B------:R-:W-:Y:S02]  /*4c70*/  ISETP.GE.AND P0, PT, R0, RZ, PT ;  /* 0x000000ff0000720c */ /* 0x000fe40003f06270 */
[----:B------:R-:W3:Y:S01]  /*4c80*/  LDL R0, [R1+0x1070] ;  /* 0x0010700001007983 */ /* 0x000ee20000100800 */
[----:B----4-:R-:W-:-:S03]  /*4c90*/  ISETP.GE.AND P4, PT, R28, RZ, PT ;  /* 0x000000ff1c00720c */ /* 0x010fc60003f86270 */
[----:B------:R0:W-:Y:S04]  /*4ca0*/  STL [R1+0x50], R8 ;  /* 0x0000500801007387 */ /* 0x0001e80000100800 */
[----:B0-----:R-:W4:Y:S04]  /*4cb0*/  LDL.LU R8, [R1+0x48] ;  /* 0x0000480001087983 */ /* 0x001f280000300800 */
[----:B------:R-:W3:Y:S01]  /*4cc0*/  LDL R28, [R1+0x1068] ;  /* 0x00106800011c7983 */ /* 0x000ee20000100800 */
[----:B--2---:R-:W-:Y:S01]  /*4cd0*/  @!P1 IMAD.MOV R9, RZ, RZ, -R9 ;  /* 0x000000ffff099224 */ /* 0x004fe200078e0a09 */
[----:B------:R-:W-:-:S02]  /*4ce0*/  ISETP.GE.AND P1, PT, R3, RZ, PT ;  /* 0x000000ff0300720c */ /* 0x000fc40003f26270 */
[----:B------:R-:W2:Y:S04]  /*4cf0*/  LDL.LU R3, [R1+0x44] ;  /* 0x0000440001037983 */ /* 0x000ea80000300800 */
[----:B------:R0:W-:Y:S04]  /*4d00*/  STL [R1+0x4c], R9 ;  /* 0x00004c0901007387 */ /* 0x0001e80000100800 */
[----:B0-----:R-:W3:Y:S01]  /*4d10*/  LDL R9, [R1+0x1064] ;  /* 0x0010640001097983 */ /* 0x001ee20000100800 */
[----:B----4-:R-:W-:Y:S01]  /*4d20*/  @!P3 IMAD.MOV R8, RZ, RZ, -R8 ;  /* 0x000000ffff08b224 */ /* 0x010fe200078e0a08 */
[----:B------:R-:W-:-:S02]  /*4d30*/  ISETP.GE.AND P3, PT, R6, RZ, PT ;  /* 0x000000ff0600720c */ /* 0x000fc40003f66270 */
[----:B------:R-:W4:Y:S04]  /*4d40*/  LDL.LU R6, [R1+0x40] ;  /* 0x0000400001067983 */ /* 0x000f280000300800 */
[----:B------:R-:W-:Y:S01]  /*4d50*/  STL [R1+0x48], R8 ;  /* 0x0000480801007387 */ /* 0x000fe20000100800 */
[----:B--2---:R-:W-:Y:S01]  /*4d60*/  @!P5 IMAD.MOV R3, RZ, RZ, -R3 ;  /* 0x000000ffff03d224 */ /* 0x004fe200078e0a03 */
[----:B------:R-:W-:-:S04]  /*4d70*/  ISETP.GE.AND P5, PT, R7, RZ, PT ;  /* 0x000000ff0700720c */ /* 0x000fc80003fa6270 */
[----:B------:R0:W-:Y:S04]  /*4d80*/  STL [R1+0x44], R3 ;  /* 0x0000440301007387 */ /* 0x0001e80000100800 */
[----:B0-----:R-:W2:Y:S04]  /*4d90*/  LDL R3, [R1+0x1060] ;  /* 0x0010600001037983 */ /* 0x001ea80000100800 */
[----:B------:R-:W2:Y:S01]  /*4da0*/  LDL.LU R7, [R1+0x3c] ;  /* 0x00003c0001077983 */ /* 0x000ea20000300800 */
[----:B----4-:R-:W-:Y:S01]  /*4db0*/  @!P2 IMAD.MOV R6, RZ, RZ, -R6 ;  /* 0x000000ffff06a224 */ /* 0x010fe200078e0a06 */
[----:B------:R-:W-:-:S02]  /*4dc0*/  ISETP.GE.AND P2, PT, R2, RZ, PT ;  /* 0x000000ff0200720c */ /* 0x000fc40003f46270 */
[----:B------:R-:W4:Y:S04]  /*4dd0*/  LDL R8, [R1+0x105c] ;  /* 0x00105c0001087983 */ /* 0x000f280000100800 */
[----:B------:R-:W3:Y:S04]  /*4de0*/  LDL R2, [R1+0x1058] ;  /* 0x0010580001027983 */ /* 0x000ee80000100800 */
[----:B------:R0:W-:Y:S04]  /*4df0*/  STL [R1+0x40], R6 ;  /* 0x0000400601007387 */ /* 0x0001e80000100800 */
[----:B0-----:R-:W3:Y:S01]  /*4e00*/  LDL.LU R6, [R1+0x38] ;  /* 0x0000380001067983 */ /* 0x001ee20000300800 */
[----:B--2---:R-:W-:Y:S01]  /*4e10*/  @!P0 IMAD.MOV R7, RZ, RZ, -R7 ;  /* 0x000000ffff078224 */ /* 0x004fe200078e0a07 */
[----:B------:R-:W-:-:S04]  /*4e20*/  ISETP.GE.AND P0, PT, R4, RZ, PT ;  /* 0x000000ff0400720c */ /* 0x000fc80003f06270 */
[----:B------:R0:W-:Y:S04]  /*4e30*/  STL [R1+0x3c], R7 ;  /* 0x00003c0701007387 */ /* 0x0001e80000100800 */
[----:B0-----:R-:W2:Y:S04]  /*4e40*/  LDL R7, [R1+0x1054] ;  /* 0x0010540001077983 */ /* 0x001ea80000100800 */
[----:B------:R-:W2:Y:S01]  /*4e50*/  LDL.LU R4, [R1+0x34] ;  /* 0x0000340001047983 */ /* 0x000ea20000300800 */
[----:B---3--:R-:W-:Y:S01]  /*4e60*/  @!P4 IMAD.MOV R6, RZ, RZ, -R6 ;  /* 0x000000ffff06c224 */ /* 0x008fe200078e0a06 */
[----:B------:R-:W-:-:S02]  /*4e70*/  ISETP.GE.AND P4, PT, R5, RZ, PT ;  /* 0x000000ff0500720c */ /* 0x000fc40003f86270 */
[----:B------:R-:W3:Y:S04]  /*4e80*/  LDL R5, [R1+0x1050] ;  /* 0x0010500001057983 */ /* 0x000ee80000100800 */
[----:B------:R-:W3:Y:S04]  /*4e90*/  LDL.LU R29, [R1+0x30] ;  /* 0x00003000011d7983 */ /* 0x000ee80000300800 */
[----:B------:R-:W-:Y:S01]  /*4ea0*/  STL [R1+0x38], R6 ;  /* 0x0000380601007387 */ /* 0x000fe20000100800 */
        /* <DEDUP_REMOVED lines=17> */
[----:B------:R-:W-:-:S04]  /*4fc0*/  ISETP.GE.AND P2, PT, R3, RZ, PT ;  /* 0x000000ff0300720c */ /* 0x000fc80003f46270 */
[----:B------:R0:W-:Y:S04]  /*4fd0*/  STL [R1+0x28], R29 ;  /* 0x0000281d01007387 */ /* 0x0001e80000100800 */
[----:B0-----:R-:W3:Y:S04]  /*4fe0*/  LDL R29, [R1+0x103c] ;  /* 0x00103c00011d7983 */ /* 0x001ee80000100800 */
[----:B------:R-:W3:Y:S01]  /*4ff0*/  LDL.LU R3, [R1+0x20] ;  /* 0x0000200001037983 */ /* 0x000ee20000300800 */
[----:B--2---:R-:W-:Y:S01]  /*5000*/  @!P0 IMAD.MOV R9, RZ, RZ, -R9 ;  /* 0x000000ffff098224 */ /* 0x004fe200078e0a09 */
[----:B----4-:R-:W-:-:S04]  /*5010*/  ISETP.GE.AND P0, PT, R8, RZ, PT ;  /* 0x000000ff0800720c */ /* 0x010fc80003f06270 */
[----:B------:R0:W-:Y:S04]  /*5020*/  STL [R1+0x24], R9 ;  /* 0x0000240901007387 */ /* 0x0001e80000100800 */
[----:B0-----:R-:W2:Y:S04]  /*5030*/  LDL.LU R9, [R1+0x123c] ;  /* 0x00123c0001097983 */ /* 0x001ea80000300800 */
[----:B------:R-:W4:Y:S01]  /*5040*/  LDL.LU R8, [R1+0x1c] ;  /* 0x00001c0001087983 */ /* 0x000f220000300800 */
[----:B---3--:R-:W-:Y:S01]  /*5050*/  @!P4 IMAD.MOV R3, RZ, RZ, -R3 ;  /* 0x000000ffff03c224 */ /* 0x008fe200078e0a03 */
[----:B------:R-:W-:-:S04]  /*5060*/  ISETP.GE.AND P4, PT, R2, RZ, PT ;  /* 0x000000ff0200720c */ /* 0x000fc80003f86270 */
[----:B------:R0:W-:Y:S04]  /*5070*/  STL [R1+0x20], R3 ;  /* 0x0000200301007387 */ /* 0x0001e80000100800 */
[----:B0-----:R-:W3:Y:S04]  /*5080*/  LDL.LU R3, [R1+0x18] ;  /* 0x0000180001037983 */ /* 0x001ee80000300800 */
[----:B------:R-:W2:Y:S01]  /*5090*/  LDL R2, [R1+0x1034] ;  /* 0x0010340001027983 */ /* 0x000ea20000100800 */
[----:B----4-:R-:W-:Y:S01]  /*50a0*/  @!P1 IMAD.MOV R8, RZ, RZ, -R8 ;  /* 0x000000ffff089224 */ /* 0x010fe200078e0a08 */
[----:B------:R-:W-:-:S04]  /*50b0*/  ISETP.GE.AND P1, PT, R7, RZ, PT ;  /* 0x000000ff0700720c */ /* 0x000fc80003f26270 */
[----:B------:R0:W-:Y:S04]  /*50c0*/  STL [R1+0x1c], R8 ;  /* 0x00001c0801007387 */ /* 0x0001e80000100800 */
[----:B0-----:R-:W4:Y:S04]  /*50d0*/  LDL.LU R8, [R1+0x1238] ;  /* 0x0012380001087983 */ /* 0x001f280000300800 */
[----:B------:R-:W2:Y:S01]  /*50e0*/  LDL.LU R7, [R1+0x14] ;  /* 0x0000140001077983 */ /* 0x000ea20000300800 */
[----:B---3--:R-:W-:Y:S01]  /*50f0*/  @!P3 IMAD.MOV R3, RZ, RZ, -R3 ;  /* 0x000000ffff03b224 */ /* 0x008fe200078e0a03 */
[----:B------:R-:W-:-:S04]  /*5100*/  ISETP.GE.AND P3, PT, R5, RZ, PT ;  /* 0x000000ff0500720c */ /* 0x000fc80003f66270 */
[----:B------:R0:W-:Y:S04]  /*5110*/  STL [R1+0x18], R3 ;  /* 0x0000180301007387 */ /* 0x0001e80000100800 */
[----:B0-----:R-:W3:Y:S04]  /*5120*/  LDL R3, [R1+0x1030] ;  /* 0x0010300001037983 */ /* 0x001ee80000100800 */
[----:B------:R-:W3:Y:S01]  /*5130*/  LDL.LU R5, [R1+0x10] ;  /* 0x0000100001057983 */ /* 0x000ee20000300800 */
[----:B--2---:R-:W-:Y:S01]  /*5140*/  @!P5 IMAD.MOV R7, RZ, RZ, -R7 ;  /* 0x000000ffff07d224 */ /* 0x004fe200078e0a07 */
[----:B------:R-:W-:-:S04]  /*5150*/  ISETP.GE.AND P5, PT, R4, RZ, PT ;  /* 0x000000ff0400720c */ /* 0x000fc80003fa6270 */
[----:B------:R0:W-:Y:S04]  /*5160*/  STL [R1+0x14], R7 ;  /* 0x0000140701007387 */ /* 0x0001e80000100800 */
[----:B0-----:R-:W2:Y:S04]  /*5170*/  LDL.LU R7, [R1+0x1234] ;  /* 0x0012340001077983 */ /* 0x001ea80000300800 */
[----:B------:R-:W2:Y:S01]  /*5180*/  LDL.LU R4, [R1+0xc] ;  /* 0x00000c0001047983 */ /* 0x000ea20000300800 */
[----:B---3--:R-:W-:Y:S01]  /*5190*/  @!P2 IMAD.MOV R5, RZ, RZ, -R5 ;  /* 0x000000ffff05a224 */ /* 0x008fe200078e0a05 */
[----:B------:R-:W-:-:S04]  /*51a0*/  ISETP.GE.AND P2, PT, R6, RZ, PT ;  /* 0x000000ff0600720c */ /* 0x000fc80003f46270 */
[----:B------:R0:W-:Y:S04]  /*51b0*/  STL [R1+0x10], R5 ;  /* 0x0000100501007387 */ /* 0x0001e80000100800 */
[----:B0-----:R-:W3:Y:S04]  /*51c0*/  LDL.LU R5, [R1+0x1230] ;  /* 0x0012300001057983 */ /* 0x001ee80000300800 */
[----:B------:R-:W3:Y:S01]  /*51d0*/  LDL.LU R6, [R1+0x8] ;  /* 0x0000080001067983 */ /* 0x000ee20000300800 */
[----:B--2---:R-:W-:Y:S01]  /*51e0*/  @!P0 IMAD.MOV R4, RZ, RZ, -R4 ;  /* 0x000000ffff048224 */ /* 0x004fe200078e0a04 */
[----:B------:R-:W-:-:S04]  /*51f0*/  ISETP.GE.AND P0, PT, R28, RZ, PT ;  /* 0x000000ff1c00720c */ /* 0x000fc80003f06270 */
[----:B------:R0:W-:Y:S04]  /*5200*/  STL [R1+0xc], R4 ;  /* 0x00000c0401007387 */ /* 0x0001e80000100800 */
[----:B0-----:R-:W2:Y:S04]  /*5210*/  LDL.LU R4, [R1+0x122c] ;  /* 0x00122c0001047983 */ /* 0x001ea80000300800 */
[----:B------:R-:W2:Y:S01]  /*5220*/  LDL.LU R28, [R1+0x4] ;  /* 0x00000400011c7983 */ /* 0x000ea20000300800 */
[----:B---3--:R-:W-:Y:S01]  /*5230*/  @!P4 IMAD.MOV R6, RZ, RZ, -R6 ;  /* 0x000000ffff06c224 */ /* 0x008fe200078e0a06 */
[----:B------:R-:W-:-:S02]  /*5240*/  ISETP.GE.AND P4, PT, R0, RZ, PT ;  /* 0x000000ff0000720c */ /* 0x000fc40003f86270 */
[----:B------:R-:W3:Y:S04]  /*5250*/  LDL.LU R0, [R1] ;  /* 0x0000000001007983 */ /* 0x000ee80000300800 */
[----:B------:R0:W-:Y:S04]  /*5260*/  STL [R1+0x8], R6 ;  /* 0x0000080601007387 */ /* 0x0001e80000100800 */
[----:B0-----:R-:W4:Y:S01]  /*5270*/  LDL R6, [R1+0x1024] ;  /* 0x0010240001067983 */ /* 0x001f220000100800 */
[----:B--2---:R-:W-:-:S05]  /*5280*/  @!P1 IMAD.MOV R28, RZ, RZ, -R28 ;  /* 0x000000ffff1c9224 */ /* 0x004fca00078e0a1c */
[----:B------:R0:W-:Y:S04]  /*5290*/  STL [R1+0x4], R28 ;  /* 0x0000041c01007387 */ /* 0x0001e80000100800 */
[----:B0-----:R-:W2:Y:S01]  /*52a0*/  LDL.LU R28, [R1+0x1228] ;  /* 0x00122800011c7983 */ /* 0x001ea20000300800 */
[----:B---3--:R-:W-:Y:S01]  /*52b0*/  @!P3 IMAD.MOV R0, RZ, RZ, -R0 ;  /* 0x000000ffff00b224 */ /* 0x008fe200078e0a00 */
[----:B------:R-:W-:Y:S01]  /*52c0*/  ISETP.GE.AND P1, PT, R29, RZ, PT ;  /* 0x000000ff1d00720c */ /* 0x000fe20003f26270 */
[----:B--2---:R-:W-:Y:S02]  /*52d0*/  IMAD.MOV.U32 R29, RZ, RZ, R28 ;  /* 0x000000ffff1d7224 */ /* 0x004fe400078e001c */
[----:B------:R-:W2:Y:S04]  /*52e0*/  LDL R28, [R1+0x1038] ;  /* 0x00103800011c7983 */ /* 0x000ea80000100800 */
[----:B------:R0:W-:Y:S04]  /*52f0*/  STL [R1], R0 ;  /* 0x0000000001007387 */ /* 0x0001e80000100800 */
[----:B0-----:R-:W3:Y:S01]  /*5300*/  LDL.LU R0, [R1+0x1224] ;  /* 0x0012240001007983 */ /* 0x001ee20000300800 */
[----:B------:R-:W-:Y:S01]  /*5310*/  @!P5 IMAD.MOV R29, RZ, RZ, -R29 ;  /* 0x000000ffff1dd224 */ /* 0x000fe200078e0a1d */
[----:B------:R-:W-:-:S02]  /*5320*/  ISETP.GE.AND P5, PT, R2, RZ, PT ;  /* 0x000000ff0200720c */ /* 0x000fc40003fa6270 */
[----:B--2---:R-:W-:Y:S01]  /*5330*/  ISETP.GE.AND P3, PT, R28, RZ, PT ;  /* 0x000000ff1c00720c */ /* 0x004fe20003f66270 */
[----:B---3--:R-:W-:Y:S02]  /*5340*/  IMAD.MOV.U32 R28, RZ, RZ, R0 ;  /* 0x000000ffff1c7224 */ /* 0x008fe400078e0000 */
[----:B------:R-:W2:Y:S02]  /*5350*/  LDL R0, [R1+0x1020] ;  /* 0x0010200001007983 */ /* 0x000ea40000100800 */
[----:B------:R-:W-:Y:S02]  /*5360*/  @!P2 IMAD.MOV R28, RZ, RZ, -R28 ;  /* 0x000000ffff1ca224 */ /* 0x000fe400078e0a1c */
[----:B------:R0:W-:Y:S01]  /*5370*/  STL [R1+0x1198], R29 ;  /* 0x0011981d01007387 */ /* 0x0001e20000100800 */
[----:B------:R-:W-:-:S03]  /*5380*/  ISETP.GE.AND P2, PT, R3, RZ, PT ;  /* 0x000000ff0300720c */ /* 0x000fc60003f46270 */
[----:B0-----:R-:W3:Y:S04]  /*5390*/  LDL R29, [R1+0x1028] ;  /* 0x00102800011d7983 */ /* 0x001ee80000100800 */
[----:B------:R-:W2:Y:S04]  /*53a0*/  LDL.LU R2, [R1+0x1220] ;  /* 0x0012200001027983 */ /* 0x000ea80000300800 */
[----:B------:R0:W-:Y:S04]  /*53b0*/  STL [R1+0x119c], R28 ;  /* 0x00119c1c01007387 */ /* 0x0001e80000100800 */
[----:B0-----:R-:W3:Y:S04]  /*53c0*/  LDL R28, [R1+0x102c] ;  /* 0x00102c00011c7983 */ /* 0x001ee80000100800 */
[----:B------:R-:W5:Y:S01]  /*53d0*/  LDL.LU R3, [R1+0x121c] ;  /* 0x00121c0001037983 */ /* 0x000f620000300800 */
[----:B------:R-:W-:Y:S01]  /*53e0*/  @!P1 IMAD.MOV R4, RZ, RZ, -R4 ;  /* 0x000000ffff049224 */ /* 0x000fe200078e0a04 */
[----:B----4-:R-:W-:Y:S01]  /*53f0*/  ISETP.GE.AND P1, PT, R6, RZ, PT ;  /* 0x000000ff0600720c */ /* 0x010fe20003f26270 */
[----:B--2---:R-:W-:-:S05]  /*5400*/  @!P0 IMAD.MOV R2, RZ, RZ, -R2 ;  /* 0x000000ffff028224 */ /* 0x004fca00078e0a02 */
[----:B------:R0:W-:Y:S01]  /*5410*/  STL [R1+0x11a0], R2 ;  /* 0x0011a00201007387 */ /* 0x0001e20000100800 */
[----:B---3--:R-:W-:-:S03]  /*5420*/  ISETP.GE.AND P0, PT, R28, RZ, PT ;  /* 0x000000ff1c00720c */ /* 0x008fc60003f06270 */
[----:B0-----:R-:W2:Y:S01]  /*5430*/  LDL R2, [R1+0x1014] ;  /* 0x0010140001027983 */ /* 0x001ea20000100800 */
[----:B-----5:R-:W-:-:S03]  /*5440*/  @!P4 IMAD.MOV R3, RZ, RZ, -R3 ;  /* 0x000000ffff03c224 */ /* 0x020fc600078e0a03 */
[----:B------:R-:W3:Y:S01]  /*5450*/  LDL R28, [R1+0x1010] ;  /* 0x00101000011c7983 */ /* 0x000ee20000100800 */
[----:B------:R-:W-:-:S03]  /*5460*/  ISETP.GE.AND P4, PT, R29, RZ, PT ;  /* 0x000000ff1d00720c */ /* 0x000fc60003f86270 */
[----:B------:R0:W-:Y:S04]  /*5470*/  STL [R1+0x11a4], R3 ;  /* 0x0011a40301007387 */ /* 0x0001e80000100800 */
[----:B------:R-:W4:Y:S04]  /*5480*/  LDL R29, [R1+0x100c] ;  /* 0x00100c00011d7983 */ /* 0x000f280000100800 */
[----:B0-----:R-:W5:Y:S04]  /*5490*/  LDL R3, [R1+0x1018] ;  /* 0x0010180001037983 */ /* 0x001f680000100800 */
[----:B------:R0:W-:Y:S04]  /*54a0*/  STL [R1+0x11a8], R4 ;  /* 0x0011a80401007387 */ /* 0x0001e80000100800 */
[----:B0-----:R-:W3:Y:S04]  /*54b0*/  LDL R4, [R1+0x101c] ;  /* 0x00101c0001047983 */ /* 0x001ee80000100800 */
[----:B------:R-:W3:Y:S01]  /*54c0*/  LDL.LU R6, [R1+0x1218] ;  /* 0x0012180001067983 */ /* 0x000ee20000300800 */
[----:B------:R-:W-:Y:S01]  /*54d0*/  @!P3 IMAD.MOV R5, RZ, RZ, -R5 ;  /* 0x000000ffff05b224 */ /* 0x000fe200078e0a05 */
[----:B------:R-:W-:-:S04]  /*54e0*/  ISETP.GE.AND P3, PT, R0, RZ, PT ;  /* 0x000000ff0000720c */ /* 0x000fc80003f66270 */
[----:B------:R0:W-:Y:S04]  /*54f0*/  STL [R1+0x11ac], R5 ;  /* 0x0011ac0501007387 */ /* 0x0001e80000100800 */
[----:B------:R-:W4:Y:S01]  /*5500*/  LDL R0, [R1+0x1008] ;  /* 0x0010080001007983 */ /* 0x000f220000100800 */
[----:B------:R-:W-:Y:S02]  /*5510*/  @!P2 IMAD.MOV R7, RZ, RZ, -R7 ;  /* 0x000000ffff07a224 */ /* 0x000fe400078e0a07 */
[----:B------:R-:W-:Y:S02]  /*5520*/  @!P0 IMAD.MOV R8, RZ, RZ, -R8 ;  /* 0x000000ffff088224 */ /* 0x000fe400078e0a08 */
[----:B------:R-:W-:Y:S02]  /*5530*/  @!P4 IMAD.MOV R9, RZ, RZ, -R9 ;  /* 0x000000ffff09c224 */ /* 0x000fe400078e0a09 */
[----:B------:R-:W-:Y:S01]  /*5540*/  @!P1 IMAD.MOV R10, RZ, RZ, -R10 ;  /* 0x000000ffff0a9224 */ /* 0x000fe200078e0a0a */
[----:B--2---:R-:W-:Y:S01]  /*5550*/  ISETP.GE.AND P0, PT, R2, RZ, PT ;  /* 0x000000ff0200720c */ /* 0x004fe20003f06270 */
[----:B---3--:R-:W-:Y:S01]  /*5560*/  @!P5 IMAD.MOV R6, RZ, RZ, -R6 ;  /* 0x000000ffff06d224 */ /* 0x008fe200078e0a06 */
[----:B------:R-:W-:-:S04]  /*5570*/  ISETP.GE.AND P5, PT, R4, RZ, PT ;  /* 0x000000ff0400720c */ /* 0x000fc80003fa6270 */
[----:B------:R1:W-:Y:S04]  /*5580*/  STL [R1+0x11b0], R6 ;  /* 0x0011b00601007387 */ /* 0x0003e80000100800 */
[----:B0-----:R-:W2:Y:S04]  /*5590*/  LDL R5, [R1+0x1000] ;  /* 0x0010000001057983 */ /* 0x001ea80000100800 */
[----:B-1----:R-:W3:Y:S04]  /*55a0*/  LDL R6, [R1+0x1004] ;  /* 0x0010040001067983 */ /* 0x002ee80000100800 */
[----:B------:R-:W-:Y:S04]  /*55b0*/  STL [R1+0x11b4], R7 ;  /* 0x0011b40701007387 */ /* 0x000fe80000100800 */
[----:B------:R-:W3:Y:S01]  /*55c0*/  LDL R4, [R1+0xffc] ;  /* 0x000ffc0001047983 */ /* 0x000ee20000100800 */
[----:B-----5:R-:W-:-:S03]  /*55d0*/  ISETP.GE.AND P2, PT, R3, RZ, PT ;  /* 0x000000ff0300720c */ /* 0x020fc60003f46270 */
[----:B------:R-:W-:Y:S04]  /*55e0*/  STL [R1+0x11b8], R8 ;  /* 0x0011b80801007387 */ /* 0x000fe80000100800 */
[----:B------:R-:W5:Y:S04]  /*55f0*/  LDL R3, [R1+0xff8] ;  /* 0x000ff80001037983 */ /* 0x000f680000100800 */
[----:B------:R-:W-:Y:S04]  /*5600*/  STL [R1+0x11bc], R9 ;  /* 0x0011bc0901007387 */ /* 0x000fe80000100800 */
[----:B------:R-:W5:Y:S01]  /*5610*/  LDL R2, [R1+0xff4] ;  /* 0x000ff40001027983 */ /* 0x000f620000100800 */
[----:B------:R-:W-:Y:S01]  /*5620*/  @!P3 IMAD.MOV R11, RZ, RZ, -R11 ;  /* 0x000000ffff0bb224 */ /* 0x000fe200078e0a0b */
[----:B------:R-:W-:-:S02]  /*5630*/  ISETP.GE.AND P4, PT, R28, RZ, PT ;  /* 0x000000ff1c00720c */ /* 0x000fc40003f86270 */
[----:B------:R-:W-:Y:S01]  /*5640*/  STL [R1+0x11c0], R10 ;  /* 0x0011c00a01007387 */ /* 0x000fe20000100800 */
[----:B----4-:R-:W-:Y:S02]  /*5650*/  ISETP.GE.AND P1, PT, R29, RZ, PT ;  /* 0x000000ff1d00720c */ /* 0x010fe40003f26270 */
[----:B------:R-:W-:Y:S01]  /*5660*/  ISETP.GE.AND P3, PT, R0, RZ, PT ;  /* 0x000000ff0000720c */ /* 0x000fe20003f66270 */
[----:B------:R-:W4:Y:S04]  /*5670*/  LDL R28, [R1+0xfec] ;  /* 0x000fec00011c7983 */ /* 0x000f280000100800 */
[----:B------:R-:W4:Y:S04]  /*5680*/  LDL R29, [R1+0xff0] ;  /* 0x000ff000011d7983 */ /* 0x000f280000100800 */
[----:B------:R-:W-:Y:S04]  /*5690*/  STL [R1+0x11c4], R11 ;  /* 0x0011c40b01007387 */ /* 0x000fe80000100800 */
[----:B------:R-:W4:Y:S01]  /*56a0*/  LDL R0, [R1+0xfe4] ;  /* 0x000fe40001007983 */ /* 0x000f220000100800 */
[----:B------:R-:W-:-:S02]  /*56b0*/  @!P5 IMAD.MOV R12, RZ, RZ, -R12 ;  /* 0x000000ffff0cd224 */ /* 0x000fc400078e0a0c */
[----:B------:R-:W-:Y:S02]  /*56c0*/  @!P2 IMAD.MOV R13, RZ, RZ, -R13 ;  /* 0x000000ffff0da224 */ /* 0x000fe400078e0a0d */
[----:B------:R-:W-:Y:S01]  /*56d0*/  @!P0 IMAD.MOV R14, RZ, RZ, -R14 ;  /* 0x000000ffff0e8224 */ /* 0x000fe200078e0a0e */
[----:B------:R-:W-:Y:S04]  /*56e0*/  STL [R1+0x11c8], R12 ;  /* 0x0011c80c01007387 */ /* 0x000fe80000100800 */
[----:B------:R-:W-:Y:S01]  /*56f0*/  STL [R1+0x11cc], R13 ;  /* 0x0011cc0d01007387 */ /* 0x000fe20000100800 */
[----:B------:R-:W-:-:S03]  /*5700*/  @!P4 IMAD.MOV R15, RZ, RZ, -R15 ;  /* 0x000000ffff0fc224 */ /* 0x000fc600078e0a0f */
[----:B------:R-:W-:Y:S01]  /*5710*/  STL [R1+0x11d0], R14 ;  /* 0x0011d00e01007387 */ /* 0x000fe20000100800 */
[----:B------:R-:W-:Y:S02]  /*5720*/  @!P1 IMAD.MOV R16, RZ, RZ, -R16 ;  /* 0x000000ffff109224 */ /* 0x000fe400078e0a10 */
[----:B------:R-:W-:Y:S01]  /*5730*/  @!P3 IMAD.MOV R17, RZ, RZ, -R17 ;  /* 0x000000ffff11b224 */ /* 0x000fe200078e0a11 */
[----:B--2---:R-:W-:Y:S02]  /*5740*/  ISETP.GE.AND P2, PT, R5, RZ, PT ;  /* 0x000000ff0500720c */ /* 0x004fe40003f46270 */
[----:B------:R-:W2:Y:S01]  /*5750*/  LDL R5, [R1+0x5c0] ;  /* 0x0005c00001057983 */ /* 0x000ea20000100800 */
[----:B---3--:R-:W-:Y:S02]  /*5760*/  ISETP.GE.AND P5, PT, R6, RZ, PT ;  /* 0x000000ff0600720c */ /* 0x008fe40003fa6270 */
[----:B------:R-:W-:-:S08]  /*5770*/  ISETP.GE.AND P0, PT, R4, RZ, PT ;  /* 0x000000ff0400720c */ /* 0x000fd00003f06270 */
[----:B------:R-:W-:Y:S01]  /*5780*/  @!P2 IMAD.MOV R19, RZ, RZ, -R19 ;  /* 0x000000ffff13a224 */ /* 0x000fe200078e0a13 */
[----:B------:R-:W-:Y:S02]  /*5790*/  STL [R1+0x11d4], R15 ;  /* 0x0011d40f01007387 */ /* 0x000fe40000100800 */
[----:B------:R-:W-:Y:S02]  /*57a0*/  @!P5 IMAD.MOV R18, RZ, RZ, -R18 ;  /* 0x000000ffff12d224 */ /* 0x000fe400078e0a12 */
[----:B------:R-:W-:Y:S04]  /*57b0*/  STL [R1+0x11d8], R16 ;  /* 0x0011d81001007387 */ /* 0x000fe80000100800 */
[----:B------:R-:W-:Y:S01]  /*57c0*/  STL [R1+0x11dc], R17 ;  /* 0x0011dc1101007387 */ /* 0x000fe20000100800 */
[----:B------:R-:W-:-:S03]  /*57d0*/  @!P0 IMAD.MOV R20, RZ, RZ, -R20 ;  /* 0x000000ffff148224 */ /* 0x000fc600078e0a14 */
[----:B------:R-:W-:Y:S01]  /*57e0*/  STL [R1+0x11e0], R18 ;  /* 0x0011e01201007387 */ /* 0x000fe20000100800 */
[----:B------:R-:W-:-:S03]  /*57f0*/  ISETP.GE.AND P0, PT, R21, RZ, PT ;  /* 0x000000ff1500720c */ /* 0x000fc60003f06270 */
[----:B------:R-:W-:Y:S01]  /*5800*/  STL [R1+0x11e4], R19 ;  /* 0x0011e41301007387 */ /* 0x000fe20000100800 */
[----:B-----5:R-:W-:-:S03]  /*5810*/  ISETP.GE.AND P4, PT, R3, RZ, PT ;  /* 0x000000ff0300720c */ /* 0x020fc60003f86270 */
[----:B------:R-:W-:Y:S01]  /*5820*/  STL [R1+0x11e8], R20 ;  /* 0x0011e81401007387 */ /* 0x000fe20000100800 */
[----:B------:R-:W-:-:S03]  /*5830*/  ISETP.GE.AND P1, PT, R2, RZ, PT ;  /* 0x000000ff0200720c */ /* 0x000fc60003f26270 */
[----:B------:R-:W3:Y:S04]  /*5840*/  LDL.LU R21, [R1+0x1214] ;  /* 0x0012140001157983 */ /* 0x000ee80000300800 */
[----:B------:R-:W5:Y:S04]  /*5850*/  LDL.LU R4, [R1+0x8c] ;  /* 0x00008c0001047983 */ /* 0x000f680000300800 */
[----:B------:R-:W5:Y:S04]  /*5860*/  LDL.LU R3, [R1+0x88] ;  /* 0x0000880001037983 */ /* 0x000f680000300800 */
[----:B------:R-:W5:Y:S01]  /*5870*/  LDL.LU R2, [R1+0x84] ;  /* 0x0000840001027983 */ /* 0x000f620000300800 */
[----:B----4-:R-:W-:-:S03]  /*5880*/  ISETP.GE.AND P2, PT, R0, RZ, PT ;  /* 0x000000ff0000720c */ /* 0x010fc60003f46270 */
[----:B------:R-:W0:Y:S01]  /*5890*/  S2R R0, SR_TID.X ;  /* 0x0000000000007919 */ /* 0x000e220000002100 */
[----:B------:R-:W-:Y:S02]  /*58a0*/  ISETP.GE.AND P3, PT, R28, RZ, PT ;  /* 0x000000ff1c00720c */ /* 0x000fe40003f66270 */
[----:B------:R-:W-:Y:S01]  /*58b0*/  ISETP.GE.AND P5, PT, R29, RZ, PT ;  /* 0x000000ff1d00720c */ /* 0x000fe20003fa6270 */
[----:B------:R-:W-:Y:S01]  /*58c0*/  @!P4 IMAD.MOV R22, RZ, RZ, -R22 ;  /* 0x000000ffff16c224 */ /* 0x000fe200078e0a16 */
[----:B------:R-:W4:Y:S01]  /*58d0*/  LDL.LU R28, [R1+0x80] ;  /* 0x00008000011c7983 */ /* 0x000f220000300800 */
[----:B------:R-:W-:-:S03]  /*58e0*/  @!P1 IMAD.MOV R23, RZ, RZ, -R23 ;  /* 0x000000ffff179224 */ /* 0x000fc600078e0a17 */
[----:B------:R-:W4:Y:S01]  /*58f0*/  LDL.LU R29, [R1+0x7c] ;  /* 0x00007c00011d7983 */ /* 0x000f220000300800 */
[----:B0-----:R-:W-:-:S05]  /*5900*/  LOP3.LUT R0, R0, 0x7f, RZ, 0xc0, !PT ;  /* 0x0000007f00007812 */ /* 0x001fca00078ec0ff */
[----:B------:R-:W-:Y:S01]  /*5910*/  IMAD R0, R0, c[0x0][0x18c], RZ ;  /* 0x0000630000007a24 */ /* 0x000fe200078e02ff */
[----:B------:R-:W-:Y:S04]  /*5920*/  STL [R1+0x11ec], R22 ;  /* 0x0011ec1601007387 */ /* 0x000fe80000100800 */
[----:B------:R-:W-:Y:S01]  /*5930*/  LEA R0, P6, R0, c[0x0][0x168], 0x1 ;  /* 0x00005a0000007a11 */ /* 0x000fe200078c08ff */
[----:B------:R-:W-:Y:S01]  /*5940*/  STL [R1+0x11f0], R23 ;  /* 0x0011f01701007387 */ /* 0x000fe20000100800 */
[----:B------:R-:W-:Y:S01]  /*5950*/  @!P3 IMAD.MOV R24, RZ, RZ, -R24 ;  /* 0x000000ffff18b224 */ /* 0x000fe200078e0a18 */
[----:B------:R-:W-:Y:S01]  /*5960*/  ISETP.NE.AND P1, PT, RZ, c[0x0][0x17c], PT ;  /* 0x00005f00ff007a0c */ /* 0x000fe20003f25270 */
[----:B------:R-:W-:Y:S01]  /*5970*/  @!P5 IMAD.MOV R25, RZ, RZ, -R25 ;  /* 0x000000ffff19d224 */ /* 0x000fe200078e0a19 */
[----:B------:R0:W-:Y:S01]  /*5980*/  STL [R1+0x1118], R0 ;  /* 0x0011180001007387 */ /* 0x0001e20000100800 */
[----:B------:R-:W-:-:S02]  /*5990*/  @!P2 IMAD.MOV R26, RZ, RZ, -R26 ;  /* 0x000000ffff1aa224 */ /* 0x000fc400078e0a1a */
[----:B------:R-:W-:Y:S01]  /*59a0*/  @!P0 IMAD.MOV R27, RZ, RZ, -R27 ;  /* 0x000000ffff1b8224 */ /* 0x000fe200078e0a1b */
[----:B------:R-:W-:Y:S01]  /*59b0*/  STL [R1+0x11f4], R24 ;  /* 0x0011f41801007387 */ /* 0x000fe20000100800 */
[----:B0-----:R-:W-:-:S03]  /*59c0*/  LOP3.LUT R0, RZ, c[0x0][0x17c], RZ, 0x33, !PT ;  /* 0x00005f00ff007a12 */ /* 0x001fc600078e33ff */
[----:B------:R-:W-:Y:S04]  /*59d0*/  STL [R1+0x11f8], R25 ;  /* 0x0011f81901007387 */ /* 0x000fe80000100800 */
[----:B------:R-:W-:Y:S04]  /*59e0*/  STL [R1+0x11fc], R26 ;  /* 0x0011fc1a01007387 */ /* 0x000fe80000100800 */
[----:B------:R-:W-:Y:S01]  /*59f0*/  STL [R1+0x1200], R27 ;  /* 0x0012001b01007387 */ /* 0x000fe20000100800 */
[----:B--2---:R-:W-:-:S13]  /*5a00*/  ISETP.GE.AND P4, PT, R5, RZ, PT ;  /* 0x000000ff0500720c */ /* 0x004fda0003f86270 */
[----:B---3--:R-:W-:Y:S01]  /*5a10*/  @!P4 IMAD.MOV R21, RZ, RZ, -R21 ;  /* 0x000000ffff15c224 */ /* 0x008fe200078e0a15 */
[----:B-----5:R-:W-:-:S04]  /*5a20*/  SEL R6, R0, R4, !P1 ;  /* 0x0000000400067207 */ /* 0x020fc80004800000 */
[----:B------:R0:W-:Y:S01]  /*5a30*/  STL [R1+0x1204], R21 ;  /* 0x0012041501007387 */ /* 0x0001e20000100800 */
[----:B------:R-:W-:-:S03]  /*5a40*/  SEL R5, R0, R3, !P1 ;  /* 0x0000000300057207 */ /* 0x000fc60004800000 */
[----:B------:R-:W-:Y:S01]  /*5a50*/  STL [R1+0xb8], R6 ;  /* 0x0000b80601007387 */ /* 0x000fe20000100800 */
[----:B------:R-:W-:-:S03]  /*5a60*/  SEL R4, R0, R2, !P1 ;  /* 0x0000000200047207 */ /* 0x000fc60004800000 */
[----:B------:R-:W-:Y:S04]  /*5a70*/  STL [R1+0xb4], R5 ;  /* 0x0000b40501007387 */ /* 0x000fe80000100800 */
[----:B------:R-:W-:Y:S04]  /*5a80*/  STL [R1+0xb0], R4 ;  /* 0x0000b00401007387 */ /* 0x000fe80000100800 */
[----:B0-----:R-:W2:Y:S01]  /*5a90*/  LDL.LU R21, [R1+0x6c] ;  /* 0x00006c0001157983 */ /* 0x001ea20000300800 */
[C---:B----4-:R-:W-:Y:S02]  /*5aa0*/  SEL R3, R0.reuse, R28, !P1 ;  /* 0x0000001c00037207 */ /* 0x050fe40004800000 */
[----:B------:R-:W-:-:S03]  /*5ab0*/  SEL R2, R0, R29, !P1 ;  /* 0x0000001d00027207 */ /* 0x000fc60004800000 */
[----:B------:R-:W-:Y:S04]  /*5ac0*/  STL [R1+0xac], R3 ;  /* 0x0000ac0301007387 */ /* 0x000fe80000100800 */
[----:B--2---:R0:W-:Y:S04]  /*5ad0*/  STL [R1+0x1208], R21 ;  /* 0x0012081501007387 */ /* 0x0041e80000100800 */
[----:B------:R-:W-:Y:S04]  /*5ae0*/  STL [R1+0xa8], R2 ;  /* 0x0000a80201007387 */ /* 0x000fe80000100800 */
[----:B0-----:R-:W2:Y:S04]  /*5af0*/  LDL.LU R21, [R1+0x70] ;  /* 0x0000700001157983 */ /* 0x001ea80000300800 */
[----:B--2---:R0:W-:Y:S04]  /*5b00*/  STL [R1+0x120c], R21 ;  /* 0x00120c1501007387 */ /* 0x0041e80000100800 */
[----:B0-----:R-:W2:Y:S04]  /*5b10*/  LDL.LU R21, [R1+0x74] ;  /* 0x0000740001157983 */ /* 0x001ea80000300800 */
[----:B--2---:R0:W-:Y:S04]  /*5b20*/  STL [R1+0x1210], R21 ;  /* 0x0012101501007387 */ /* 0x0041e80000100800 */
[----:B0-----:R-:W2:Y:S04]  /*5b30*/  LDL.LU R21, [R1+0x78] ;  /* 0x0000780001157983 */ /* 0x001ea80000300800 */
[----:B------:R-:W3:Y:S04]  /*5b40*/  LDL.LU R27, [R1+0x68] ;  /* 0x00006800011b7983 */ /* 0x000ee80000300800 */
[----:B------:R-:W4:Y:S04]  /*5b50*/  LDL.LU R26, [R1+0x64] ;  /* 0x00006400011a7983 */ /* 0x000f280000300800 */
[----:B------:R-:W5:Y:S04]  /*5b60*/  LDL.LU R25, [R1+0x60] ;  /* 0x0000600001197983 */ /* 0x000f680000300800 */
[----:B------:R-:W3:Y:S04]  /*5b70*/  LDL.LU R24, [R1+0x5c] ;  /* 0x00005c0001187983 */ /* 0x000ee80000300800 */
        /* <DEDUP_REMOVED lines=22> */
[----:B------:R-:W3:Y:S01]  /*5ce0*/  LDL.LU R29, [R1] ;  /* 0x00000000011d7983 */ /* 0x000ee20000300800 */
[----:B--2---:R-:W-:-:S05]  /*5cf0*/  SEL R21, R0, R21, !P1 ;  /* 0x0000001500157207 */ /* 0x004fca0004800000 */
[----:B------:R0:W-:Y:S04]  /*5d00*/  STL [R1+0xa4], R21 ;  /* 0x0000a41501007387 */ /* 0x0001e80000100800 */
[----:B0-----:R-:W2:Y:S02]  /*5d10*/  LDL.LU R21, [R1+0x1210] ;  /* 0x0012100001157983 */ /* 0x001ea40000300800 */
[----:B--2---:R-:W-:-:S05]  /*5d20*/  SEL R21, R0, R21, !P1 ;  /* 0x0000001500157207 */ /* 0x004fca0004800000 */
[----:B------:R0:W-:Y:S04]  /*5d30*/  STL [R1+0xa0], R21 ;  /* 0x0000a01501007387 */ /* 0x0001e80000100800 */
[----:B0-----:R-:W2:Y:S02]  /*5d40*/  LDL.LU R21, [R1+0x120c] ;  /* 0x00120c0001157983 */ /* 0x001ea40000300800 */
[----:B--2---:R-:W-:-:S05]  /*5d50*/  SEL R21, R0, R21, !P1 ;  /* 0x0000001500157207 */ /* 0x004fca0004800000 */
[----:B------:R0:W-:Y:S04]  /*5d60*/  STL [R1+0x9c], R21 ;  /* 0x00009c1501007387 */ /* 0x0001e80000100800 */
[----:B0-----:R-:W2:Y:S01]  /*5d70*/  LDL.LU R21, [R1+0x1208] ;  /* 0x0012080001157983 */ /* 0x001ea20000300800 */
[C---:B---3--:R-:W-:Y:S02]  /*5d80*/  SEL R27, R0.reuse, R27, !P1 ;  /* 0x0000001b001b7207 */ /* 0x048fe40004800000 */
[C---:B----4-:R-:W-:Y:S02]  /*5d90*/  SEL R26, R0.reuse, R26, !P1 ;  /* 0x0000001a001a7207 */ /* 0x050fe40004800000 */
[C---:B-----5:R-:W-:Y:S02]  /*5da0*/  SEL R25, R0.reuse, R25, !P1 ;  /* 0x0000001900197207 */ /* 0x060fe40004800000 */
[----:B------:R-:W-:-:S02]  /*5db0*/  SEL R24, R0, R24, !P1 ;  /* 0x0000001800187207 */ /* 0x000fc40004800000 */
[C---:B------:R-:W-:Y:S02]  /*5dc0*/  SEL R23, R0.reuse, R23, !P1 ;  /* 0x0000001700177207 */ /* 0x040fe40004800000 */
[C---:B------:R-:W-:Y:S02]  /*5dd0*/  SEL R22, R0.reuse, R22, !P1 ;  /* 0x0000001600167207 */ /* 0x040fe40004800000 */
[C---:B------:R-:W-:Y:S02]  /*5de0*/  SEL R20, R0.reuse, R20, !P1 ;  /* 0x0000001400147207 */ /* 0x040fe40004800000 */
[C---:B------:R-:W-:Y:S02]  /*5df0*/  SEL R19, R0.reuse, R19, !P1 ;  /* 0x0000001300137207 */ /* 0x040fe40004800000 */
[C---:B------:R-:W-:Y:S02]  /*5e00*/  SEL R18, R0.reuse, R18, !P1 ;  /* 0x0000001200127207 */ /* 0x040fe40004800000 */
        /* <DEDUP_REMOVED lines=18> */
[----:B--2---:R-:W-:-:S05]  /*5f30*/  SEL R21, R0, R21, !P1 ;  /* 0x0000001500157207 */ /* 0x004fca0004800000 */
[----:B------:R0:W-:Y:S04]  /*5f40*/  STL [R1+0x98], R21 ;  /* 0x0000981501007387 */ /* 0x0001e80000100800 */
        /* <DEDUP_REMOVED lines=8> */
[----:B0-----:R-:W2:Y:S04]  /*5fd0*/  LDL.LU R24, [R1+0x11f4] ;  /* 0x0011f40001187983 */ /* 0x001ea80000300800 */
        /* <DEDUP_REMOVED lines=45> */
[----:B0-----:R-:W3:Y:S01]  /*62b0*/  LDL.LU R29, [R1+0x1198] ;  /* 0x00119800011d7983 */ /* 0x001ee20000300800 */
[----:B--2---:R-:W-:-:S02]  /*62c0*/  SEL R28, R0, R28, !P1 ;  /* 0x0000001c001c7207 */ /* 0x004fc40004800000 */
[C---:B---3--:R-:W-:Y:S02]  /*62d0*/  SEL R29, R0.reuse, R29, !P1 ;  /* 0x0000001d001d7207 */ /* 0x048fe40004800000 */
[----:B------:R-:W-:Y:S02]  /*62e0*/  SEL R0, R0, R2, !P1 ;  /* 0x0000000200007207 */ /* 0x000fe40004800000 */
[----:B------:R-:W-:Y:S01]  /*62f0*/  LOP3.LUT R2, RZ, c[0x0][0x17c], RZ, 0x33, !PT ;  /* 0x00005f00ff027a12 */ /* 0x000fe200078e33ff */
[----:B------:R-:W-:Y:S03]  /*6300*/  STL [R1+0x24], R29 ;  /* 0x0000241d01007387 */ /* 0x000fe60000100800 */
[C---:B------:R-:W-:Y:S01]  /*6310*/  SEL R3, R2.reuse, R3, !P1 ;  /* 0x0000000302037207 */ /* 0x040fe20004800000 */
[----:B------:R-:W-:Y:S01]  /*6320*/  STL [R1+0x20], R28 ;  /* 0x0000201c01007387 */ /* 0x000fe20000100800 */
[----:B------:R-:W-:-:S03]  /*6330*/  SEL R4, R2, R4, !P1 ;  /* 0x0000000402047207 */ /* 0x000fc60004800000 */
[----:B------:R0:W-:Y:S04]  /*6340*/  STL [R1+0x1c], R0 ;  /* 0x00001c0001007387 */ /* 0x0001e80000100800 */
[----:B------:R1:W-:Y:S01]  /*6350*/  STL [R1+0x18], R3 ;  /* 0x0000180301007387 */ /* 0x0003e20000100800 */
[----:B0-----:R-:W-:-:S03]  /*6360*/  SEL R0, R2, R5, !P1 ;  /* 0x0000000502007207 */ /* 0x001fc60004800000 */
[----:B------:R0:W-:Y:S01]  /*6370*/  STL [R1+0x14], R4 ;  /* 0x0000140401007387 */ /* 0x0001e20000100800 */
[----:B-1----:R-:W-:-:S03]  /*6380*/  SEL R3, R2, R6, !P1 ;  /* 0x0000000602037207 */ /* 0x002fc60004800000 */
[----:B------:R1:W-:Y:S01]  /*6390*/  STL [R1+0x10], R0 ;  /* 0x0000100001007387 */ /* 0x0003e20000100800 */
[----:B0-----:R-:W-:-:S03]  /*63a0*/  SEL R4, R2, R7, !P1 ;  /* 0x0000000702047207 */ /* 0x001fc60004800000 */
[----:B------:R0:W-:Y:S01]  /*63b0*/  STL [R1+0xc], R3 ;  /* 0x00000c0301007387 */ /* 0x0001e20000100800 */
[----:B-1----:R-:W-:-:S03]  /*63c0*/  SEL R0, R2, R8, !P1 ;  /* 0x0000000802007207 */ /* 0x002fc60004800000 */
[----:B0-----:R-:W2:Y:S04]  /*63d0*/  LDL.LU R3, [R1+0xb8] ;  /* 0x0000b80001037983 */ /* 0x001ea80000300800 */
[----:B------:R0:W-:Y:S01]  /*63e0*/  STL [R1+0x8], R4 ;  /* 0x0000080401007387 */ /* 0x0001e20000100800 */
[----:B------:R-:W-:-:S03]  /*63f0*/  SEL R29, R2, R10, !P1 ;  /* 0x0000000a021d7207 */ /* 0x000fc60004800000 */
[----:B0-----:R-:W3:Y:S04]  /*6400*/  LDL.LU R4, [R1+0xb4] ;  /* 0x0000b40001047983 */ /* 0x001ee80000300800 */
[----:B------:R0:W-:Y:S04]  /*6410*/  STL [R1+0x4], R0 ;  /* 0x0000040001007387 */ /* 0x0001e80000100800 */
[----:B------:R-:W3:Y:S04]  /*6420*/  LDL.LU R5, [R1+0xb0] ;  /* 0x0000b00001057983 */ /* 0x000ee80000300800 */
[----:B------:R-:W3:Y:S01]  /*6430*/  LDL.LU R6, [R1+0xac] ;  /* 0x0000ac0001067983 */ /* 0x000ee20000300800 */
[----:B0-----:R-:W-:-:S03]  /*6440*/  SEL R0, R2, R9, !P1 ;  /* 0x0000000902007207 */ /* 0x001fc60004800000 */
[----:B------:R-:W3:Y:S01]  /*6450*/  LDL.LU R7, [R1+0xa8] ;  /* 0x0000a80001077983 */ /* 0x000ee20000300800 */
[----:B------:R-:W-:-:S03]  /*6460*/  SEL R28, R2, R11, !P1 ;  /* 0x0000000b021c7207 */ /* 0x000fc60004800000 */
[----:B------:R-:W3:Y:S04]  /*6470*/  LDL.LU R8, [R1+0xa4] ;  /* 0x0000a40001087983 */ /* 0x000ee80000300800 */
[----:B------:R-:W3:Y:S01]  /*6480*/  LDL.LU R9, [R1+0xa0] ;  /* 0x0000a00001097983 */ /* 0x000ee20000300800 */
[----:B------:R-:W-:-:S03]  /*6490*/  SEL R12, R2, R12, !P1 ;  /* 0x0000000c020c7207 */ /* 0x000fc60004800000 */
[----:B------:R0:W-:Y:S01]  /*64a0*/  STL [R1+0x111c], R0 ;  /* 0x00111c0001007387 */ /* 0x0001e20000100800 */
[C---:B------:R-:W-:Y:S02]  /*64b0*/  SEL R13, R2.reuse, R13, !P1 ;  /* 0x0000000d020d7207 */ /* 0x040fe40004800000 */
[C---:B------:R-:W-:Y:S01]  /*64c0*/  SEL R14, R2.reuse, R14, !P1 ;  /* 0x0000000e020e7207 */ /* 0x040fe20004800000 */
[----:B0-----:R-:W3:Y:S04]  /*64d0*/  LDL.LU R0, [R1+0x80] ;  /* 0x0000800001007983 */ /* 0x001ee80000300800 */
[----:B------:R-:W3:Y:S04]  /*64e0*/  LDL.LU R10, [R1+0x9c] ;  /* 0x00009c00010a7983 */ /* 0x000ee80000300800 */
[----:B------:R0:W-:Y:S01]  /*64f0*/  STL [R1+0x1120], R29 ;  /* 0x0011201d01007387 */ /* 0x0001e20000100800 */
[----:B------:R-:W-:-:S03]  /*6500*/  SEL R15, R2, R15, !P1 ;  /* 0x0000000f020f7207 */ /* 0x000fc60004800000 */
[----:B0-----:R-:W3:Y:S04]  /*6510*/  LDL.LU R29, [R1+0x84] ;  /* 0x00008400011d7983 */ /* 0x001ee80000300800 */
[----:B------:R-:W3:Y:S04]  /*6520*/  LDL.LU R11, [R1+0x98] ;  /* 0x00009800010b7983 */ /* 0x000ee80000300800 */
[----:B------:R0:W-:Y:S04]  /*6530*/  STL [R1+0x1124], R28 ;  /* 0x0011241c01007387 */ /* 0x0001e80000100800 */
[----:B0-----:R-:W3:Y:S04]  /*6540*/  LDL.LU R28, [R1+0x88] ;  /* 0x00008800011c7983 */ /* 0x001ee80000300800 */
[----:B------:R0:W-:Y:S04]  /*6550*/  STL [R1+0x1128], R12 ;  /* 0x0011280c01007387 */ /* 0x0001e80000100800 */
[----:B0-----:R-:W3:Y:S04]  /*6560*/  LDL.LU R12, [R1+0x8c] ;  /* 0x00008c00010c7983 */ /* 0x001ee80000300800 */
[----:B------:R0:W-:Y:S04]  /*6570*/  STL [R1+0x112c], R13 ;  /* 0x00112c0d01007387 */ /* 0x0001e80000100800 */
[----:B0-----:R-:W3:Y:S04]  /*6580*/  LDL.LU R13, [R1+0x94] ;  /* 0x00009400010d7983 */ /* 0x001ee80000300800 */
[----:B------:R0:W-:Y:S04]  /*6590*/  STL [R1+0x1130], R14 ;  /* 0x0011300e01007387 */ /* 0x0001e80000100800 */
[----:B0-----:R-:W3:Y:S04]  /*65a0*/  LDL.LU R14, [R1+0xbc] ;  /* 0x0000bc00010e7983 */ /* 0x001ee80000300800 */
[----:B------:R0:W-:Y:S04]  /*65b0*/  STL [R1+0x1134], R15 ;  /* 0x0011340f01007387 */ /* 0x0001e80000100800 */
[----:B0-----:R-:W3:Y:S01]  /*65c0*/  LDL.LU R15, [R1+0xc0] ;  /* 0x0000c000010f7983 */ /* 0x001ee20000300800 */
[----:B------:R-:W-:-:S03]  /*65d0*/  SEL R16, R2, R16, !P1 ;  /* 0x0000001002107207 */ /* 0x000fc60004800000 */
[----:B------:R-:W0:Y:S04]  /*65e0*/  S2R R2, SR_TID.X ;  /* 0x0000000000027919 */ /* 0x000e280000002100 */
[----:B------:R1:W-:Y:S02]  /*65f0*/  STL [R1+0x1138], R16 ;  /* 0x0011381001007387 */ /* 0x0003e40000100800 */
[----:B-1----:R-:W-:-:S04]  /*6600*/  LOP3.LUT R16, RZ, c[0x0][0x17c], RZ, 0x33, !PT ;  /* 0x00005f00ff107a12 */ /* 0x002fc800078e33ff */
[C---:B------:R-:W-:Y:S02]  /*6610*/  SEL R17, R16.reuse, R17, !P1 ;  /* 0x0000001110117207 */ /* 0x040fe40004800000 */
[C---:B------:R-:W-:Y:S02]  /*6620*/  SEL R18, R16.reuse, R18, !P1 ;  /* 0x0000001210127207 */ /* 0x040fe40004800000 */
[----:B------:R-:W-:Y:S02]  /*6630*/  SEL R19, R16, R19, !P1 ;  /* 0x0000001310137207 */ /* 0x000fe40004800000 */
[----:B0-----:R-:W-:Y:S02]  /*6640*/  LOP3.LUT R2, R2, 0x7f, RZ, 0xc0, !PT ;  /* 0x0000007f02027812 */ /* 0x001fe400078ec0ff */
[C---:B------:R-:W-:Y:S01]  /*6650*/  SEL R20, R16.reuse, R20, !P1 ;  /* 0x0000001410147207 */ /* 0x040fe20004800000 */
[----:B------:R-:W-:Y:S01]  /*6660*/  STL [R1+0x113c], R17 ;  /* 0x00113c1101007387 */ /* 0x000fe20000100800 */
[----:B------:R-:W-:Y:S01]  /*6670*/  SEL R22, R16, R22, !P1 ;  /* 0x0000001610167207 */ /* 0x000fe20004800000 */
[----:B------:R-:W-:Y:S01]  /*6680*/  IMAD R2, R2, c[0x0][0x18c], RZ ;  /* 0x0000630002027a24 */ /* 0x000fe200078e02ff */
[C---:B------:R-:W-:Y:S01]  /*6690*/  SEL R23, R16.reuse, R23, !P1 ;  /* 0x0000001710177207 */ /* 0x040fe20004800000 */
[----:B------:R-:W-:Y:S01]  /*66a0*/  STL [R1+0x1140], R18 ;  /* 0x0011401201007387 */ /* 0x000fe20000100800 */
[----:B------:R-:W-:-:S02]  /*66b0*/  SEL R24, R16, R24, !P1 ;  /* 0x0000001810187207 */ /* 0x000fc40004800000 */
[C---:B-----5:R-:W-:Y:S01]  /*66c0*/  SEL R25, R16.reuse, R25, !P1 ;  /* 0x0000001910197207 */ /* 0x060fe20004800000 */
[----:B------:R-:W-:Y:S01]  /*66d0*/  STL [R1+0x1144], R19 ;  /* 0x0011441301007387 */ /* 0x000fe20000100800 */
[C---:B----4-:R-:W-:Y:S02]  /*66e0*/  SEL R26, R16.reuse, R26, !P1 ;  /* 0x0000001a101a7207 */ /* 0x050fe40004800000 */
[C---:B------:R-:W-:Y:S01]  /*66f0*/  SEL R27, R16.reuse, R27, !P1 ;  /* 0x0000001b101b7207 */ /* 0x040fe20004800000 */
[----:B------:R-:W-:Y:S01]  /*6700*/  STL [R1+0x1148], R20 ;  /* 0x0011481401007387 */ /* 0x000fe20000100800 */
[----:B------:R-:W-:-:S03]  /*6710*/  SEL R21, R16, R21, !P1 ;  /* 0x0000001510157207 */ /* 0x000fc60004800000 */
[----:B------:R-:W-:Y:S01]  /*6720*/  STL [R1+0x114c], R22 ;  /* 0x00114c1601007387 */ /* 0x000fe20000100800 */
[----:B------:R-:W-:-:S03]  /*6730*/  LEA.HI.X.SX32 R2, R2, c[0x0][0x16c], 0x1, P6 ;  /* 0x00005b0002027a11 */ /* 0x000fc600030f0eff */
[----:B------:R-:W-:Y:S04]  /*6740*/  STL [R1+0x1150], R23 ;  /* 0x0011501701007387 */ /* 0x000fe80000100800 */
[----:B------:R-:W-:Y:S04]  /*6750*/  STL [R1+0x1154], R24 ;  /* 0x0011541801007387 */ /* 0x000fe80000100800 */
[----:B------:R-:W-:Y:S04]  /*6760*/  STL [R1+0x1158], R25 ;  /* 0x0011581901007387 */ /* 0x000fe80000100800 */
[----:B------:R-:W-:Y:S04]  /*6770*/  STL [R1+0x115c], R26 ;  /* 0x00115c1a01007387 */ /* 0x000fe80000100800 */
[----:B------:R-:W-:Y:S04]  /*6780*/  STL [R1+0x1160], R27 ;  /* 0x0011601b01007387 */ /* 0x000fe80000100800 */
[----:B------:R-:W-:Y:S04]  /*6790*/  STL [R1+0x1164], R21 ;  /* 0x0011641501007387 */ /* 0x000fe80000100800 */
[----:B------:R0:W-:Y:S01]  /*67a0*/  STL [R1+0x1168], R2 ;  /* 0x0011680201007387 */ /* 0x0001e20000100800 */
[----:B--2---:R-:W-:-:S02]  /*67b0*/  IMAD R3, R3, c[0x0][0x190], RZ ;  /* 0x0000640003037a24 */ /* 0x004fc400078e02ff */
[----:B---3--:R-:W-:Y:S02]  /*67c0*/  IMAD R4, R4, c[0x0][0x190], RZ ;  /* 0x0000640004047a24 */ /* 0x008fe400078e02ff */
[----:B------:R-:W-:Y:S02]  /*67d0*/  IMAD R5, R5, c[0x0][0x190], RZ ;  /* 0x0000640005057a24 */ /* 0x000fe400078e02ff */
[----:B------:R-:W-:Y:S02]  /*67e0*/  IMAD R6, R6, c[0x0][0x190], RZ ;  /* 0x0000640006067a24 */ /* 0x000fe400078e02ff */
[----:B------:R-:W-:Y:S02]  /*67f0*/  IMAD R7, R7, c[0x0][0x190], RZ ;  /* 0x0000640007077a24 */ /* 0x000fe400078e02ff */
[----:B------:R-:W-:Y:S02]  /*6800*/  IMAD R8, R8, c[0x0][0x190], RZ ;  /* 0x0000640008087a24 */ /* 0x000fe400078e02ff */
[----:B------:R-:W-:-:S02]  /*6810*/  IMAD R9, R9, c[0x0][0x190], RZ ;  /* 0x0000640009097a24 */ /* 0x000fc400078e02ff */
[----:B------:R-:W-:Y:S02]  /*6820*/  IMAD R10, R10, c[0x0][0x190], RZ ;  /* 0x000064000a0a7a24 */ /* 0x000fe400078e02ff */
[----:B------:R-:W-:Y:S02]  /*6830*/  IMAD R11, R11, c[0x0][0x190], RZ ;  /* 0x000064000b0b7a24 */ /* 0x000fe400078e02ff */
[----:B0-----:R-:W-:Y:S02]  /*6840*/  IMAD R2, R14, c[0x0][0x184], RZ ;  /* 0x000061000e027a24 */ /* 0x001fe400078e02ff */
[----:B------:R-:W-:-:S05]  /*6850*/  IMAD R15, R15, c[0x0][0x184], RZ ;  /* 0x000061000f0f7a24 */ /* 0x000fca00078e02ff */
[----:B------:R-:W-:Y:S04]  /*6860*/  STL [R1+0xc0], R15 ;  /* 0x0000c00f01007387 */ /* 0x000fe80000100800 */
[----:B------:R-:W-:Y:S04]  /*6870*/  STL [R1+0x116c], R3 ;  /* 0x00116c0301007387 */ /* 0x000fe80000100800 */
[----:B------:R0:W-:Y:S04]  /*6880*/  STL [R1+0xbc], R2 ;  /* 0x0000bc0201007387 */ /* 0x0001e80000100800 */
[----:B------:R1:W-:Y:S04]  /*6890*/  STL [R1+0x1170], R4 ;  /* 0x0011700401007387 */ /* 0x0003e80000100800 */
[----:B------:R-:W-:Y:S01]  /*68a0*/  STL [R1+0x1174], R5 ;  /* 0x0011740501007387 */ /* 0x000fe20000100800 */
[----:B0-----:R-:W-:-:S03]  /*68b0*/  IMAD R2, R13, c[0x0][0x190], RZ ;  /* 0x000064000d027a24 */ /* 0x001fc600078e02ff */
[----:B------:R-:W-:Y:S01]  /*68c0*/  STL [R1+0x1178], R6 ;  /* 0x0011780601007387 */ /* 0x000fe20000100800 */
[----:B------:R-:W-:Y:S02]  /*68d0*/  IMAD R3, R28, c[0x0][0x190], RZ ;  /* 0x000064001c037a24 */ /* 0x000fe400078e02ff */
[----:B-1----:R-:W-:Y:S01]  /*68e0*/  IMAD R4, R12, c[0x0][0x190], RZ ;  /* 0x000064000c047a24 */ /* 0x002fe200078e02ff */
[----:B------:R-:W-:Y:S04]  /*68f0*/  STL [R1+0x117c], R7 ;  /* 0x00117c0701007387 */ /* 0x000fe80000100800 */
[----:B------:R-:W-:Y:S04]  /*6900*/  STL [R1+0x1180], R8 ;  /* 0x0011800801007387 */ /* 0x000fe80000100800 */
[----:B------:R-:W-:Y:S04]  /*6910*/  STL [R1+0x1184], R9 ;  /* 0x0011840901007387 */ /* 0x000fe80000100800 */
[----:B------:R-:W-:Y:S04]  /*6920*/  STL [R1+0x1188], R10 ;  /* 0x0011880a01007387 */ /* 0x000fe80000100800 */
[----:B------:R0:W-:Y:S04]  /*6930*/  STL [R1+0x118c], R11 ;  /* 0x00118c0b01007387 */ /* 0x0001e80000100800 */
[----:B------:R1:W-:Y:S04]  /*6940*/  STL [R1+0x90], R2 ;  /* 0x0000900201007387 */ /* 0x0003e80000100800 */
[----:B------:R-:W-:Y:S04]  /*6950*/  STL [R1+0x8c], R4 ;  /* 0x00008c0401007387 */ /* 0x000fe80000100800 */
[----:B------:R-:W-:Y:S04]  /*6960*/  STL [R1+0x88], R3 ;  /* 0x0000880301007387 */ /* 0x000fe80000100800 */
[----:B0-----:R-:W2:Y:S01]  /*6970*/  LDL.LU R11, [R1+0x74] ;  /* 0x00007400010b7983 */ /* 0x001ea20000300800 */
[----:B-1----:R-:W-:-:S02]  /*6980*/  IMAD R2, R29, c[0x0][0x190], RZ ;  /* 0x000064001d027a24 */ /* 0x002fc400078e02ff */
[----:B------:R-:W-:-:S03]  /*6990*/  IMAD R0, R0, c[0x0][0x190], RZ ;  /* 0x0000640000007a24 */ /* 0x000fc600078e02ff */
[----:B------:R-:W-:Y:S04]  /*69a0*/  STL [R1+0x84], R2 ;  /* 0x0000840201007387 */ /* 0x000fe80000100800 */
[----:B--2---:R0:W-:Y:S04]  /*69b0*/  STL [R1+0x1190], R11 ;  /* 0x0011900b01007387 */ /* 0x0041e80000100800 */
[----:B------:R-:W-:Y:S04]  /*69c0*/  STL [R1+0x80], R0 ;  /* 0x0000800001007387 */ /* 0x000fe80000100800 */
        /* <DEDUP_REMOVED lines=30> */
[----:B------:R-:W3:Y:S01]  /*6bb0*/  LDL.LU R0, [R1+0x4] ;  /* 0x0000040001007983 */ /* 0x000ee20000300800 */
[----:B--2---:R-:W-:-:S05]  /*6bc0*/  IMAD R11, R11, c[0x0][0x190], RZ ;  /* 0x000064000b0b7a24 */ /* 0x004fca00078e02ff */
[----:B------:R0:W-:Y:S04]  /*6bd0*/  STL [R1+0x7c], R11 ;  /* 0x00007c0b01007387 */ /* 0x0001e80000100800 */
[----:B0-----:R-:W2:Y:S02]  /*6be0*/  LDL.LU R11, [R1+0x1194] ;  /* 0x00119400010b7983 */ /* 0x001ea40000300800 */
[----:B--2---:R-:W-:-:S05]  /*6bf0*/  IMAD R11, R11, c[0x0][0x190], RZ ;  /* 0x000064000b0b7a24 */ /* 0x004fca00078e02ff */
[----:B------:R0:W-:Y:S04]  /*6c00*/  STL [R1+0x78], R11 ;  /* 0x0000780b01007387 */ /* 0x0001e80000100800 */
[----:B0-----:R-:W2:Y:S01]  /*6c10*/  LDL.LU R11, [R1+0x1190] ;  /* 0x00119000010b7983 */ /* 0x001ea20000300800 */
[----:B---3--:R-:W-:Y:S02]  /*6c20*/  IMAD R10, R10, c[0x0][0x190], RZ ;  /* 0x000064000a0a7a24 */ /* 0x008fe400078e02ff */
[----:B----4-:R-:W-:Y:S02]  /*6c30*/  IMAD R9, R9, c[0x0][0x190], RZ ;  /* 0x0000640009097a24 */ /* 0x010fe400078e02ff */
[----:B-----5:R-:W-:Y:S02]  /*6c40*/  IMAD R8, R8, c[0x0][0x190], RZ ;  /* 0x0000640008087a24 */ /* 0x020fe400078e02ff */
[----:B------:R-:W-:-:S02]  /*6c50*/  IMAD R7, R7, c[0x0][0x190], RZ ;  /* 0x0000640007077a24 */ /* 0x000fc400078e02ff */
[----:B------:R-:W-:Y:S02]  /*6c60*/  IMAD R6, R6, c[0x0][0x190], RZ ;  /* 0x0000640006067a24 */ /* 0x000fe400078e02ff */
[----:B------:R-:W-:Y:S02]  /*6c70*/  IMAD R5, R5, c[0x0][0x190], RZ ;  /* 0x0000640005057a24 */ /* 0x000fe400078e02ff */
[----:B------:R-:W-:Y:S02]  /*6c80*/  IMAD R4, R4, c[0x0][0x190], RZ ;  /* 0x0000640004047a24 */ /* 0x000fe400078e02ff */
[----:B------:R-:W-:Y:S02]  /*6c90*/  IMAD R3, R3, c[0x0][0x190], RZ ;  /* 0x0000640003037a24 */ /* 0x000fe400078e02ff */
[----:B------:R-:W-:Y:S02]  /*6ca0*/  IMAD R2, R2, c[0x0][0x190], RZ ;  /* 0x0000640002027a24 */ /* 0x000fe400078e02ff */
        /* <DEDUP_REMOVED lines=19> */
[----:B--2---:R-:W-:-:S05]  /*6de0*/  IMAD R11, R11, c[0x0][0x190], RZ ;  /* 0x000064000b0b7a24 */ /* 0x004fca00078e02ff */
        /* <DEDUP_REMOVED lines=57> */
[----:B0-----:R-:W2:Y:S02]  /*7180*/  LDL.LU R0, [R1+0x111c] ;  /* 0x00111c0001007983 */ /* 0x001ea40000300800 */
[----:B--2---:R-:W-:-:S05]  /*7190*/  IMAD R0, R0, c[0x0][0x190], RZ ;  /* 0x0000640000007a24 */ /* 0x004fca00078e02ff */
[----:B------:R0:W-:Y:S04]  /*71a0*/  STL [R1], R0 ;  /* 0x0000000001007387 */ /* 0x0001e80000100800 */
[----:B0-----:R-:W2:Y:S01]  /*71b0*/  LDL.LU R0, [R1+0x1118] ;  /* 0x0011180001007983 */ /* 0x001ea20000300800 */
[----:B------:R-:W-:Y:S02]  /*71c0*/  IMAD R29, R29, c[0x0][0x190], RZ ;  /* 0x000064001d1d7a24 */ /* 0x000fe400078e02ff */
[----:B------:R-:W-:Y:S02]  /*71d0*/  IMAD R28, R28, c[0x0][0x190], RZ ;  /* 0x000064001c1c7a24 */ /* 0x000fe400078e02ff */
[----:B------:R-:W-:Y:S02]  /*71e0*/  IMAD R12, R12, c[0x0][0x190], RZ ;  /* 0x000064000c0c7a24 */ /* 0x000fe400078e02ff */
[----:B------:R-:W-:Y:S01]  /*71f0*/  IMAD R13, R13, c[0x0][0x190], RZ ;  /* 0x000064000d0d7a24 */ /* 0x000fe200078e02ff */
[----:B------:R-:W-:Y:S01]  /*7200*/  STL [R1+0x10e0], R29 ;  /* 0x0010e01d01007387 */ /* 0x000fe20000100800 */
[----:B------:R-:W-:-:S02]  /*7210*/  IMAD R14, R14, c[0x0][0x190], RZ ;  /* 0x000064000e0e7a24 */ /* 0x000fc400078e02ff */
[----:B------:R-:W-:Y:S01]  /*7220*/  IMAD R15, R15, c[0x0][0x190], RZ ;  /* 0x000064000f0f7a24 */ /* 0x000fe200078e02ff */
[----:B------:R-:W-:Y:S01]  /*7230*/  STL [R1+0x10e4], R28 ;  /* 0x0010e41c01007387 */ /* 0x000fe20000100800 */
[----:B------:R-:W-:-:S03]  /*7240*/  IMAD R16, R16, c[0x0][0x190], RZ ;  /* 0x0000640010107a24 */ /* 0x000fc600078e02ff */
[----:B------:R-:W-:Y:S01]  /*7250*/  STL [R1+0x10e8], R12 ;  /* 0x0010e80c01007387 */ /* 0x000fe20000100800 */
[----:B------:R-:W-:-:S03]  /*7260*/  IMAD R17, R17, c[0x0][0x190], RZ ;  /* 0x0000640011117a24 */ /* 0x000fc600078e02ff */
[----:B------:R-:W-:Y:S01]  /*7270*/  STL [R1+0x10ec], R13 ;  /* 0x0010ec0d01007387 */ /* 0x000fe20000100800 */
[----:B------:R-:W-:-:S03]  /*7280*/  IMAD R18, R18, c[0x0][0x190], RZ ;  /* 0x0000640012127a24 */ /* 0x000fc600078e02ff */
[----:B------:R-:W-:Y:S01]  /*7290*/  STL [R1+0x10f0], R14 ;  /* 0x0010f00e01007387 */ /* 0x000fe20000100800 */
[----:B------:R-:W-:-:S03]  /*72a0*/  IMAD R19, R19, c[0x0][0x190], RZ ;  /* 0x0000640013137a24 */ /* 0x000fc600078e02ff */
        /* <DEDUP_REMOVED lines=10> */
[----:B------:R-:W-:-:S02]  /*7350*/  IMAD R20, R20, c[0x0][0x190], RZ ;  /* 0x0000640014147a24 */ /* 0x000fc400078e02ff */
[----:B------:R-:W-:Y:S02]  /*7360*/  IMAD R22, R22, c[0x0][0x190], RZ ;  /* 0x0000640016167a24 */ /* 0x000fe400078e02ff */
[----:B------:R-:W-:Y:S02]  /*7370*/  IMAD R23, R23, c[0x0][0x190], RZ ;  /* 0x0000640017177a24 */ /* 0x000fe400078e02ff */
[----:B------:R-:W-:Y:S01]  /*7380*/  IMAD R24, R24, c[0x0][0x190], RZ ;  /* 0x0000640018187a24 */ /* 0x000fe200078e02ff */
[----:B------:R-:W-:Y:S04]  /*7390*/  STL [R1+0x1108], R20 ;  /* 0x0011081401007387 */ /* 0x000fe80000100800 */
[----:B------:R-:W-:Y:S04]  /*73a0*/  STL [R1+0x110c], R22 ;  /* 0x00110c1601007387 */ /* 0x000fe80000100800 */
[----:B------:R-:W-:Y:S04]  /*73b0*/  STL [R1+0x1110], R23 ;  /* 0x0011101701007387 */ /* 0x000fe80000100800 */
[----:B------:R-:W-:Y:S04]  /*73c0*/  STL [R1+0x1114], R24 ;  /* 0x0011141801007387 */ /* 0x000fe80000100800 */
[----:B------:R-:W3:Y:S01]  /*73d0*/  LDL.LU R14, [R1+0x7c] ;  /* 0x00007c00010e7983 */ /* 0x000ee20000300800 */
[----:B--2---:R-:W-:-:S02]  /*73e0*/  LEA R13, P5, R3, R0, 0x1 ;  /* 0x00000000030d7211 */ /* 0x004fc400078a08ff */
[----:B------:R-:W-:-:S03]  /*73f0*/  LEA R12, P6, R4, R0, 0x1 ;  /* 0x00000000040c7211 */ /* 0x000fc600078c08ff */
[----:B------:R0:W-:Y:S04]  /*7400*/  STL [R1+0xfa0], R13 ;  /* 0x000fa00d01007387 */ /* 0x0001e80000100800 */
[----:B------:R1:W-:Y:S04]  /*7410*/  STL [R1+0xfa4], R12 ;  /* 0x000fa40c01007387 */ /* 0x0003e80000100800 */
[----:B0-----:R-:W2:Y:S01]  /*7420*/  LDL.LU R13, [R1+0x78] ;  /* 0x00007800010d7983 */ /* 0x001ea20000300800 */
[-C--:B------:R-:W-:Y:S02]  /*7430*/  LEA R20, P0, R5, R0.reuse, 0x1 ;  /* 0x0000000005147211 */ /* 0x080fe400078008ff */
[----:B-1----:R-:W-:-:S03]  /*7440*/  LEA R12, P1, R6, R0, 0x1 ;  /* 0x00000000060c7211 */ /* 0x002fc600078208ff */
[----:B------:R-:W-:Y:S04]  /*7450*/  STL [R1+0xfa8], R20 ;  /* 0x000fa81401007387 */ /* 0x000fe80000100800 */
[----:B------:R0:W-:Y:S01]  /*7460*/  STL [R1+0xfac], R12 ;  /* 0x000fac0c01007387 */ /* 0x0001e20000100800 */
[----:B------:R-:W-:-:S03]  /*7470*/  LEA R22, P2, R7, R0, 0x1 ;  /* 0x0000000007167211 */ /* 0x000fc600078408ff */
[----:B0-----:R-:W2:Y:S01]  /*7480*/  LDL.LU R12, [R1+0x74] ;  /* 0x00007400010c7983 */ /* 0x001ea20000300800 */
[----:B-----5:R-:W-:-:S03]  /*7490*/  LEA R20, P3, R8, R0, 0x1 ;  /* 0x0000000008147211 */ /* 0x020fc600078608ff */
[----:B------:R4:W-:Y:S04]  /*74a0*/  STL [R1+0xfb0], R22 ;  /* 0x000fb01601007387 */ /* 0x0009e80000100800 */
[----:B------:R-:W5:Y:S01]  /*74b0*/  LDL.LU R28, [R1+0x70] ;  /* 0x00007000011c7983 */ /* 0x000f620000300800 */
[----:B----4-:R-:W-:-:S03]  /*74c0*/  LEA R22, P4, R9, R0, 0x1 ;  /* 0x0000000009167211 */ /* 0x010fc600078808ff */
[----:B------:R0:W-:Y:S04]  /*74d0*/  STL [R1+0xfb4], R20 ;  /* 0x000fb41401007387 */ /* 0x0001e80000100800 */
[----:B------:R-:W-:Y:S04]  /*74e0*/  STL [R1+0xfb8], R22 ;  /* 0x000fb81601007387 */ /* 0x000fe80000100800 */
[----:B------:R-:W4:Y:S01]  /*74f0*/  LDL.LU R29, [R1+0x6c] ;  /* 0x00006c00011d7983 */ /* 0x000f220000300800 */
[----:B0-----:R-:W-:Y:S02]  /*7500*/  LEA.HI.X.SX32 R20, R3, R2, 0x1, P5 ;  /* 0x0000000203147211 */ /* 0x001fe400028f0eff */
[----:B---3--:R-:W-:-:S03]  /*7510*/  LEA R3, P5, R10, R0, 0x1 ;  /* 0x000000000a037211 */ /* 0x008fc600078a08ff */
[----:B------:R0:W-:Y:S04]  /*7520*/  STL [R1+0xf98], R20 ;  /* 0x000f981401007387 */ /* 0x0001e80000100800 */
[----:B------:R1:W-:Y:S01]  /*7530*/  STL [R1+0xf9c], R3 ;  /* 0x000f9c0301007387 */ /* 0x0003e20000100800 */
[----:B0-----:R-:W-:Y:S02]  /*7540*/  LEA.HI.X.SX32 R20, R4, R2, 0x1, P6 ;  /* 0x0000000204147211 */ /* 0x001fe400030f0eff */
[----:B------:R-:W-:Y:S02]  /*7550*/  LEA R4, P6, R11, R0, 0x1 ;  /* 0x000000000b047211 */ /* 0x000fe400078c08ff */
[----:B-1----:R-:W-:Y:S01]  /*7560*/  LEA.HI.X.SX32 R3, R5, R2, 0x1, P0 ;  /* 0x0000000205037211 */ /* 0x002fe200000f0eff */
[----:B------:R-:W-:Y:S04]  /*7570*/  STL [R1+0xf90], R20 ;  /* 0x000f901401007387 */ /* 0x000fe80000100800 */
[----:B------:R-:W3:Y:S04]  /*7580*/  LDL.LU R5, [R1+0x64] ;  /* 0x0000640001057983 */ /* 0x000ee80000300800 */
[----:B------:R0:W-:Y:S04]  /*7590*/  STL [R1+0xf94], R4 ;  /* 0x000f940401007387 */ /* 0x0001e80000100800 */
[----:B------:R1:W-:Y:S01]  /*75a0*/  STL [R1+0xf88], R3 ;  /* 0x000f880301007387 */ /* 0x0003e20000100800 */
[----:B0-----:R-:W-:-:S02]  /*75b0*/  LEA R4, P0, R19, R0, 0x1 ;  /* 0x0000000013047211 */ /* 0x001fc400078008ff */
[----:B-1----:R-:W-:Y:S02]  /*75c0*/  LEA.HI.X.SX32 R3, R6, R2, 0x1, P1 ;  /* 0x0000000206037211 */ /* 0x002fe400008f0eff */
[----:B------:R-:W3:Y:S04]  /*75d0*/  LDL.LU R6, [R1+0x68] ;  /* 0x0000680001067983 */ /* 0x000ee80000300800 */
[----:B------:R0:W-:Y:S04]  /*75e0*/  STL [R1+0xf8c], R4 ;  /* 0x000f8c0401007387 */ /* 0x0001e80000100800 */
[----:B0-----:R-:W3:Y:S04]  /*75f0*/  LDL.LU R4, [R1+0x60] ;  /* 0x0000600001047983 */ /* 0x001ee80000300800 */
[----:B------:R0:W-:Y:S01]  /*7600*/  STL [R1+0xf80], R3 ;  /* 0x000f800301007387 */ /* 0x0001e20000100800 */
[----:B------:R-:W-:-:S03]  /*7610*/  LEA R20, P1, R18, R0, 0x1 ;  /* 0x0000000012147211 */ /* 0x000fc600078208ff */
[----:B0-----:R-:W3:Y:S01]  /*7620*/  LDL.LU R3, [R1+0x5c] ;  /* 0x00005c0001037983 */ /* 0x001ee20000300800 */
[----:B------:R-:W-:-:S03]  /*7630*/  LEA.HI.X.SX32 R22, R7, R2, 0x1, P2 ;  /* 0x0000000207167211 */ /* 0x000fc600010f0eff */
[----:B------:R0:W-:Y:S04]  /*7640*/  STL [R1+0xf84], R20 ;  /* 0x000f841401007387 */ /* 0x0001e80000100800 */
[----:B------:R-:W-:Y:S04]  /*7650*/  STL [R1+0xf78], R22 ;  /* 0x000f781601007387 */ /* 0x000fe80000100800 */
[----:B------:R-:W3:Y:S01]  /*7660*/  LDL.LU R24, [R1+0x58] ;  /* 0x0000580001187983 */ /* 0x000ee20000300800 */
[----:B0-----:R-:W-:Y:S02]  /*7670*/  LEA R20, P2, R17, R0, 0x1 ;  /* 0x0000000011147211 */ /* 0x001fe400078408ff */
[----:B------:R-:W-:-:S03]  /*7680*/  LEA.HI.X.SX32 R7, R8, R2, 0x1, P3 ;  /* 0x0000000208077211 */ /* 0x000fc600018f0eff */
[----:B------:R0:W-:Y:S04]  /*7690*/  STL [R1+0xf7c], R20 ;  /* 0x000f7c1401007387 */ /* 0x0001e80000100800 */
[----:B------:R1:W-:Y:S01]  /*76a0*/  STL [R1+0xf70], R7 ;  /* 0x000f700701007387 */ /* 0x0003e20000100800 */
[----:B0-----:R-:W-:-:S05]  /*76b0*/  LEA R20, P3, R16, R0, 0x1 ;  /* 0x0000000010147211 */ /* 0x001fca00078608ff */
[----:B------:R-:W-:Y:S04]  /*76c0*/  STL [R1+0xf74], R20 ;  /* 0x000f741401007387 */ /* 0x000fe80000100800 */
[----:B------:R-:W3:Y:S01]  /*76d0*/  LDL.LU R23, [R1+0x54] ;  /* 0x0000540001177983 */ /* 0x000ee20000300800 */
[----:B------:R-:W-:Y:S02]  /*76e0*/  LEA.HI.X.SX32 R8, R9, R2, 0x1, P4 ;  /* 0x0000000209087211 */ /* 0x000fe400020f0eff */
[----:B-1----:R-:W-:Y:S02]  /*76f0*/  LEA R7, P4, R15, R0, 0x1 ;  /* 0x000000000f077211 */ /* 0x002fe400078808ff */
[----:B------:R-:W-:Y:S01]  /*7700*/  LEA.HI.X.SX32 R9, R10, R2, 0x1, P5 ;  /* 0x000000020a097211 */ /* 0x000fe200028f0eff */
[----:B------:R0:W-:Y:S04]  /*7710*/  STL [R1+0xf68], R8 ;  /* 0x000f680801007387 */ /* 0x0001e80000100800 */
[----:B------:R1:W-:Y:S04]  /*7720*/  STL [R1+0xf6c], R7 ;  /* 0x000f6c0701007387 */ /* 0x0003e80000100800 */
[----:B------:R-:W-:Y:S04]  /*7730*/  STL [R1+0xf60], R9 ;  /* 0x000f600901007387 */ /* 0x000fe80000100800 */
[----:B------:R-:W3:Y:S01]  /*7740*/  LDL.LU R22, [R1+0x50] ;  /* 0x0000500001167983 */ /* 0x000ee20000300800 */
[----:B0-----:R-:W-:-:S02]  /*7750*/  LEA R8, P5, R14, R0, 0x1 ;  /* 0x000000000e087211 */ /* 0x001fc400078a08ff */
[----:B-1----:R-:W-:-:S03]  /*7760*/  LEA.HI.X.SX32 R7, R11, R2, 0x1, P6 ;  /* 0x000000020b077211 */ /* 0x002fc600030f0eff */
[----:B------:R0:W-:Y:S04]  /*7770*/  STL [R1+0xf64], R8 ;  /* 0x000f640801007387 */ /* 0x0001e80000100800 */
[----:B------:R-:W-:Y:S01]  /*7780*/  STL [R1+0xdd8], R7 ;  /* 0x000dd80701007387 */ /* 0x000fe20000100800 */
[----:B0-----:R-:W-:Y:S02]  /*7790*/  LEA.HI.X.SX32 R8, R19, R2, 0x1, P0 ;  /* 0x0000000213087211 */ /* 0x001fe400000f0eff */
[----:B--2---:R-:W-:-:S05]  /*77a0*/  LEA R9, P6, R13, R0, 0x1 ;  /* 0x000000000d097211 */ /* 0x004fca00078c08ff */
[----:B------:R0:W-:Y:S04]  /*77b0*/  STL [R1+0xdf8], R9 ;  /* 0x000df80901007387 */ /* 0x0001e80000100800 */
[----:B------:R-:W2:Y:S01]  /*77c0*/  LDL.LU R20, [R1+0x4c] ;  /* 0x00004c0001147983 */ /* 0x000ea20000300800 */
[----:B0-----:R-:W-:-:S03]  /*77d0*/  LEA.HI.X.SX32 R9, R18, R2, 0x1, P1 ;  /* 0x0000000212097211 */ /* 0x001fc600008f0eff */
[----:B------:R5:W-:Y:S01]  /*77e0*/  STL [R1+0xddc], R8 ;  /* 0x000ddc0801007387 */ /* 0x000be20000100800 */
[----:B------:R-:W-:-:S05]  /*77f0*/  LEA R7, P0, R12, R0, 0x1 ;  /* 0x000000000c077211 */ /* 0x000fca00078008ff */
[----:B------:R0:W-:Y:S04]  /*7800*/  STL [R1+0xe00], R7 ;  /* 0x000e000701007387 */ /* 0x0001e80000100800 */
[----:B------:R4:W-:Y:S04]  /*7810*/  STL [R1+0xde0], R9 ;  /* 0x000de00901007387 */ /* 0x0009e80000100800 */
[----:B------:R-:W2:Y:S01]  /*7820*/  LDL.LU R19, [R1+0x48] ;  /* 0x0000480001137983 */ /* 0x000ea20000300800 */
[----:B-----5:R-:W-:Y:S02]  /*7830*/  LEA R8, P1, R28, R0, 0x1 ;  /* 0x000000001c087211 */ /* 0x020fe400078208ff */
[----:B0-----:R-:W-:-:S03]  /*7840*/  LEA.HI.X.SX32 R7, R17, R2, 0x1, P2 ;  /* 0x0000000211077211 */ /* 0x001fc600010f0eff */
[----:B------:R0:W-:Y:S01]  /*7850*/  STL [R1+0xe08], R8 ;  /* 0x000e080801007387 */ /* 0x0001e20000100800 */
[----:B----4-:R-:W-:-:S03]  /*7860*/  LEA R9, P2, R29, R0, 0x1 ;  /* 0x000000001d097211 */ /* 0x010fc600078408ff */
[----:B------:R-:W-:Y:S04]  /*7870*/  STL [R1+0xde4], R7 ;  /* 0x000de40701007387 */ /* 0x000fe80000100800 */
[----:B------:R1:W-:Y:S04]  /*7880*/  STL [R1+0xe10], R9 ;  /* 0x000e100901007387 */ /* 0x0003e80000100800 */
[----:B------:R-:W4:Y:S01]  /*7890*/  LDL.LU R18, [R1+0x44] ;  /* 0x0000440001127983 */ /* 0x000f220000300800 */
[-C--:B0-----:R-:W-:Y:S02]  /*78a0*/  LEA.HI.X.SX32 R8, R16, R2.reuse, 0x1, P3 ;  /* 0x0000000210087211 */ /* 0x081fe400018f0eff */
[----:B-1----:R-:W-:-:S03]  /*78b0*/  LEA.HI.X.SX32 R9, R15, R2, 0x1, P4 ;  /* 0x000000020f097211 */ /* 0x002fc600020f0eff */
[----:B------:R3:W-:Y:S02]  /*78c0*/  STL [R1+0xde8], R8 ;  /* 0x000de80801007387 */ /* 0x0007e40000100800 */
[-C--:B---3--:R-:W-:Y:S02]  /*78d0*/  LEA R8, P4, R5, R0.reuse, 0x1 ;  /* 0x0000000005087211 */ /* 0x088fe400078808ff */
[----:B------:R-:W-:-:S05]  /*78e0*/  LEA R7, P3, R6, R0, 0x1 ;  /* 0x0000000006077211 */ /* 0x000fca00078608ff */
[----:B------:R0:W-:Y:S04]  /*78f0*/  STL [R1+0xe18], R7 ;  /* 0x000e180701007387 */ /* 0x0001e80000100800 */
[----:B------:R1:W-:Y:S04]  /*7900*/  STL [R1+0xdec], R9 ;  /* 0x000dec0901007387 */ /* 0x0003e80000100800 */
[----:B------:R-:W3:Y:S01]  /*7910*/  LDL.LU R17, [R1+0x40] ;  /* 0x0000400001117983 */ /* 0x000ee20000300800 */
[----:B0-----:R-:W-:Y:S02]  /*7920*/  LEA.HI.X.SX32 R7, R14, R2, 0x1, P5 ;  /* 0x000000020e077211 */ /* 0x001fe400028f0eff */
[----:B-1----:R-:W-:Y:S01]  /*7930*/  LEA R9, P5, R4, R0, 0x1 ;  /* 0x0000000004097211 */ /* 0x002fe200078a08ff */
[----:B------:R0:W-:Y:S04]  /*7940*/  STL [R1+0xe20], R8 ;  /* 0x000e200801007387 */ /* 0x0001e80000100800 */
[----:B------:R1:W-:Y:S04]  /*7950*/  STL [R1+0xdf0], R7 ;  /* 0x000df00701007387 */ /* 0x0003e80000100800 */
[----:B------:R-:W-:Y:S01]  /*7960*/  STL [R1+0xe28], R9 ;  /* 0x000e280901007387 */ /* 0x000fe20000100800 */
[----:B0-----:R-:W-:-:S03]  /*7970*/  LEA.HI.X.SX32 R8, R13, R2, 0x1, P6 ;  /* 0x000000020d087211 */ /* 0x001fc600030f0eff */
[----:B------:R-:W5:Y:S01]  /*7980*/  LDL.LU R16, [R1+0x3c] ;  /* 0x00003c0001107983 */ /* 0x000f620000300800 */
[----:B-1----:R-:W-:-:S03]  /*7990*/  LEA R7, P6, R3, R0, 0x1 ;  /* 0x0000000003077211 */ /* 0x002fc600078c08ff */
[----:B------:R0:W-:Y:S04]  /*79a0*/  STL [R1+0xdf4], R8 ;  /* 0x000df40801007387 */ /* 0x0001e80000100800 */
[----:B------:R1:W-:Y:S04]  /*79b0*/  STL [R1+0xe30], R7 ;  /* 0x000e300701007387 */ /* 0x0003e80000100800 */
[----:B------:R-:W5:Y:S01]  /*79c0*/  LDL.LU R15, [R1+0x38] ;  /* 0x00003800010f7983 */ /* 0x000f620000300800 */
[----:B0-----:R-:W-:-:S05]  /*79d0*/  LEA.HI.X.SX32 R8, R12, R2, 0x1, P0 ;  /* 0x000000020c087211 */ /* 0x001fca00000f0eff */
[----:B------:R0:W-:Y:S01]  /*79e0*/  STL [R1+0xdfc], R8 ;  /* 0x000dfc0801007387 */ /* 0x0001e20000100800 */
[----:B-1----:R-:W-:-:S03]  /*79f0*/  LEA R7, P0, R24, R0, 0x1 ;  /* 0x0000000018077211 */ /* 0x002fc600078008ff */
[----:B------:R-:W5:Y:S04]  /*7a00*/  LDL.LU R14, [R1+0x34] ;  /* 0x00003400010e7983 */ /* 0x000f680000300800 */
[----:B------:R1:W-:Y:S01]  /*7a10*/  STL [R1+0xe38], R7 ;  /* 0x000e380701007387 */ /* 0x0003e20000100800 */
[----:B0-----:R-:W-:-:S03]  /*7a20*/  LEA.HI.X.SX32 R8, R28, R2, 0x1, P1 ;  /* 0x000000021c087211 */ /* 0x001fc600008f0eff */
[----:B------:R-:W5:Y:S04]  /*7a30*/  LDL.LU R13, [R1+0x30] ;  /* 0x00003000010d7983 */ /* 0x000f680000300800 */
[----:B------:R0:W-:Y:S01]  /*7a40*/  STL [R1+0xe04], R8 ;  /* 0x000e040801007387 */ /* 0x0001e20000100800 */
[----:B-1----:R-:W-:-:S03]  /*7a50*/  LEA R7, P1, R23, R0, 0x1 ;  /* 0x0000000017077211 */ /* 0x002fc600078208ff */
[----:B------:R-:W5:Y:S04]  /*7a60*/  LDL.LU R12, [R1+0x2c] ;  /* 0x00002c00010c7983 */ /* 0x000f680000300800 */
[----:B------:R1:W-:Y:S01]  /*7a70*/  STL [R1+0xe40], R7 ;  /* 0x000e400701007387 */ /* 0x0003e20000100800 */
[----:B0-----:R-:W-:-:S03]  /*7a80*/  LEA.HI.X.SX32 R8, R29, R2, 0x1, P2 ;  /* 0x000000021d087211 */ /* 0x001fc600010f0eff */
[----:B------:R-:W5:Y:S04]  /*7a90*/  LDL.LU R28, [R1+0x28] ;  /* 0x00002800011c7983 */ /* 0x000f680000300800 */
[----:B------:R-:W-:Y:S01]  /*7aa0*/  STL [R1+0xe0c], R8 ;  /* 0x000e0c0801007387 */ /* 0x000fe20000100800 */
[----:B-1----:R-:W-:-:S03]  /*7ab0*/  LEA R7, P2, R22, R0, 0x1 ;  /* 0x0000000016077211 */ /* 0x002fc600078408ff */
[----:B------:R-:W5:Y:S01]  /*7ac0*/  LDL.LU R29, [R1+0x24] ;  /* 0x00002400011d7983 */ /* 0x000f620000300800 */
[----:B------:R-:W-:-:S03]  /*7ad0*/  LEA.HI.X.SX32 R6, R6, R2, 0x1, P3 ;  /* 0x0000000206067211 */ /* 0x000fc600018f0eff */
[----:B------:R-:W-:Y:S04]  /*7ae0*/  STL [R1+0xe48], R7 ;  /* 0x000e480701007387 */ /* 0x000fe80000100800 */
[----:B------:R-:W5:Y:S04]  /*7af0*/  LDL.LU R11, [R1+0x20] ;  /* 0x00002000010b7983 */ /* 0x000f680000300800 */
[----:B------:R0:W-:Y:S04]  /*7b00*/  STL [R1+0xe14], R6 ;  /* 0x000e140601007387 */ /* 0x0001e80000100800 */
[----:B------:R-:W5:Y:S01]  /*7b10*/  LDL.LU R10, [R1+0x1c] ;  /* 0x00001c00010a7983 */ /* 0x000f620000300800 */
[----:B0-----:R-:W-:-:S02]  /*7b20*/  LEA.HI.X.SX32 R6, R5, R2, 0x1, P4 ;  /* 0x0000000205067211 */ /* 0x001fc400020f0eff */
[----:B--2---:R-:W-:-:S05]  /*7b30*/  LEA R7, P3, R20, R0, 0x1 ;  /* 0x0000000014077211 */ /* 0x004fca00078608ff */
[----:B------:R-:W-:Y:S04]  /*7b40*/  STL [R1+0xe50], R7 ;  /* 0x000e500701007387 */ /* 0x000fe80000100800 */
[----:B------:R-:W2:Y:S04]  /*7b50*/  LDL.LU R9, [R1+0x18] ;  /* 0x0000180001097983 */ /* 0x000ea80000300800 */
[----:B------:R0:W-:Y:S04]  /*7b60*/  STL [R1+0xe1c], R6 ;  /* 0x000e1c0601007387 */ /* 0x0001e80000100800 */
[----:B------:R-:W2:Y:S01]  /*7b70*/  LDL.LU R8, [R1+0x14] ;  /* 0x0000140001087983 */ /* 0x000ea20000300800 */
[----:B------:R-:W-:-:S02]  /*7b80*/  LEA R5, P4, R19, R0, 0x1 ;  /* 0x0000000013057211 */ /* 0x000fc400078808ff */
[----:B0-----:R-:W-:-:S03]  /*7b90*/  LEA.HI.X.SX32 R6, R4, R2, 0x1, P5 ;  /* 0x0000000204067211 */ /* 0x001fc600028f0eff */
[----:B------:R0:W-:Y:S04]  /*7ba0*/  STL [R1+0xe58], R5 ;  /* 0x000e580501007387 */ /* 0x0001e80000100800 */
[----:B0-----:R-:W2:Y:S04]  /*7bb0*/  LDL.LU R5, [R1+0x10] ;  /* 0x0000100001057983 */ /* 0x001ea80000300800 */
[----:B------:R0:W-:Y:S01]  /*7bc0*/  STL [R1+0xe24], R6 ;  /* 0x000e240601007387 */ /* 0x0001e20000100800 */
[----:B----4-:R-:W-:-:S03]  /*7bd0*/  LEA R4, P5, R18, R0, 0x1 ;  /* 0x0000000012047211 */ /* 0x010fc600078a08ff */
[----:B------:R-:W4:Y:S04]  /*7be0*/  LDL.LU R7, [R1+0xc] ;  /* 0x00000c0001077983 */ /* 0x000f280000300800 */
[----:B------:R-:W-:Y:S01]  /*7bf0*/  STL [R1+0xe60], R4 ;  /* 0x000e600401007387 */ /* 0x000fe20000100800 */
[----:B0-----:R-:W-:-:S03]  /*7c00*/  LEA.HI.X.SX32 R6, R3, R2, 0x1, P6 ;  /* 0x0000000203067211 */ /* 0x001fc600030f0eff */
[----:B------:R-:W2:Y:S01]  /*7c10*/  LDL.LU R3, [R1+0x8] ;  /* 0x0000080001037983 */ /* 0x000ea20000300800 */
[----:B------:R-:W-:-:S03]  /*7c20*/  LEA.HI.X.SX32 R24, R24, R2, 0x1, P0 ;  /* 0x0000000218187211 */ /* 0x000fc600000f0eff */
[----:B------:R0:W-:Y:S01]  /*7c30*/  STL [R1+0xe2c], R6 ;  /* 0x000e2c0601007387 */ /* 0x0001e20000100800 */
[----:B------:R-:W-:-:S03]  /*7c40*/  LEA.HI.X.SX32 R23, R23, R2, 0x1, P1 ;  /* 0x0000000217177211 */ /* 0x000fc600008f0eff */
[----:B0-----:R-:W2:Y:S01]  /*7c50*/  LDL.LU R6, [R1+0x4] ;  /* 0x0000040001067983 */ /* 0x001ea20000300800 */
[----:B------:R-:W-:Y:S02]  /*7c60*/  LEA.HI.X.SX32 R22, R22, R2, 0x1, P2 ;  /* 0x0000000216167211 */ /* 0x000fe400010f0eff */
[----:B---3--:R-:W-:-:S05]  /*7c70*/  LEA R4, P6, R17, R0, 0x1 ;  /* 0x0000000011047211 */ /* 0x008fca00078c08ff */
[----:B------:R0:W-:Y:S04]  /*7c80*/  STL [R1+0xe68], R4 ;  /* 0x000e680401007387 */ /* 0x0001e80000100800 */
[----:B0-----:R-:W3:Y:S04]  /*7c90*/  LDL.LU R4, [R1] ;  /* 0x0000000001047983 */ /* 0x001ee80000300800 */
[----:B------:R5:W-:Y:S02]  /*7ca0*/  STL [R1+0xe34], R24 ;  /* 0x000e341801007387 */ /* 0x000be40000100800 */
[----:B-----5:R-:W-:-:S05]  /*7cb0*/  LEA R24, P0, R16, R0, 0x1 ;  /* 0x0000000010187211 */ /* 0x020fca00078008ff */
[----:B------:R0:W-:Y:S04]  /*7cc0*/  STL [R1+0xe70], R24 ;  /* 0x000e701801007387 */ /* 0x0001e80000100800 */
[----:B0-----:R-:W5:Y:S04]  /*7cd0*/  LDL.LU R24, [R1+0x1114] ;  /* 0x0011140001187983 */ /* 0x001f680000300800 */
[----:B------:R0:W-:Y:S02]  /*7ce0*/  STL [R1+0xe3c], R23 ;  /* 0x000e3c1701007387 */ /* 0x0001e40000100800 */
[----:B0-----:R-:W-:-:S05]  /*7cf0*/  LEA R23, P1, R15, R0, 0x1 ;  /* 0x000000000f177211 */ /* 0x001fca00078208ff */
[----:B------:R0:W-:Y:S01]  /*7d00*/  STL [R1+0xe78], R23 ;  /* 0x000e781701007387 */ /* 0x0001e20000100800 */
[----:B------:R-:W-:-:S03]  /*7d10*/  LEA.HI.X.SX32 R20, R20, R2, 0x1, P3 ;  /* 0x0000000214147211 */ /* 0x000fc600018f0eff */
[----:B0-----:R-:W3:Y:S04]  /*7d20*/  LDL.LU R23, [R1+0x1110] ;  /* 0x0011100001177983 */ /* 0x001ee80000300800 */
        /* <DEDUP_REMOVED lines=14> */
[----:B0-----:R-:W5:Y:S04]  /*7e10*/  LDL.LU R19, [R1+0x1104] ;  /* 0x0011040001137983 */ /* 0x001f680000300800 */
        /* <DEDUP_REMOVED lines=21> */
[----:B--2---:R-:W-:-:S05]  /*7f70*/  LEA R14, P2, R9, R0, 0x1 ;  /* 0x00000000090e7211 */ /* 0x004fca00078408ff */
[----:B------:R0:W-:Y:S01]  /*7f80*/  STL [R1+0xeb8], R14 ;  /* 0x000eb80e01007387 */ /* 0x0001e20000100800 */
[----:B------:R-:W-:-:S03]  /*7f90*/  LEA.HI.X.SX32 R12, R12, R2, 0x1, P4 ;  /* 0x000000020c0c7211 */ /* 0x000fc600020f0eff */
[----:B0-----:R-:W2:Y:S04]  /*7fa0*/  LDL.LU R14, [R1+0x10f0] ;  /* 0x0010f000010e7983 */ /* 0x001ea80000300800 */
[----:B------:R0:W-:Y:S02]  /*7fb0*/  STL [R1+0xe84], R13 ;  /* 0x000e840d01007387 */ /* 0x0001e40000100800 */
[----:B0-----:R-:W-:-:S05]  /*7fc0*/  LEA R13, P3, R8, R0, 0x1 ;  /* 0x00000000080d7211 */ /* 0x001fca00078608ff */
        /* <DEDUP_REMOVED lines=9> */
[----:B----4-:R-:W-:-:S05]  /*8060*/  LEA R28, P5, R7, R0, 0x1 ;  /* 0x00000000071c7211 */ /* 0x010fca00078a08ff */
[----:B------:R0:W-:Y:S04]  /*8070*/  STL [R1+0xed0], R28 ;  /* 0x000ed01c01007387 */ /* 0x0001e80000100800 */
[----:B0-----:R-:W4:Y:S04]  /*8080*/  LDL.LU R28, [R1+0x10e4] ;  /* 0x0010e400011c7983 */ /* 0x001f280000300800 */
[----:B------:R0:W-:Y:S02]  /*8090*/  STL [R1+0xe9c], R29 ;  /* 0x000e9c1d01007387 */ /* 0x0001e40000100800 */
[----:B0-----:R-:W-:-:S05]  /*80a0*/  LEA R29, P6, R3, R0, 0x1 ;  /* 0x00000000031d7211 */ /* 0x001fca00078c08ff */
[----:B------:R0:W-:Y:S04]  /*80b0*/  STL [R1+0xed8], R29 ;  /* 0x000ed81d01007387 */ /* 0x0001e80000100800 */
[----:B0-----:R-:W2:Y:S01]  /*80c0*/  LDL.LU R29, [R1+0x10e0] ;  /* 0x0010e000011d7983 */ /* 0x001ea20000300800 */
[-C--:B------:R-:W-:Y:S02]  /*80d0*/  LEA.HI.X.SX32 R11, R11, R2.reuse, 0x1, P0 ;  /* 0x000000020b0b7211 */ /* 0x080fe400000f0eff */
[----:B------:R-:W-:-:S03]  /*80e0*/  LEA.HI.X.SX32 R10, R10, R2, 0x1, P1 ;  /* 0x000000020a0a7211 */ /* 0x000fc600008f0eff */
[----:B------:R0:W-:Y:S02]  /*80f0*/  STL [R1+0xea4], R11 ;  /* 0x000ea40b01007387 */ /* 0x0001e40000100800 */
[----:B0-----:R-:W-:-:S05]  /*8100*/  LEA R11, P0, R6, R0, 0x1 ;  /* 0x00000000060b7211 */ /* 0x001fca00078008ff */
[----:B------:R3:W-:Y:S04]  /*8110*/  STL [R1+0xee0], R11 ;  /* 0x000ee00b01007387 */ /* 0x0007e80000100800 */
[----:B------:R0:W-:Y:S01]  /*8120*/  STL [R1+0xeac], R10 ;  /* 0x000eac0a01007387 */ /* 0x0001e20000100800 */
[----:B---3--:R-:W-:Y:S02]  /*8130*/  LEA R11, P1, R4, R0, 0x1 ;  /* 0x00000000040b7211 */ /* 0x008fe400078208ff */
[----:B0-----:R-:W-:-:S03]  /*8140*/  LEA.HI.X.SX32 R10, R9, R2, 0x1, P2 ;  /* 0x00000002090a7211 */ /* 0x001fc600010f0eff */
[----:B------:R-:W-:Y:S01]  /*8150*/  STL [R1+0xee8], R11 ;  /* 0x000ee80b01007387 */ /* 0x000fe20000100800 */
[----:B------:R-:W-:-:S03]  /*8160*/  LEA.HI.X.SX32 R8, R8, R2, 0x1, P3 ;  /* 0x0000000208087211 */ /* 0x000fc600018f0eff */
[----:B------:R4:W-:Y:S02]  /*8170*/  STL [R1+0xeb4], R10 ;  /* 0x000eb40a01007387 */ /* 0x0009e40000100800 */
[-C--:B----4-:R-:W-:Y:S02]  /*8180*/  LEA R10, P3, R28, R0.reuse, 0x1 ;  /* 0x000000001c0a7211 */ /* 0x090fe400078608ff */
[----:B--2---:R-:W-:-:S05]  /*8190*/  LEA R9, P2, R29, R0, 0x1 ;  /* 0x000000001d097211 */ /* 0x004fca00078408ff */
[----:B------:R0:W-:Y:S04]  /*81a0*/  STL [R1+0xef0], R9 ;  /* 0x000ef00901007387 */ /* 0x0001e80000100800 */
[----:B------:R1:W-:Y:S01]  /*81b0*/  STL [R1+0xebc], R8 ;  /* 0x000ebc0801007387 */ /* 0x0003e20000100800 */
[----:B0-----:R-:W-:-:S03]  /*81c0*/  LEA.HI.X.SX32 R9, R5, R2, 0x1, P4 ;  /* 0x0000000205097211 */ /* 0x001fc600020f0eff */
[----:B------:R-:W-:Y:S01]  /*81d0*/  STL [R1+0xef8], R10 ;  /* 0x000ef80a01007387 */ /* 0x000fe20000100800 */
[----:B-1----:R-:W-:-:S03]  /*81e0*/  LEA R8, P4, R12, R0, 0x1 ;  /* 0x000000000c087211 */ /* 0x002fc600078808ff */
[----:B------:R-:W2:Y:S04]  /*81f0*/  LDL.LU R5, [R1+0xbc] ;  /* 0x0000bc0001057983 */ /* 0x000ea80000300800 */
[----:B------:R0:W-:Y:S04]  /*8200*/  STL [R1+0xec4], R9 ;  /* 0x000ec40901007387 */ /* 0x0001e80000100800 */
[----:B------:R1:W-:Y:S01]  /*8210*/  STL [R1+0xf00], R8 ;  /* 0x000f000801007387 */ /* 0x0003e20000100800 */
[-C--:B0-----:R-:W-:Y:S02]  /*8220*/  LEA.HI.X.SX32 R9, R7, R2.reuse, 0x1, P5 ;  /* 0x0000000207097211 */ /* 0x081fe400028f0eff */
[----:B------:R-:W-:-:S03]  /*8230*/  LEA.HI.X.SX32 R7, R3, R2, 0x1, P6 ;  /* 0x0000000203077211 */ /* 0x000fc600030f0eff */
[----:B------:R0:W-:Y:S04]  /*8240*/  STL [R1+0xecc], R9 ;  /* 0x000ecc0901007387 */ /* 0x0001e80000100800 */
[----:B------:R-:W3:Y:S01]  /*8250*/  LDL.LU R3, [R1+0xc0] ;  /* 0x0000c00001037983 */ /* 0x000ee20000300800 */
[----:B-1----:R-:W-:-:S05]  /*8260*/  LEA R8, P5, R13, R0, 0x1 ;  /* 0x000000000d087211 */ /* 0x002fca00078a08ff */
[----:B------:R1:W-:Y:S01]  /*8270*/  STL [R1+0xf08], R8 ;  /* 0x000f080801007387 */ /* 0x0003e20000100800 */
[----:B0-----:R-:W-:-:S03]  /*8280*/  LEA R9, P6, R14, R0, 0x1 ;  /* 0x000000000e097211 */ /* 0x001fc600078c08ff */
[----:B------:R5:W-:Y:S01]  /*8290*/  STL [R1+0xed4], R7 ;  /* 0x000ed40701007387 */ /* 0x000be20000100800 */
[-C--:B-1----:R-:W-:Y:S02]  /*82a0*/  LEA.HI.X.SX32 R8, R6, R2.reuse, 0x1, P0 ;  /* 0x0000000206087211 */ /* 0x082fe400000f0eff */
[----:B------:R-:W-:Y:S02]  /*82b0*/  LEA.HI.X.SX32 R6, R4, R2, 0x1, P1 ;  /* 0x0000000204067211 */ /* 0x000fe400008f0eff */
[-C--:B-----5:R-:W-:Y:S01]  /*82c0*/  LEA R7, P0, R15, R0.reuse, 0x1 ;  /* 0x000000000f077211 */ /* 0x0a0fe200078008ff */
[----:B------:R-:W-:Y:S01]  /*82d0*/  STL [R1+0xf10], R9 ;  /* 0x000f100901007387 */ /* 0x000fe20000100800 */
[----:B------:R-:W-:-:S03]  /*82e0*/  LEA R4, P1, R16, R0, 0x1 ;  /* 0x0000000010047211 */ /* 0x000fc600078208ff */
[----:B------:R-:W-:Y:S04]  /*82f0*/  STL [R1+0xedc], R8 ;  /* 0x000edc0801007387 */ /* 0x000fe80000100800 */
[----:B------:R0:W-:Y:S04]  /*8300*/  STL [R1+0xf18], R7 ;  /* 0x000f180701007387 */ /* 0x0001e80000100800 */
[----:B------:R1:W-:Y:S04]  /*8310*/  STL [R1+0xee4], R6 ;  /* 0x000ee40601007387 */ /* 0x0003e80000100800 */
[----:B------:R4:W-:Y:S01]  /*8320*/  STL [R1+0xf20], R4 ;  /* 0x000f200401007387 */ /* 0x0009e20000100800 */
[----:B0-----:R-:W-:-:S02]  /*8330*/  LEA.HI.X.SX32 R7, R29, R2, 0x1, P2 ;  /* 0x000000021d077211 */ /* 0x001fc400010f0eff */
[----:B-1----:R-:W-:-:S03]  /*8340*/  LEA R6, P2, R17, R0, 0x1 ;  /* 0x0000000011067211 */ /* 0x002fc600078408ff */
[----:B------:R0:W-:Y:S01]  /*8350*/  STL [R1+0xeec], R7 ;  /* 0x000eec0701007387 */ /* 0x0001e20000100800 */
[----:B----4-:R-:W-:-:S03]  /*8360*/  LEA.HI.X.SX32 R4, R28, R2, 0x1, P3 ;  /* 0x000000021c047211 */ /* 0x010fc600018f0eff */
[----:B------:R1:W-:Y:S04]  /*8370*/  STL [R1+0xf28], R6 ;  /* 0x000f280601007387 */ /* 0x0003e80000100800 */
[----:B------:R4:W-:Y:S01]  /*8380*/  STL [R1+0xef4], R4 ;  /* 0x000ef40401007387 */ /* 0x0009e20000100800 */
[----:B0-----:R-:W-:Y:S02]  /*8390*/  LEA R7, P3, R18, R0, 0x1 ;  /* 0x0000000012077211 */ /* 0x001fe400078608ff */
[----:B-1----:R-:W-:-:S03]  /*83a0*/  LEA.HI.X.SX32 R6, R12, R2, 0x1, P4 ;  /* 0x000000020c067211 */ /* 0x002fc600020f0eff */
[----:B------:R0:W-:Y:S01]  /*83b0*/  STL [R1+0xf30], R7 ;  /* 0x000f300701007387 */ /* 0x0001e20000100800 */
[----:B----4-:R-:W-:-:S03]  /*83c0*/  LEA R4, P4, R19, R0, 0x1 ;  /* 0x0000000013047211 */ /* 0x010fc600078808ff */
[----:B------:R1:W-:Y:S04]  /*83d0*/  STL [R1+0xefc], R6 ;  /* 0x000efc0601007387 */ /* 0x0003e80000100800 */
[----:B------:R4:W-:Y:S01]  /*83e0*/  STL [R1+0xf38], R4 ;  /* 0x000f380401007387 */ /* 0x0009e20000100800 */
[----:B0-----:R-:W-:Y:S02]  /*83f0*/  LEA.HI.X.SX32 R7, R13, R2, 0x1, P5 ;  /* 0x000000020d077211 */ /* 0x001fe400028f0eff */
        /* <DEDUP_REMOVED lines=9> */
[----:B------:R1:W-:Y:S01]  /*8490*/  STL [R1+0xf14], R6 ;  /* 0x000f140601007387 */ /* 0x0003e20000100800 */
[----:B------:R-:W-:-:S03]  /*84a0*/  IMAD R25, R25, c[0x0][0x190], RZ ;  /* 0x0000640019197a24 */ /* 0x000fc600078e02ff */
[----:B------:R4:W-:Y:S01]  /*84b0*/  STL [R1+0xf4c], R4 ;  /* 0x000f4c0401007387 */ /* 0x0009e20000100800 */
[----:B0-----:R-:W-:Y:S01]  /*84c0*/  LEA.HI.X.SX32 R7, R16, R2, 0x1, P1 ;  /* 0x0000000210077211 */ /* 0x001fe200008f0eff */
[----:B------:R-:W-:Y:S01]  /*84d0*/  IMAD R26, R26, c[0x0][0x190], RZ ;  /* 0x000064001a1a7a24 */ /* 0x000fe200078e02ff */
[----:B-1----:R-:W-:-:S03]  /*84e0*/  LEA R6, P1, R24, R0, 0x1 ;  /* 0x0000000018067211 */ /* 0x002fc600078208ff */
[----:B------:R0:W-:Y:S01]  /*84f0*/  STL [R1+0xf1c], R7 ;  /* 0x000f1c0701007387 */ /* 0x0001e20000100800 */
[----:B----4-:R-:W-:-:S03]  /*8500*/  LEA.HI.X.SX32 R4, R17, R2, 0x1, P2 ;  /* 0x0000000211047211 */ /* 0x010fc600010f0eff */
[----:B------:R1:W-:Y:S01]  /*8510*/  STL [R1+0xf50], R6 ;  /* 0x000f500601007387 */ /* 0x0003e20000100800 */
[----:B------:R-:W-:-:S03]  /*8520*/  IMAD R27, R27, c[0x0][0x190], RZ ;  /* 0x000064001b1b7a24 */ /* 0x000fc600078e02ff */
        /* <DEDUP_REMOVED lines=8> */
[----:B0-----:R-:W-:Y:S02]  /*85b0*/  LEA.HI.X.SX32 R7, R19, R2, 0x1, P4 ;  /* 0x0000000213077211 */ /* 0x001fe400020f0eff */
[----:B-1----:R-:W-:-:S03]  /*85c0*/  LEA R6, P4, R27, R0, 0x1 ;  /* 0x000000001b067211 */ /* 0x002fc600078808ff */
[----:B------:R-:W-:Y:S01]  /*85d0*/  STL [R1+0xf34], R7 ;  /* 0x000f340701007387 */ /* 0x000fe20000100800 */
[----:B----4-:R-:W-:-:S03]  /*85e0*/  LEA.HI.X.SX32 R4, R20, R2, 0x1, P5 ;  /* 0x0000000214047211 */ /* 0x010fc600028f0eff */
[----:B------:R0:W-:Y:S04]  /*85f0*/  STL [R1+0xf5c], R6 ;  /* 0x000f5c0601007387 */ /* 0x0001e80000100800 */
[----:B------:R1:W-:Y:S01]  /*8600*/  STL [R1+0xf3c], R4 ;  /* 0x000f3c0401007387 */ /* 0x0003e20000100800 */
[----:B0-----:R-:W-:Y:S02]  /*8610*/  LEA.HI.X.SX32 R6, R22, R2, 0x1, P6 ;  /* 0x0000000216067211 */ /* 0x001fe400030f0eff */
[----:B-1----:R-:W-:Y:S02]  /*8620*/  LEA R4, P6, R21, R0, 0x1 ;  /* 0x0000000015047211 */ /* 0x002fe400078c08ff */
[-C--:B------:R-:W-:Y:S01]  /*8630*/  LEA.HI.X.SX32 R0, R23, R2.reuse, 0x1, P0 ;  /* 0x0000000217007211 */ /* 0x080fe200000f0eff */
[----:B------:R-:W-:Y:S04]  /*8640*/  STL [R1+0xf44], R6 ;  /* 0x000f440601007387 */ /* 0x000fe80000100800 */
[----:B------:R-:W-:Y:S04]  /*8650*/  STL [R1+0xdd4], R4 ;  /* 0x000dd40401007387 */ /* 0x000fe80000100800 */
[----:B------:R0:W-:Y:S02]  /*8660*/  STL [R1+0xdc0], R0 ;  /* 0x000dc00001007387 */ /* 0x0001e40000100800 */
[----:B0-----:R-:W-:Y:S01]  /*8670*/  LEA.HI.X.SX32 R0, R25, R2, 0x1, P2 ;  /* 0x0000000219007211 */ /* 0x001fe200010f0eff */
[----:B------:R-:W-:-:S04]  /*8680*/  IMAD.MOV.U32 R4, RZ, RZ, c[0x0][0x188] ;  /* 0x00006200ff047624 */ /* 0x000fc800078e00ff */
[----:B------:R-:W-:Y:S02]  /*8690*/  IMAD R4, R4, 0x7f, RZ ;  /* 0x0000007f04047824 */ /* 0x000fe400078e02ff */
[----:B------:R-:W-:Y:S01]  /*86a0*/  IMAD.MOV.U32 R10, RZ, RZ, c[0x0][0x188] ;  /* 0x00006200ff0a7624 */ /* 0x000fe200078e00ff */
[----:B--2---:R-:W-:-:S04]  /*86b0*/  LEA R12, P5, R5, c[0x0][0x160], 0x1 ;  /* 0x00005800050c7a11 */ /* 0x004fc800078a08ff */
[----:B------:R-:W-:Y:S02]  /*86c0*/  LEA.HI.X.SX32 R13, R5, c[0x0][0x164], 0x1, P5 ;  /* 0x00005900050d7a11 */ /* 0x000fe400028f0eff */
[----:B------:R-:W-:-:S05]  /*86d0*/  LEA.HI.X.SX32 R5, R24, R2, 0x1, P1 ;  /* 0x0000000218057211 */ /* 0x000fca00008f0eff */
[----:B------:R-:W-:Y:S04]  /*86e0*/  STL [R1+0xdc4], R5 ;  /* 0x000dc40501007387 */ /* 0x000fe80000100800 */
[----:B------:R0:W-:Y:S01]  /*86f0*/  STL [R1+0xdc8], R0 ;  /* 0x000dc80001007387 */ /* 0x0001e20000100800 */
[----:B---3--:R-:W-:-:S04]  /*8700*/  LEA R8, P0, R3, c[0x0][0x160], 0x1 ;  /* 0x0000580003087a11 */ /* 0x008fc800078008ff */
[----:B------:R-:W-:Y:S02]  /*8710*/  LEA.HI.X.SX32 R9, R3, c[0x0][0x164], 0x1, P0 ;  /* 0x0000590003097a11 */ /* 0x000fe400000f0eff */
[-C--:B------:R-:W-:Y:S02]  /*8720*/  LEA.HI.X.SX32 R3, R26, R2.reuse, 0x1, P3 ;  /* 0x000000021a037211 */ /* 0x080fe400018f0eff */
[----:B0-----:R-:W-:Y:S01]  /*8730*/  LEA.HI.X.SX32 R0, R27, R2, 0x1, P4 ;  /* 0x000000021b007211 */ /* 0x001fe200020f0eff */
[----:B------:R-:W-:Y:S04]  /*8740*/  STL.64 [R1+0x390], R12 ;  /* 0x0003900c01007387 */ /* 0x000fe80000100a00 */
[----:B------:R0:W-:Y:S01]  /*8750*/  STL [R1+0xdcc], R3 ;  /* 0x000dcc0301007387 */ /* 0x0001e20000100800 */
[----:B------:R-:W-:-:S03]  /*8760*/  IMAD.WIDE R6, R4, 0x2, R12 ;  /* 0x0000000204067825 */ /* 0x000fc600078e020c */
[----:B------:R-:W-:Y:S04]  /*8770*/  STL.64 [R1+0x398], R8 ;  /* 0x0003980801007387 */ /* 0x000fe80000100a00 */
[----:B------:R1:W-:Y:S01]  /*8780*/  STL [R1+0xdd0], R0 ;  /* 0x000dd00001007387 */ /* 0x0003e20000100800 */
[----:B0-----:R-:W-:Y:S02]  /*8790*/  IMAD.MOV.U32 R3, RZ, RZ, c[0x0][0x188] ;  /* 0x00006200ff037624 */ /* 0x001fe400078e00ff */
[----:B------:R-:W-:-:S04]  /*87a0*/  IMAD.WIDE R4, R4, 0x2, R8 ;  /* 0x0000000204047825 */ /* 0x000fc800078e0208 */
[----:B------:R-:W-:Y:S01]  /*87b0*/  IMAD R11, R3, 0x7e, RZ ;  /* 0x0000007e030b7824 */ /* 0x000fe200078e02ff */
[----:B-1----:R-:W-:-:S03]  /*87c0*/  LEA.HI.X.SX32 R0, R21, R2, 0x1, P6 ;  /* 0x0000000215007211 */ /* 0x002fc600030f0eff */
[C---:B------:R-:W-:Y:S02]  /*87d0*/  IMAD.WIDE R2, R11.reuse, 0x2, R12 ;  /* 0x000000020b027825 */ /* 0x040fe400078e020c */
[----:B------:R-:W-:Y:S04]  /*87e0*/  STL [R1+0x5c8], R0 ;  /* 0x0005c80001007387 */ /* 0x000fe80000100800 */
[----:B------:R-:W-:Y:S04]  /*87f0*/  STL [R1+0x5d0], R6 ;  /* 0x0005d00601007387 */ /* 0x000fe80000100800 */
[----:B------:R0:W-:Y:S04]  /*8800*/  STL [R1+0x5cc], R7 ;  /* 0x0005cc0701007387 */ /* 0x0001e80000100800 */
[----:B------:R1:W-:Y:S04]  /*8810*/  STL [R1+0xdb0], R4 ;  /* 0x000db00401007387 */ /* 0x0003e80000100800 */
[----:B------:R-:W-:Y:S01]  /*8820*/  STL [R1+0x5d4], R5 ;  /* 0x0005d40501007387 */ /* 0x000fe20000100800 */
[----:B0-----:R-:W-:-:S03]  /*8830*/  IMAD.WIDE R6, R11, 0x2, R8 ;  /* 0x000000020b067825 */ /* 0x001fc600078e0208 */
[----:B------:R-:W-:Y:S01]  /*8840*/  STL [R1+0xdbc], R2 ;  /* 0x000dbc0201007387 */ /* 0x000fe20000100800 */
[----:B-1----:R-:W-:-:S03]  /*8850*/  IMAD R4, R10, 0x7d, RZ ;  /* 0x0000007d0a047824 */ /* 0x002fc600078e02ff */
[----:B------:R0:W-:Y:S01]  /*8860*/  STL [R1+0xdb4], R3 ;  /* 0x000db40301007387 */ /* 0x0001e20000100800 */
[----:B------:R-:W-:-:S03]  /*8870*/  IMAD R0, R10, 0x7c, RZ ;  /* 0x0000007c0a007824 */ /* 0x000fc600078e02ff */
[----:B------:R-:W-:Y:S01]  /*8880*/  STL [R1+0xdb8], R6 ;  /* 0x000db80601007387 */ /* 0x000fe20000100800 */
[----:B0-----:R-:W-:-:S03]  /*8890*/  IMAD.WIDE R2, R4, 0x2, R12 ;  /* 0x0000000204027825 */ /* 0x001fc600078e020c */
[----:B------:R0:W-:Y:S01]  /*88a0*/  STL [R1+0xd90], R7 ;  /* 0x000d900701007387 */ /* 0x0001e20000100800 */
[----:B------:R-:W-:-:S03]  /*88b0*/  IMAD.WIDE R4, R4, 0x2, R8 ;  /* 0x0000000204047825 */ /* 0x000fc600078e0208 */
[----:B------:R-:W-:Y:S04]  /*88c0*/  STL [R1+0xdac], R2 ;  /* 0x000dac0201007387 */ /* 0x000fe80000100800 */
[----:B------:R1:W-:Y:S04]  /*88d0*/  STL [R1+0xda4], R3 ;  /* 0x000da40301007387 */ /* 0x0003e80000100800 */
[----:B------:R2:W-:Y:S01]  /*88e0*/  STL [R1+0xda8], R4 ;  /* 0x000da80401007387 */ /* 0x0005e20000100800 */
[----:B0-----:R-:W-:-:S04]  /*88f0*/  IMAD.WIDE R6, R0, 0x2, R8 ;  /* 0x0000000200067825 */ /* 0x001fc800078e0208 */
[----:B-1----:R-:W-:Y:S01]  /*8900*/  IMAD.WIDE R2, R0, 0x2, R12 ;  /* 0x0000000200027825 */ /* 0x002fe200078e020c */
[----:B------:R-:W-:Y:S03]  /*8910*/  STL [R1+0xd9c], R5 ;  /* 0x000d9c0501007387 */ /* 0x000fe60000100800 */
[C---:B--2---:R-:W-:Y:S01]  /*8920*/  IMAD R4, R10.reuse, 0x7b, RZ ;  /* 0x0000007b0a047824 */ /* 0x044fe200078e02ff */
[----:B------:R-:W-:Y:S04]  /*8930*/  STL [R1+0xda0], R2 ;  /* 0x000da00201007387 */ /* 0x000fe80000100800 */
        /* <DEDUP_REMOVED lines=30> */
[----:B------:R1:W-:Y:S01]  /*8b20*/  STL [R1+0xd58], R6 ;  /* 0x000d580601007387 */ /* 0x0003e20000100800 */
[----:B0-----:R-:W-:-:S03]  /*8b30*/  IMAD.WIDE R2, R4, 0x2, R12 ;  /* 0x0000000204027825 */ /* 0x001fc600078e020c */
[----:B------:R-:W-:Y:S01]  /*8b40*/  STL [R1+0x5d8], R7 ;  /* 0x0005d80701007387 */ /* 0x000fe20000100800 */
[----:B------:R-:W-:-:S03]  /*8b50*/  IMAD.WIDE R4, R4, 0x2, R8 ;  /* 0x0000000204047825 */ /* 0x000fc600078e0208 */
[----:B------:R-:W-:Y:S04]  /*8b60*/  STL [R1+0xd4c], R2 ;  /* 0x000d4c0201007387 */ /* 0x000fe80000100800 */
[----:B------:R0:W-:Y:S01]  /*8b70*/  STL [R1+0xd44], R3 ;  /* 0x000d440301007387 */ /* 0x0001e20000100800 */
[----:B-1----:R-:W-:-:S03]  /*8b80*/  IMAD R6, R10, 0x75, RZ ;  /* 0x000000750a067824 */ /* 0x002fc600078e02ff */
[----:B------:R-:W-:Y:S01]  /*8b90*/  STL [R1+0xd48], R4 ;  /* 0x000d480401007387 */ /* 0x000fe20000100800 */
[----:B0-----:R-:W-:-:S03]  /*8ba0*/  IMAD.WIDE R2, R0, 0x2, R12 ;  /* 0x0000000200027825 */ /* 0x001fc600078e020c */
[----:B------:R0:W-:Y:S04]  /*8bb0*/  STL [R1+0xd3c], R5 ;  /* 0x000d3c0501007387 */ /* 0x0001e80000100800 */
[----:B------:R-:W-:Y:S04]  /*8bc0*/  STL [R1+0xd40], R2 ;  /* 0x000d400201007387 */ /* 0x000fe80000100800 */
[----:B------:R1:W-:Y:S01]  /*8bd0*/  STL [R1+0xd34], R3 ;  /* 0x000d340301007387 */ /* 0x0003e20000100800 */
[----:B0-----:R-:W-:-:S04]  /*8be0*/  IMAD.WIDE R4, R0, 0x2, R8 ;  /* 0x0000000200047825 */ /* 0x001fc800078e0208 */
[----:B------:R-:W-:Y:S01]  /*8bf0*/  IMAD R0, R10, 0x74, RZ ;  /* 0x000000740a007824 */ /* 0x000fe200078e02ff */
[----:B------:R-:W-:Y:S01]  /*8c00*/  STL [R1+0xd38], R4 ;  /* 0x000d380401007387 */ /* 0x000fe20000100800 */
[----:B-1----:R-:W-:-:S03]  /*8c10*/  IMAD.WIDE R2, R6, 0x2, R12 ;  /* 0x0000000206027825 */ /* 0x002fc600078e020c */
        /* <DEDUP_REMOVED lines=361> */
[----:B------:R-:W-:-:S03]  /*a2b0*/  IMAD.SHL.U32 R0, R10, 0x40, RZ ;  /* 0x000000400a007824 */ /* 0x000fc600078e00ff */
        /* <DEDUP_REMOVED lines=439> */
[----:B------:R1:W-:Y:S01]  /*be30*/  STL [R1+0xd00], R3 ;  /* 0x000d000301007387 */ /* 0x0003e20000100800 */
[----:B0-----:R-:W-:-:S03]  /*be40*/  IMAD.WIDE R4, R0, 0x2, R8 ;  /* 0x0000000200047825 */ /* 0x001fc600078e0208 */
[----:B------:R-:W-:Y:S01]  /*be50*/  STL [R1+0xd0c], R6 ;  /* 0x000d0c0601007387 */ /* 0x000fe20000100800 */
[----:B-1----:R-:W-:-:S03]  /*be60*/  IMAD.WIDE R2, R0, 0x2, R12 ;  /* 0x0000000200027825 */ /* 0x002fc600078e020c */
[----:B------:R0:W-:Y:S04]  /*be70*/  STL [R1+0xd08], R7 ;  /* 0x000d080701007387 */ /* 0x0001e80000100800 */
[----:B------:R-:W-:Y:S04]  /*be80*/  STL [R1+0xd14], R2 ;  /* 0x000d140201007387 */ /* 0x000fe80000100800 */
[----:B------:R1:W-:Y:S01]  /*be90*/  STL [R1+0xd10], R3 ;  /* 0x000d100301007387 */ /* 0x0003e20000100800 */
[----:B0-----:R-:W-:-:S03]  /*bea0*/  IMAD.WIDE R6, R10, 0x2, R12 ;  /* 0x000000020a067825 */ /* 0x001fc600078e020c */
[----:B------:R0:W-:Y:S04]  /*beb0*/  STL [R1+0xd1c], R4 ;  /* 0x000d1c0401007387 */ /* 0x0001e80000100800 */
[----:B------:R-:W-:Y:S01]  /*bec0*/  STL [R1+0xd18], R5 ;  /* 0x000d180501007387 */ /* 0x000fe20000100800 */
[----:B-1----:R-:W-:-:S03]  /*bed0*/  IMAD.WIDE R2, R10, 0x2, R8 ;  /* 0x000000020a027825 */ /* 0x002fc600078e0208 */
[----:B------:R-:W-:Y:S04]  /*bee0*/  STL [R1+0xd24], R6 ;  /* 0x000d240601007387 */ /* 0x000fe80000100800 */
[----:B------:R-:W-:Y:S04]  /*bef0*/  STL [R1+0xd20], R7 ;  /* 0x000d200701007387 */ /* 0x000fe80000100800 */
[----:B------:R1:W-:Y:S04]  /*bf00*/  STL [R1+0xd2c], R2 ;  /* 0x000d2c0201007387 */ /* 0x0003e80000100800 */
[----:B------:R2:W-:Y:S04]  /*bf10*/  STL [R1+0xd28], R3 ;  /* 0x000d280301007387 */ /* 0x0005e80000100800 */
[----:B------:R-:W-:Y:S04]  /*bf20*/  STL [R1+0x5bc], RZ ;  /* 0x0005bcff01007387 */ /* 0x000fe80000100800 */
        /* <DEDUP_REMOVED lines=64> */
[----:B------:R-:W2:Y:S04]  /*c330*/  LDL.LU R9, [R1+0xcc] ;  /* 0x0000cc0001097983 */ /* 0x000ea80000300800 */
[----:B------:R-:W3:Y:S04]  /*c340*/  S2R R8, SR_TID.X ;  /* 0x0000000000087919 */ /* 0x000ee80000002100 */
[----:B------:R-:W-:Y:S04]  /*c350*/  STL [R1+0x2e0], RZ ;  /* 0x0002e0ff01007387 */ /* 0x000fe80000100800 */
[----:B------:R-:W-:Y:S04]  /*c360*/  STL [R1+0x2e4], RZ ;  /* 0x0002e4ff01007387 */ /* 0x000fe80000100800 */
[----:B------:R-:W-:Y:S04]  /*c370*/  STL [R1+0x2e8], RZ ;  /* 0x0002e8ff01007387 */ /* 0x000fe80000100800 */
[----:B------:R-:W-:Y:S04]  /*c380*/  STL [R1+0x2ec], RZ ;  /* 0x0002ecff01007387 */ /* 0x000fe80000100800 */
[----:B------:R-:W-:Y:S04]  /*c390*/  STL [R1+0x2b0], RZ ;  /* 0x0002b0ff01007387 */ /* 0x000fe80000100800 */
[----:B------:R-:W-:Y:S04]  /*c3a0*/  STL [R1+0x2b4], RZ ;  /* 0x0002b4ff01007387 */ /* 0x000fe80000100800 */
[----:B------:R-:W-:Y:S01]  /*c3b0*/  STL [R1+0x2b8], RZ ;  /* 0x0002b8ff01007387 */ /* 0x000fe20000100800 */
[----:B---3--:R-:W-:-:S03]  /*c3c0*/  LOP3.LUT R8, R8, 0x7f, RZ, 0xc0, !PT ;  /* 0x0000007f08087812 */ /* 0x008fc600078ec0ff */
[----:B------:R-:W-:Y:S04]  /*c3d0*/  STL [R1+0x2bc], RZ ;  /* 0x0002bcff01007387 */ /* 0x000fe80000100800 */
[----:B------:R-:W-:Y:S04]  /*c3e0*/  STL [R1+0x270], RZ ;  /* 0x000270ff01007387 */ /* 0x000fe80000100800 */
[----:B------:R-:W-:Y:S04]  /*c3f0*/  STL [R1+0x274], RZ ;  /* 0x000274ff01007387 */ /* 0x000fe80000100800 */
[----:B------:R-:W-:Y:S04]  /*c400*/  STL [R1+0x278], RZ ;  /* 0x000278ff01007387 */ /* 0x000fe80000100800 */
[----:B------:R-:W-:Y:S01]  /*c410*/  STL [R1+0x27c], RZ ;  /* 0x00027cff01007387 */ /* 0x000fe20000100800 */
[----:B0-----:R-:W-:-:S03]  /*c420*/  IMAD.SHL.U32 R4, R8, 0x2, RZ ;  /* 0x0000000208047824 */ /* 0x001fc600078e00ff */
[----:B------:R-:W-:Y:S04]  /*c430*/  STL [R1+0x250], RZ ;  /* 0x000250ff01007387 */ /* 0x000fe80000100800 */
[----:B------:R-:W-:Y:S04]  /*c440*/  STL [R1+0x254], RZ ;  /* 0x000254ff01007387 */ /* 0x000fe80000100800 */
[----:B------:R-:W-:Y:S04]  /*c450*/  STL [R1+0x258], RZ ;  /* 0x000258ff01007387 */ /* 0x000fe80000100800 */
[----:B------:R-:W-:Y:S04]  /*c460*/  STL [R1+0x25c], RZ ;  /* 0x00025cff01007387 */ /* 0x000fe80000100800 */
[----:B------:R-:W3:Y:S04]  /*c470*/  LDL R8, [R1+0x38c] ;  /* 0x00038c0001087983 */ /* 0x000ee80000100800 */
[----:B------:R-:W-:Y:S04]  /*c480*/  STL [R1+0x210], RZ ;  /* 0x000210ff01007387 */ /* 0x000fe80000100800 */
[----:B------:R-:W-:Y:S04]  /*c490*/  STL [R1+0x214], RZ ;  /* 0x000214ff01007387 */ /* 0x000fe80000100800 */
[----:B------:R-:W-:Y:S04]  /*c4a0*/  STL [R1+0x218], RZ ;  /* 0x000218ff01007387 */ /* 0x000fe80000100800 */
[----:B------:R-:W-:Y:S04]  /*c4b0*/  STL [R1+0x21c], RZ ;  /* 0x00021cff01007387 */ /* 0x000fe80000100800 */
[----:B------:R-:W-:Y:S04]  /*c4c0*/  STL [R1+0x220], RZ ;  /* 0x000220ff01007387 */ /* 0x000fe80000100800 */
[----:B------:R-:W-:Y:S04]  /*c4d0*/  STL [R1+0x224], RZ ;  /* 0x000224ff01007387 */ /* 0x000fe80000100800 */
[----:B------:R-:W-:Y:S04]  /*c4e0*/  STL [R1+0x228], RZ ;  /* 0x000228ff01007387 */ /* 0x000fe80000100800 */
[----:B------:R-:W-:Y:S01]  /*c4f0*/  STL [R1+0x22c], RZ ;  /* 0x00022cff01007387 */ /* 0x000fe20000100800 */
[----:B-1----:R-:W-:-:S05]  /*c500*/  IMAD.SHL.U32 R2, R10, 0x80, RZ ;  /* 0x000000800a027824 */ /* 0x002fca00078e00ff */
[----:B------:R-:W-:-:S04]  /*c510*/  SHF.R.S32.HI R0, RZ, 0x1f, R2 ;  /* 0x0000001fff007819 */ /* 0x000fc80000011402 */
[----:B------:R-:W-:Y:S02]  /*c520*/  SHF.L.U64.HI R0, R2, 0x1, R0 ;  /* 0x0000000102007819 */ /* 0x000fe40000010200 */
[C---:B------:R-:W-:Y:S02]  /*c530*/  LOP3.LUT R2, R4.reuse, 0x20, RZ, 0x3c, !PT ;  /* 0x0000002004027812 */ /* 0x040fe400078e3cff */
[C---:B------:R-:W-:Y:S01]  /*c540*/  LOP3.LUT R2, R4.reuse, 0x50, RZ, 0x3c, !PT ;  /* 0x0000005004027812 */ /* 0x040fe200078e3cff */
[----:B------:R-:W-:Y:S02]  /*c550*/  ULDC UR4, c[0x0][0x18c] ;  /* 0x0000630000047ab9 */ /* 0x000fe40000000800 */
[----:B------:R-:W-:Y:S01]  /*c560*/  USHF.L.U32 UR4, UR4, 0x7, URZ ;  /* 0x0000000704047899 */ /* 0x000fe2000800063f */
[C---:B------:R-:W-:Y:S02]  /*c570*/  LOP3.LUT R5, R4.reuse, 0x30, RZ, 0x3c, !PT ;  /* 0x0000003004057812 */ /* 0x040fe400078e3cff */
[----:B------:R-:W-:Y:S01]  /*c580*/  LOP3.LUT R5, R4, 0x60, RZ, 0x3c, !PT ;  /* 0x0000006004057812 */ /* 0x000fe200078e3cff */
[----:B------:R-:W-:-:S02]  /*c590*/  USHF.R.S32.HI UR5, URZ, 0x1f, UR4 ;  /* 0x0000001f3f057899 */ /* 0x000fc40008011404 */
[----:B------:R-:W-:Y:S02]  /*c5a0*/  USHF.L.U32 UR8, UR4, 0x1, URZ ;  /* 0x0000000104087899 */ /* 0x000fe4000800063f */
[----:B------:R-:W-:Y:S01]  /*c5b0*/  USHF.L.U64.HI UR5, UR4, 0x1, UR5 ;  /* 0x0000000104057899 */ /* 0x000fe20008010205 */
[----:B--2---:R-:W-:-:S05]  /*c5c0*/  SHF.R.S32.HI R3, RZ, 0x7, R9 ;  /* 0x00000007ff037819 */ /* 0x004fca0000011409 */
[----:B------:R0:W-:Y:S04]  /*c5d0*/  STL [R1+0xfd8], R3 ;  /* 0x000fd80301007387 */ /* 0x0001e80000100800 */
        /* <DEDUP_REMOVED lines=32> */
[----:B---3--:R-:W-:-:S03]  /*c7e0*/  LOP3.LUT R2, R8, 0x40, RZ, 0x3c, !PT ;  /* 0x0000004008027812 */ /* 0x008fc600078e3cff */
        /* <DEDUP_REMOVED lines=8> */
[----:B------:R1:W-:Y:S01]  /*c870*/  STL [R1+0xfdc], R2 ;  /* 0x000fdc0201007387 */ /* 0x0003e20000100800 */
[----:B0-----:R-:W-:-:S02]  /*c880*/  LOP3.LUT R3, R4, 0x10, RZ, 0x3c, !PT ;  /* 0x0000001004037812 */ /* 0x001fc400078e3cff */
[C---:B------:R-:W-:Y:S02]  /*c890*/  LOP3.LUT R3, R4.reuse, 0x40, RZ, 0x3c, !PT ;  /* 0x0000004004037812 */ /* 0x040fe400078e3cff */
[----:B------:R-:W-:Y:S02]  /*c8a0*/  LOP3.LUT R3, R4, 0x70, RZ, 0x3c, !PT ;  /* 0x0000007004037812 */ /* 0x000fe400078e3cff */
.L_x_3:
[----:B-----5:R-:W2:Y:S04]  /*c8b0*/  LDL.64 R4, [R1+0x398] ;  /* 0x0003980001047983 */ /* 0x020ea80000100a00 */
[----:B------:R-:W-:Y:S04]  /*c8c0*/  STL [R1+0x256c], R15 ;  /* 0x00256c0f01007387 */ /* 0x000fe80000100800 */
        /* <DEDUP_REMOVED lines=213> */
[----:B0-----:R0:W-:Y:S04]  /*d620*/  STL [R1+0x1240], R0 ;  /* 0x0012400001007387 */ /* 0x0011e80000100800 */
[----:B0-----:R-:W3:Y:S01]  /*d630*/  LDL.LU R0, [R1+0x5bc] ;  /* 0x0005bc0001007983 */ /* 0x001ee20000300800 */
[----:B-1----:R-:W-:Y:S01]  /*d640*/  IMAD.MOV.U32 R2, RZ, RZ, -0x80 ;  /* 0xffffff80ff027424 */ /* 0x002fe200078e00ff */
[----:B------:R-:W-:-:S02]  /*d650*/  PRMT R14, RZ, 0x7610, R14 ;  /* 0x00007610ff0e7816 */ /* 0x000fc4000000000e */
[----:B------:R-:W-:Y:S01]  /*d660*/  PRMT R15, RZ, 0x7610, R15 ;  /* 0x00007610ff0f7816 */ /* 0x000fe2000000000f */
[----:B---3--:R-:W-:Y:S01]  /*d670*/  IMAD R2, R0, R2, c[0x0][0x180] ;  /* 0x0000600000027624 */ /* 0x008fe200078e0202 */
[----:B------:R-:W-:Y:S04]  /*d680*/  STL [R1+0x12f8], R0 ;  /* 0x0012f80001007387 */ /* 0x000fe80000100800 */
[C---:B------:R-:W-:Y:S02]  /*d690*/  ISETP.GT.AND P0, PT, R2.reuse, RZ, PT ;  /* 0x000000ff0200720c */ /* 0x040fe40003f04270 */
[C---:B------:R-:W-:Y:S02]  /*d6a0*/  ISETP.GT.AND P1, PT, R2.reuse, 0x1, PT ;  /* 0x000000010200780c */ /* 0x040fe40003f24270 */
[----:B------:R-:W-:-:S09]  /*d6b0*/  ISETP.GT.AND P2, PT, R2, 0x2, PT ;  /* 0x000000020200780c */ /* 0x000fd20003f44270 */
[----:B--2---:R-:W2:Y:S04]  /*d6c0*/  @P0 LDG.E.U16 R14, [R4.64] ;  /* 0x00000006040e0981 */ /* 0x004ea8000c1e1500 */
[----:B--2---:R0:W-:Y:S04]  /*d6d0*/  STL [R1+0x578], R14 ;  /* 0x0005780e01007387 */ /* 0x0041e80000100800 */
[----:B0-----:R-:W2:Y:S04]  /*d6e0*/  LDL.LU R14, [R1+0x2860] ;  /* 0x00286000010e7983 */ /* 0x001ea80000300800 */
[----:B------:R-:W3:Y:S01]  /*d6f0*/  LDL.64 R4, [R1+0x390] ;  /* 0x0003900001047983 */ /* 0x000ee20000100a00 */
[----:B--2---:R-:W-:-:S03]  /*d700*/  PRMT R14, RZ, 0x7610, R14 ;  /* 0x00007610ff0e7816 */ /* 0x004fc6000000000e */
[----:B---3--:R-:W2:Y:S04]  /*d710*/  @P0 LDG.E.U16 R15, [R4.64] ;  /* 0x00000006040f0981 */ /* 0x008ea8000c1e1500 */
[----:B--2---:R0:W-:Y:S04]  /*d720*/  STL [R1+0x574], R15 ;  /* 0x0005740f01007387 */ /* 0x0041e80000100800 */
[----:B0-----:R-:W2:Y:S04]  /*d730*/  LDL.LU R15, [R1+0x285c] ;  /* 0x00285c00010f7983 */ /* 0x001ea80000300800 */
[----:B------:R-:W3:Y:S04]  /*d740*/  LDL R4, [R1+0xd28] ;  /* 0x000d280001047983 */ /* 0x000ee80000100800 */
[----:B------:R-:W3:Y:S01]  /*d750*/  LDL R5, [R1+0xd2c] ;  /* 0x000d2c0001057983 */ /* 0x000ee20000100800 */
[----:B------:R-:W-:-:S02]  /*d760*/  ISETP.GT.AND P0, PT, R2, 0x3, PT ;  /* 0x000000030200780c */ /* 0x000fc40003f04270 */
[----:B--2---:R-:W-:Y:S02]  /*d770*/  PRMT R15, RZ, 0x7610, R15 ;  /* 0x00007610ff0f7816 */ /* 0x004fe4000000000f */
[----:B---3--:R-:W-:-:S04]  /*d780*/  @P1 LOP3.LUT R5, R5, R4, RZ, 0x3c, !PT ;  /* 0x0000000405051212 */ /* 0x008fc800078e3cff */
[----:B------:R-:W-:-:S04]  /*d790*/  @P1 LOP3.LUT R4, R5, R4, RZ, 0x3c, !PT ;  /* 0x0000000405041212 */ /* 0x000fc800078e3cff */
[----:B------:R-:W-:-:S05]  /*d7a0*/  @P1 LOP3.LUT R5, R5, R4, RZ, 0x3c, !PT ;  /* 0x0000000405051212 */ /* 0x000fca00078e3cff */
[----:B------:R-:W2:Y:S04]  /*d7b0*/  @P1 LDG.E.U16 R14, [R4.64] ;  /* 0x00000006040e1981 */ /* 0x000ea8000c1e1500 */
[----:B--2---:R0:W-:Y:S04]  /*d7c0*/  STL [R1+0x570], R14 ;  /* 0x0005700e01007387 */ /* 0x0041e80000100800 */
[----:B0-----:R-:W2:Y:S04]  /*d7d0*/  LDL.LU R14, [R1+0x2858] ;  /* 0x00285800010e7983 */ /* 0x001ea80000300800 */
[----:B------:R-:W3:Y:S04]  /*d7e0*/  LDL R4, [R1+0xd20] ;  /* 0x000d200001047983 */ /* 0x000ee80000100800 */
[----:B------:R-:W3:Y:S01]  /*d7f0*/  LDL R5, [R1+0xd24] ;  /* 0x000d240001057983 */ /* 0x000ee20000100800 */
[----:B--2---:R-:W-:-:S02]  /*d800*/  PRMT R14, RZ, 0x7610, R14 ;  /* 0x00007610ff0e7816 */ /* 0x004fc4000000000e */
        /* <DEDUP_REMOVED lines=1468> */
[----:B0-----:R-:W2:Y:S01]  /*133d0*/  LDL.LU R15, [R1+0x25ec] ;  /* 0x0025ec00010f7983 */ /* 0x001ea20000300800 */
[----:B------:R-:W3:Y:S02]  /*133e0*/  LDL R4, [R1+0x848] ;  /* 0x0008480001047983 */ /* 0x000ee40000100800 */
[----:B------:R-:W3:Y:S01]  /*133f0*/  LDL R5, [R1+0x84c] ;  /* 0x00084c0001057983 */ /* 0x000ee20000100800 */
[----:B--2---:R-:W-:-:S02]  /*13400*/  PRMT R15, RZ, 0x7610, R15 ;  /* 0x00007610ff0f7816 */ /* 0x004fc4000000000f */
        /* <DEDUP_REMOVED lines=293> */
[----:B------:R-:W-:-:S02]  /*14660*/  PRMT R29, RZ, 0x7610, R29 ;  /* 0x00007610ff1d7816 */ /* 0x000fc4000000001d */
[----:B------:R-:W-:Y:S02]  /*14670*/  ISETP.GT.AND P0, PT, R2, 0x60, PT ;  /* 0x000000600200780c */ /* 0x000fe40003f04270 */
        /* <DEDUP_REMOVED lines=8> */
[----:B------:R-:W3:Y:S02]  /*14700*/  LDL R5, [R1+0x74c] ;  /* 0x00074c0001057983 */ /* 0x000ee40000100800 */
[----:B---3--:R-:W-:-:S04]  /*14710*/  @P2 LOP3.LUT R5, R5, R4, RZ, 0x3c, !PT ;  /* 0x0000000405052212 */ /* 0x008fc800078e3cff */
[----:B------:R-:W-:-:S04]  /*14720*/  @P2 LOP3.LUT R4, R5, R4, RZ, 0x3c, !PT ;  /* 0x0000000405042212 */ /* 0x000fc800078e3cff */
[----:B------:R-:W-:-:S05]  /*14730*/  @P2 LOP3.LUT R5, R5, R4, RZ, 0x3c, !PT ;  /* 0x0000000405052212 */ /* 0x000fca00078e3cff */
[----:B------:R-:W3:Y:S04]  /*14740*/  @P2 LDG.E.U16 R14, [R4.64] ;  /* 0x00000006040e2981 */ /* 0x000ee8000c1e1500 */
[----:B---3--:R0:W-:Y:S04]  /*14750*/  STL [R1+0x3e0], R14 ;  /* 0x0003e00e01007387 */ /* 0x0081e80000100800 */
[----:B0-----:R-:W3:Y:S01]  /*14760*/  LDL.LU R14, [R1+0x2568] ;  /* 0x00256800010e7983 */ /* 0x001ee20000300800 */
[----:B------:R-:W4:Y:S02]  /*14770*/  LDL R4, [R1+0x740] ;  /* 0x0007400001047983 */ /* 0x000f240000100800 */
[----:B------:R-:W4:Y:S01]  /*14780*/  LDL R5, [R1+0x744] ;  /* 0x0007440001057983 */ /* 0x000f220000100800 */
[----:B------:R-:W-:-:S02]  /*14790*/  PRMT R28, RZ, 0x7610, R28 ;  /* 0x00007610ff1c7816 */ /* 0x000fc4000000001c */
[----:B------:R-:W-:Y:S02]  /*147a0*/  PRMT R16, RZ, 0x7610, R16 ;  /* 0x00007610ff107816 */ /* 0x000fe40000000010 */
[----:B------:R-:W-:Y:S02]  /*147b0*/  ISETP.GT.AND P1, PT, R2, 0x61, PT ;  /* 0x000000610200780c */ /* 0x000fe40003f24270 */
[----:B----4-:R-:W-:-:S04]  /*147c0*/  @P2 LOP3.LUT R5, R5, R4, RZ, 0x3c, !PT ;  /* 0x0000000405052212 */ /* 0x010fc800078e3cff */
[----:B------:R-:W-:-:S04]  /*147d0*/  @P2 LOP3.LUT R4, R5, R4, RZ, 0x3c, !PT ;  /* 0x0000000405042212 */ /* 0x000fc800078e3cff */
[----:B------:R-:W-:-:S05]  /*147e0*/  @P2 LOP3.LUT R5, R5, R4, RZ, 0x3c, !PT ;  /* 0x0000000405052212 */ /* 0x000fca00078e3cff */
[----:B------:R-:W4:Y:S04]  /*147f0*/  @P2 LDG.E.U16 R29, [R4.64] ;  /* 0x00000006041d2981 */ /* 0x000f28000c1e1500 */
[----:B----4-:R0:W-:Y:S04]  /*14800*/  STL [R1+0x3dc], R29 ;  /* 0x0003dc1d01007387 */ /* 0x0101e80000100800 */
[----:B0-----:R-:W4:Y:S01]  /*14810*/  LDL.LU R29, [R1+0x2564] ;  /* 0x00256400011d7983 */ /* 0x001f220000300800 */
[----:B------:R-:W2:Y:S02]  /*14820*/  LDL R4, [R1+0x738] ;  /* 0x0007380001047983 */ /* 0x000ea40000100800 */
[----:B------:R-:W2:Y:S02]  /*14830*/  LDL R5, [R1+0x73c] ;  /* 0x00073c0001057983 */ /* 0x000ea40000100800 */
[----:B--2---:R-:W-:-:S04]  /*14840*/  @P0 LOP3.LUT R5, R5, R4, RZ, 0x3c, !PT ;  /* 0x0000000405050212 */ /* 0x004fc800078e3cff */
[----:B------:R-:W-:-:S04]  /*14850*/  @P0 LOP3.LUT R4, R5, R4, RZ, 0x3c, !PT ;  /* 0x0000000405040212 */ /* 0x000fc800078e3cff */
[----:B------:R-:W-:-:S05]  /*14860*/  @P0 LOP3.LUT R5, R5, R4, RZ, 0x3c, !PT ;  /* 0x0000000405050212 */ /* 0x000fca00078e3cff */
[----:B------:R-:W2:Y:S04]  /*14870*/  @P0 LDG.E.U16 R28, [R4.64] ;  /* 0x00000006041c0981 */ /* 0x000ea8000c1e1500 */
[----:B--2---:R0:W-:Y:S04]  /*14880*/  STL [R1+0x58], R28 ;  /* 0x0000581c01007387 */ /* 0x0041e80000100800 */
[----:B0-----:R-:W2:Y:S01]  /*14890*/  LDL.LU R28, [R1+0x2560] ;  /* 0x00256000011c7983 */ /* 0x001ea20000300800 */
        /* <DEDUP_REMOVED lines=9> */
[----:B------:R-:W2:Y:S01]  /*14930*/  LDL R5, [R1+0x72c] ;  /* 0x00072c0001057983 */ /* 0x000ea20000100800 */
[----:B------:R-:W-:-:S02]  /*14940*/  PRMT R13, RZ, 0x7610, R13 ;  /* 0x00007610ff0d7816 */ /* 0x000fc4000000000d */
        /* <DEDUP_REMOVED lines=9> */
[----:B------:R-:W-:Y:S02]  /*149e0*/  ISETP.GT.AND P0, PT, R2, 0x62, PT ;  /* 0x000000620200780c */ /* 0x000fe40003f04270 */
        /* <DEDUP_REMOVED lines=136> */
[----:B------:R0:W2:Y:S04]  /*15270*/  @P1 LDG.E.U16 R15, [R4.64] ;  /* 0x00000006040f1981 */ /* 0x0000a8000c1e1500 */
[----:B0-----:R-:W3:Y:S04]  /*15280*/  LDL R4, [R1+0x690] ;  /* 0x0006900001047983 */ /* 0x001ee80000100800 */
[----:B------:R-:W3:Y:S01]  /*15290*/  LDL R5, [R1+0x694] ;  /* 0x0006940001057983 */ /* 0x000ee20000100800 */
[----:B------:R-:W-:-:S03]  /*152a0*/  PRMT R19, RZ, 0x7610, R19 ;  /* 0x00007610ff137816 */ /* 0x000fc60000000013 */
[----:B--2---:R0:W-:Y:S04]  /*152b0*/  STL [R1+0x18], R15 ;  /* 0x0000180f01007387 */ /* 0x0041e80000100800 */
[----:B0-----:R-:W2:Y:S01]  /*152c0*/  LDL R15, [R1+0x670] ;  /* 0x00067000010f7983 */ /* 0x001ea20000100800 */
[-C--:B---3--:R-:W-:Y:S02]  /*152d0*/  @P1 LOP3.LUT R5, R5, R4.reuse, RZ, 0x3c, !PT ;  /* 0x0000000405051212 */ /* 0x088fe400078e3cff */
[----:B------:R-:W-:Y:S02]  /*152e0*/  ISETP.GT.AND P2, PT, R2, 0x6b, PT ;  /* 0x0000006b0200780c */ /* 0x000fe40003f44270 */
[----:B------:R-:W-:-:S04]  /*152f0*/  @P1 LOP3.LUT R4, R5, R4, RZ, 0x3c, !PT ;  /* 0x0000000405041212 */ /* 0x000fc800078e3cff */
[----:B------:R-:W-:-:S05]  /*15300*/  @P1 LOP3.LUT R5, R5, R4, RZ, 0x3c, !PT ;  /* 0x0000000405051212 */ /* 0x000fca00078e3cff */
[----:B------:R-:W3:Y:S04]  /*15310*/  @P1 LDG.E.U16 R19, [R4.64] ;  /* 0x0000000604131981 */ /* 0x000ee8000c1e1500 */
[----:B---3--:R0:W-:Y:S04]  /*15320*/  STL [R1+0x14], R19 ;  /* 0x0000141301007387 */ /* 0x0081e80000100800 */
[----:B0-----:R-:W3:Y:S01]  /*15330*/  LDL.LU R19, [R1+0x251c] ;  /* 0x00251c0001137983 */ /* 0x001ee20000300800 */
        /* <DEDUP_REMOVED lines=25> */
[----:B------:R-:W2:Y:S01]  /*154d0*/  @P1 LDG.E.U16 R17, [R4.64] ;  /* 0x0000000604111981 */ /* 0x000ea2000c1e1500 */
[----:B------:R-:W-:-:S03]  /*154e0*/  PRMT R14, RZ, 0x7610, R14 ;  /* 0x00007610ff0e7816 */ /* 0x000fc6000000000e */
[----:B--2---:R0:W-:Y:S04]  /*154f0*/  STL [R1+0x8], R17 ;  /* 0x0000081101007387 */ /* 0x0041e80000100800 */
[----:B0-----:R-:W2:Y:S01]  /*15500*/  LDL.LU R17, [R1+0x2510] ;  /* 0x0025100001117983 */ /* 0x001ea20000300800 */
[----:B------:R-:W2:Y:S02]  /*15510*/  LDL R5, [R1+0x66c] ;  /* 0x00066c0001057983 */ /* 0x000ea40000100800 */
[----:B------:R-:W-:Y:S01]  /*15520*/  @P1 IMAD.MOV.U32 R4, RZ, RZ, R15 ;  /* 0x000000ffff041224 */ /* 0x000fe200078e000f */
[----:B------:R-:W-:Y:S02]  /*15530*/  ISETP.GT.AND P2, PT, R2, 0x70, PT ;  /* 0x000000700200780c */ /* 0x000fe40003f44270 */
[----:B----4-:R-:W-:Y:S01]  /*15540*/  PRMT R29, RZ, 0x7610, R29 ;  /* 0x00007610ff1d7816 */ /* 0x010fe2000000001d */
[----:B------:R-:W4:Y:S04]  /*15550*/  LDL R15, [R1+0xd54] ;  /* 0x000d5400010f7983 */ /* 0x000f280000100800 */
[----:B--2---:R0:W2:Y:S04]  /*15560*/  @P1 LDG.E.U16 R14, [R4.64] ;  /* 0x00000006040e1981 */ /* 0x0040a8000c1e1500 */
[----:B0-----:R-:W2:Y:S04]  /*15570*/  LDL R4, [R1+0x634] ;  /* 0x0006340001047983 */ /* 0x001ea80000100800 */
[----:B------:R-:W2:Y:S02]  /*15580*/  LDL R5, [R1+0x638] ;  /* 0x0006380001057983 */ /* 0x000ea40000100800 */
[----:B--2---:R-:W-:-:S04]  /*15590*/  @P2 LOP3.LUT R5, R5, R4, RZ, 0x3c, !PT ;  /* 0x0000000405052212 */ /* 0x004fc800078e3cff */
[----:B------:R-:W-:-:S04]  /*155a0*/  @P2 LOP3.LUT R4, R5, R4, RZ, 0x3c, !PT ;  /* 0x0000000405042212 */ /* 0x000fc800078e3cff */
[----:B------:R-:W-:Y:S01]  /*155b0*/  @P2 LOP3.LUT R5, R5, R4, RZ, 0x3c, !PT ;  /* 0x0000000405052212 */ /* 0x000fe200078e3cff */
[----:B------:R0:W-:Y:S04]  /*155c0*/  STL [R1+0x4], R14 ;  /* 0x0000040e01007387 */ /* 0x0001e80000100800 */
[----:B------:R1:W2:Y:S01]  /*155d0*/  @P2 LDG.E.U16 R29, [R4.64] ;  /* 0x00000006041d2981 */ /* 0x0002a2000c1e1500 */
[----:B------:R-:W-:-:S03]  /*155e0*/  PRMT R28, RZ, 0x7610, R28 ;  /* 0x00007610ff1c7816 */ /* 0x000fc6000000001c */
[----:B0-----:R-:W2:Y:S04]  /*155f0*/  LDL R14, [R1+0xd60] ;  /* 0x000d6000010e7983 */ /* 0x001ea80000100800 */
[----:B-1----:R-:W2:Y:S04]  /*15600*/  LDL R4, [R1+0x62c] ;  /* 0x00062c0001047983 */ /* 0x002ea80000100800 */
[----:B------:R-:W2:Y:S02]  /*15610*/  LDL R5, [R1+0x630] ;  /* 0x0006300001057983 */ /* 0x000ea40000100800 */
[----:B--2---:R-:W-:-:S04]  /*15620*/  @P2 LOP3.LUT R5, R5, R4, RZ, 0x3c, !PT ;  /* 0x0000000405052212 */ /* 0x004fc800078e3cff */
[----:B------:R-:W-:-:S04]  /*15630*/  @P2 LOP3.LUT R4, R5, R4, RZ, 0x3c, !PT ;  /* 0x0000000405042212 */ /* 0x000fc800078e3cff */
[----:B------:R-:W-:Y:S01]  /*15640*/  @P2 LOP3.LUT R5, R5, R4, RZ, 0x3c, !PT ;  /* 0x0000000405052212 */ /* 0x000fe200078e3cff */
[----:B------:R0:W-:Y:S04]  /*15650*/  STL [R1+0x24fc], R29 ;  /* 0x0024fc1d01007387 */ /* 0x0001e80000100800 */
[----:B------:R1:W2:Y:S01]  /*15660*/  @P2 LDG.E.U16 R28, [R4.64] ;  /* 0x00000006041c2981 */ /* 0x0002a2000c1e1500 */
[----:B------:R-:W-:Y:S02]  /*15670*/  ISETP.GT.AND P3, PT, R2, 0x78, PT ;  /* 0x000000780200780c */ /* 0x000fe40003f64270 */
[----:B------:R-:W-:Y:S02]  /*15680*/  PRMT R16, RZ, 0x7610, R16 ;  /* 0x00007610ff107816 */ /* 0x000fe40000000010 */
[----:B------:R-:W-:Y:S01]  /*15690*/  PRMT R13, RZ, 0x7610, R13 ;  /* 0x00007610ff0d7816 */ /* 0x000fe2000000000d */
[----:B0-----:R-:W2:Y:S04]  /*156a0*/  LDL R29, [R1+0x628] ;  /* 0x00062800011d7983 */ /* 0x001ea80000100800 */
[----:B-1----:R-:W2:Y:S04]  /*156b0*/  LDL R4, [R1+0x5d8] ;  /* 0x0005d80001047983 */ /* 0x002ea80000100800 */
[----:B------:R-:W2:Y:S02]  /*156c0*/  LDL R5, [R1+0xd58] ;  /* 0x000d580001057983 */ /* 0x000ea40000100800 */
[----:B--2---:R-:W-:-:S04]  /*156d0*/  @P3 LOP3.LUT R5, R5, R4, RZ, 0x3c, !PT ;  /* 0x0000000405053212 */ /* 0x004fc800078e3cff */
[----:B------:R-:W-:-:S04]  /*156e0*/  @P3 LOP3.LUT R4, R5, R4, RZ, 0x3c, !PT ;  /* 0x0000000405043212 */ /* 0x000fc800078e3cff */
[----:B------:R-:W-:-:S05]  /*156f0*/  @P3 LOP3.LUT R5, R5, R4, RZ, 0x3c, !PT ;  /* 0x0000000405053212 */ /* 0x000fca00078e3cff */
[----:B------:R0:W2:Y:S02]  /*15700*/  @P3 LDG.E.U16 R16, [R4.64] ;  /* 0x0000000604103981 */ /* 0x0000a4000c1e1500 */
[----:B0-----:R-:W-:Y:S02]  /*15710*/  @P3 IMAD.MOV.U32 R4, RZ, RZ, R14 ;  /* 0x000000ffff043224 */ /* 0x001fe400078e000e */
[----:B----4-:R-:W-:-:S05]  /*15720*/  @P3 IMAD.MOV.U32 R5, RZ, RZ, R15 ;  /* 0x000000ffff053224 */ /* 0x010fca00078e000f */
[----:B------:R0:W4:Y:S04]  /*15730*/  @P3 LDG.E.U16 R13, [R4.64] ;  /* 0x00000006040d3981 */ /* 0x000128000c1e1500 */
[----:B------:R1:W-:Y:S04]  /*15740*/  STL [R1+0x2500], R28 ;  /* 0x0025001c01007387 */ /* 0x0003e80000100800 */
[----:B--2---:R-:W-:Y:S01]  /*15750*/  STL [R1+0x2504], R16 ;  /* 0x0025041001007387 */ /* 0x004fe20000100800 */
[----:B0-----:R-:W2:Y:S02]  /*15760*/  LDL R4, [R1+0x664] ;  /* 0x0006640001047983 */ /* 0x001ea40000100800 */
[----:B------:R-:W2:Y:S02]  /*15770*/  LDL R5, [R1+0x668] ;  /* 0x0006680001057983 */ /* 0x000ea40000100800 */
[----:B------:R-:W3:Y:S01]  /*15780*/  LDL R15, [R1+0x61c] ;  /* 0x00061c00010f7983 */ /* 0x000ee20000100800 */
[----:B------:R-:W3:Y:S04]  /*15790*/  LDL R14, [R1+0x620] ;  /* 0x00062000010e7983 */ /* 0x000ee80000100800 */
[----:B-1----:R-:W3:Y:S04]  /*157a0*/  LDL R28, [R1+0xd68] ;  /* 0x000d6800011c7983 */ /* 0x002ee80000100800 */
[----:B----4-:R0:W-:Y:S04]  /*157b0*/  STL [R1+0x2508], R13 ;  /* 0x0025080d01007387 */ /* 0x0101e80000100800 */
[----:B0-----:R-:W4:Y:S01]  /*157c0*/  LDL R13, [R1+0x624] ;  /* 0x00062400010d7983 */ /* 0x001f220000100800 */
[----:B------:R-:W-:-:S02]  /*157d0*/  ISETP.GT.AND P1, PT, R2, 0x6d, PT ;  /* 0x0000006d0200780c */ /* 0x000fc40003f24270 */
[----:B------:R-:W-:Y:S02]  /*157e0*/  ISETP.GT.AND P2, PT, R2, 0x71, PT ;  /* 0x000000710200780c */ /* 0x000fe40003f44270 */
[----:B------:R-:W-:Y:S02]  /*157f0*/  PRMT R3, RZ, 0x7610, R3 ;  /* 0x00007610ff037816 */ /* 0x000fe40000000003 */
[----:B------:R-:W-:-:S07]  /*15800*/  PRMT R27, RZ, 0x7610, R27 ;  /* 0x00007610ff1b7816 */ /* 0x000fce000000001b */
[----:B--2---:R-:W-:-:S04]  /*15810*/  @P1 LOP3.LUT R5, R5, R4, RZ, 0x3c, !PT ;  /* 0x0000000405051212 */ /* 0x004fc800078e3cff */
[----:B------:R-:W-:-:S04]  /*15820*/  @P1 LOP3.LUT R4, R5, R4, RZ, 0x3c, !PT ;  /* 0x0000000405041212 */ /* 0x000fc800078e3cff */
[----:B------:R-:W-:-:S05]  /*15830*/  @P1 LOP3.LUT R5, R5, R4, RZ, 0x3c, !PT ;  /* 0x0000000405051212 */ /* 0x000fca00078e3cff */
[----:B------:R0:W2:Y:S02]  /*15840*/  @P1 LDG.E.U16 R3, [R4.64] ;  /* 0x0000000604031981 */ /* 0x0000a4000c1e1500 */
[----:B0-----:R-:W-:Y:S02]  /*15850*/  @P2 IMAD.MOV.U32 R4, RZ, RZ, R29 ;  /* 0x000000ffff042224 */ /* 0x001fe400078e001d */
[----:B----4-:R-:W-:-:S05]  /*15860*/  @P2 IMAD.MOV.U32 R5, RZ, RZ, R13 ;  /* 0x000000ffff052224 */ /* 0x010fca00078e000d */
[----:B------:R3:W4:Y:S01]  /*15870*/  @P2 LDG.E.U16 R27, [R4.64] ;  /* 0x00000006041b2981 */ /* 0x000722000c1e1500 */
[----:B------:R-:W-:Y:S01]  /*15880*/  PRMT R26, RZ, 0x7610, R26 ;  /* 0x00007610ff1a7816 */ /* 0x000fe2000000001a */
[----:B---3--:R-:W-:Y:S02]  /*15890*/  @P2 IMAD.MOV.U32 R4, RZ, RZ, R14 ;  /* 0x000000ffff042224 */ /* 0x008fe400078e000e */
[----:B------:R-:W-:-:S05]  /*158a0*/  @P2 IMAD.MOV.U32 R5, RZ, RZ, R15 ;  /* 0x000000ffff052224 */ /* 0x000fca00078e000f */
[----:B------:R-:W3:Y:S04]  /*158b0*/  @P2 LDG.E.U16 R26, [R4.64] ;  /* 0x00000006041a2981 */ /* 0x000ee8000c1e1500 */
[----:B--2---:R0:W-:Y:S04]  /*158c0*/  STL [R1], R3 ;  /* 0x0000000301007387 */ /* 0x0041e80000100800 */
[----:B0-----:R-:W2:Y:S01]  /*158d0*/  LDL.LU R3, [R1+0x250c] ;  /* 0x00250c0001037983 */ /* 0x001ea20000300800 */
[----:B------:R-:W2:Y:S02]  /*158e0*/  LDL R29, [R1+0xd64] ;  /* 0x000d6400011d7983 */ /* 0x000ea40000100800 */
[----:B------:R-:W2:Y:S01]  /*158f0*/  LDL R13, [R1+0xd6c] ;  /* 0x000d6c00010d7983 */ /* 0x000ea20000100800 */
[----:B----4-:R0:W-:Y:S01]  /*15900*/  STL [R1+0x24e8], R27 ;  /* 0x0024e81b01007387 */ /* 0x0101e20000100800 */
[----:B------:R-:W4:Y:S02]  /*15910*/  LDL R15, [R1+0x614] ;  /* 0x00061400010f7983 */ /* 0x000f240000100800 */
[----:B------:R-:W2:Y:S01]  /*15920*/  LDL R14, [R1+0x618] ;  /* 0x00061800010e7983 */ /* 0x000ea20000100800 */
[----:B0-----:R-:W2:Y:S01]  /*15930*/  LDL R27, [R1+0xd5c] ;  /* 0x000d5c00011b7983 */ /* 0x001ea20000100800 */
[----:B------:R-:W-:-:S02]  /*15940*/  ISETP.GT.AND P3, PT, R2, 0x79, PT ;  /* 0x000000790200780c */ /* 0x000fc40003f64270 */
[----:B------:R-:W-:Y:S02]  /*15950*/  PRMT R12, RZ, 0x7610, R12 ;  /* 0x00007610ff0c7816 */ /* 0x000fe4000000000c */
[----:B------:R-:W-:Y:S02]  /*15960*/  ISETP.GT.AND P2, PT, R2, 0x72, PT ;  /* 0x000000720200780c */ /* 0x000fe40003f44270 */
[----:B------:R-:W-:Y:S01]  /*15970*/  PRMT R11, RZ, 0x7610, R11 ;  /* 0x00007610ff0b7816 */ /* 0x000fe2000000000b */
[----:B---3--:R0:W-:Y:S06]  /*15980*/  STL [R1+0x24ec], R26 ;  /* 0x0024ec1a01007387 */ /* 0x0081ec0000100800 */
[----:B------:R-:W-:-:S02]  /*15990*/  @P3 IMAD.MOV.U32 R4, RZ, RZ, R28 ;  /* 0x000000ffff043224 */ /* 0x000fc400078e001c */
[----:B------:R-:W3:Y:S01]  /*159a0*/  LDL R28, [R1+0x60c] ;  /* 0x00060c00011c7983 */ /* 0x000ee20000100800 */
[----:B------:R-:W-:Y:S01]  /*159b0*/  PRMT R25, RZ, 0x7610, R25 ;  /* 0x00007610ff197816 */ /* 0x000fe20000000019 */
[----:B--2---:R-:W-:Y:S02]  /*159c0*/  @P3 IMAD.MOV.U32 R5, RZ, RZ, R27 ;  /* 0x000000ffff053224 */ /* 0x004fe400078e001b */
[----:B------:R-:W2:Y:S04]  /*159d0*/  LDL R27, [R1+0x610] ;  /* 0x00061000011b7983 */ /* 0x000ea80000100800 */
[----:B------:R1:W2:Y:S02]  /*159e0*/  @P3 LDG.E.U16 R12, [R4.64] ;  /* 0x00000006040c3981 */ /* 0x0002a4000c1e1500 */
[----:B-1----:R-:W-:-:S02]  /*159f0*/  @P3 IMAD.MOV.U32 R4, RZ, RZ, R13 ;  /* 0x000000ffff043224 */ /* 0x002fc400078e000d */
[----:B------:R-:W-:-:S05]  /*15a00*/  @P3 IMAD.MOV.U32 R5, RZ, RZ, R29 ;  /* 0x000000ffff053224 */ /* 0x000fca00078e001d */
[----:B------:R1:W2:Y:S02]  /*15a10*/  @P3 LDG.E.U16 R11, [R4.64] ;  /* 0x00000006040b3981 */ /* 0x0002a4000c1e1500 */
[----:B-1----:R-:W-:Y:S02]  /*15a20*/  @P2 IMAD.MOV.U32 R4, RZ, RZ, R14 ;  /* 0x000000ffff042224 */ /* 0x002fe400078e000e */
[----:B----4-:R-:W-:-:S05]  /*15a30*/  @P2 IMAD.MOV.U32 R5, RZ, RZ, R15 ;  /* 0x000000ffff052224 */ /* 0x010fca00078e000f */
[----:B------:R3:W4:Y:S01]  /*15a40*/  @P2 LDG.E.U16 R25, [R4.64] ;  /* 0x0000000604192981 */ /* 0x000722000c1e1500 */
[----:B------:R-:W-:Y:S01]  /*15a50*/  PRMT R23, RZ, 0x7610, R23 ;  /* 0x00007610ff177816 */ /* 0x000fe20000000017 */
[----:B---3--:R-:W-:Y:S02]  /*15a60*/  @P2 IMAD.MOV.U32 R5, RZ, RZ, R28 ;  /* 0x000000ffff052224 */ /* 0x008fe400078e001c */
[----:B--2---:R-:W-:Y:S01]  /*15a70*/  STL [R1+0x24f0], R12 ;  /* 0x0024f00c01007387 */ /* 0x004fe20000100800 */
[----:B0-----:R-:W2:Y:S02]  /*15a80*/  LDL R26, [R1+0xd50] ;  /* 0x000d5000011a7983 */ /* 0x001ea40000100800 */
[----:B------:R-:W3:Y:S02]  /*15a90*/  LDL R13, [R1+0xd78] ;  /* 0x000d7800010d7983 */ /* 0x000ee40000100800 */
[----:B------:R-:W-:-:S05]  /*15aa0*/  @P2 IMAD.MOV.U32 R4, RZ, RZ, R27 ;  /* 0x000000ffff042224 */ /* 0x000fca00078e001b */
[----:B------:R2:W3:Y:S04]  /*15ab0*/  @P2 LDG.E.U16 R23, [R4.64] ;  /* 0x0000000604172981 */ /* 0x0004e8000c1e1500 */
[----:B------:R-:W-:Y:S01]  /*15ac0*/  STL [R1+0x24f4], R11 ;  /* 0x0024f40b01007387 */ /* 0x000fe20000100800 */
[----:B------:R-:W3:Y:S02]  /*15ad0*/  LDL R15, [R1+0xd74] ;  /* 0x000d7400010f7983 */ /* 0x000ee40000100800 */
[----:B------:R-:W3:Y:S01]  /*15ae0*/  LDL R14, [R1+0xd80] ;  /* 0x000d8000010e7983 */ /* 0x000ee20000100800 */
[----:B----4-:R-:W-:Y:S01]  /*15af0*/  STL [R1+0x24d0], R25 ;  /* 0x0024d01901007387 */ /* 0x010fe20000100800 */
[----:B------:R-:W4:Y:S02]  /*15b00*/  LDL R28, [R1+0x604] ;  /* 0x00060400011c7983 */ /* 0x000f240000100800 */
[----:B------:R-:W4:Y:S01]  /*15b10*/  LDL R27, [R1+0x608] ;  /* 0x00060800011b7983 */ /* 0x000f220000100800 */
[----:B------:R-:W-:-:S02]  /*15b20*/  ISETP.GT.AND P3, PT, R2, 0x7a, PT ;  /* 0x0000007a0200780c */ /* 0x000fc40003f64270 */
[----:B------:R-:W-:Y:S02]  /*15b30*/  PRMT R10, RZ, 0x7610, R10 ;  /* 0x00007610ff0a7816 */ /* 0x000fe4000000000a */
[----:B------:R-:W-:Y:S02]  /*15b40*/  ISETP.GT.AND P2, PT, R2, 0x73, PT ;  /* 0x000000730200780c */ /* 0x000fe40003f44270 */
[----:B------:R-:W-:Y:S02]  /*15b50*/  PRMT R9, RZ, 0x7610, R9 ;  /* 0x00007610ff097816 */ /* 0x000fe40000000009 */
[----:B------:R-:W-:-:S05]  /*15b60*/  PRMT R22, RZ, 0x7610, R22 ;  /* 0x00007610ff167816 */ /* 0x000fca0000000016 */
[----:B--2---:R-:W-:Y:S02]  /*15b70*/  @P3 IMAD.MOV.U32 R5, RZ, RZ, R26 ;  /* 0x000000ffff053224 */ /* 0x004fe400078e001a */
[----:B---3--:R-:W-:-:S05]  /*15b80*/  @P3 IMAD.MOV.U32 R4, RZ, RZ, R13 ;  /* 0x000000ffff043224 */ /* 0x008fca00078e000d */
[----:B------:R0:W2:Y:S04]  /*15b90*/  @P3 LDG.E.U16 R10, [R4.64] ;  /* 0x00000006040a3981 */ /* 0x0000a8000c1e1500 */
[----:B------:R1:W-:Y:S01]  /*15ba0*/  STL [R1+0x24d4], R23 ;  /* 0x0024d41701007387 */ /* 0x0003e20000100800 */
[----:B------:R-:W3:Y:S02]  /*15bb0*/  LDL R26, [R1+0x5fc] ;  /* 0x0005fc00011a7983 */ /* 0x000ee40000100800 */
[----:B------:R-:W3:Y:S02]  /*15bc0*/  LDL R13, [R1+0x600] ;  /* 0x00060000010d7983 */ /* 0x000ee40000100800 */
[----:B0-----:R-:W-:Y:S02]  /*15bd0*/  @P3 IMAD.MOV.U32 R5, RZ, RZ, R15 ;  /* 0x000000ffff053224 */ /* 0x001fe400078e000f */
[----:B------:R-:W-:-:S05]  /*15be0*/  @P3 IMAD.MOV.U32 R4, RZ, RZ, R14 ;  /* 0x000000ffff043224 */ /* 0x000fca00078e000e */
[----:B------:R4:W3:Y:S02]  /*15bf0*/  @P3 LDG.E.U16 R9, [R4.64] ;  /* 0x0000000604093981 */ /* 0x0008e4000c1e1500 */
[----:B----4-:R-:W-:Y:S02]  /*15c00*/  @P2 IMAD.MOV.U32 R5, RZ, RZ, R28 ;  /* 0x000000ffff052224 */ /* 0x010fe400078e001c */
[----:B------:R-:W-:-:S05]  /*15c10*/  @P2 IMAD.MOV.U32 R4, RZ, RZ, R27 ;  /* 0x000000ffff042224 */ /* 0x000fca00078e001b */
[----:B------:R3:W4:Y:S01]  /*15c20*/  @P2 LDG.E.U16 R22, [R4.64] ;  /* 0x0000000604162981 */ /* 0x000722000c1e1500 */
[----:B------:R-:W-:-:S03]  /*15c30*/  PRMT R21, RZ, 0x7610, R21 ;  /* 0x00007610ff157816 */ /* 0x000fc60000000015 */
[----:B--2---:R-:W-:Y:S01]  /*15c40*/  STL [R1+0x24d8], R10 ;  /* 0x0024d80a01007387 */ /* 0x004fe20000100800 */
[----:B------:R-:W2:Y:S02]  /*15c50*/  LDL R15, [R1+0xd7c] ;  /* 0x000d7c00010f7983 */ /* 0x000ea40000100800 */
[----:B------:R-:W2:Y:S02]  /*15c60*/  LDL R14, [R1+0xd88] ;  /* 0x000d8800010e7983 */ /* 0x000ea40000100800 */
[----:B---3--:R-:W-:Y:S02]  /*15c70*/  @P2 IMAD.MOV.U32 R4, RZ, RZ, R13 ;  /* 0x000000ffff042224 */ /* 0x008fe400078e000d */
[----:B------:R-:W-:-:S05]  /*15c80*/  @P2 IMAD.MOV.U32 R5, RZ, RZ, R26 ;  /* 0x000000ffff052224 */ /* 0x000fca00078e001a */
[----:B------:R2:W3:Y:S04]  /*15c90*/  @P2 LDG.E.U16 R21, [R4.64] ;  /* 0x0000000604152981 */ /* 0x0004e8000c1e1500 */
[----:B------:R-:W-:Y:S01]  /*15ca0*/  STL [R1+0x24dc], R9 ;  /* 0x0024dc0901007387 */ /* 0x000fe20000100800 */
[----:B------:R-:W3:Y:S02]  /*15cb0*/  LDL R27, [R1+0xd84] ;  /* 0x000d8400011b7983 */ /* 0x000ee40000100800 */
[----:B-1----:R-:W3:Y:S01]  /*15cc0*/  LDL R23, [R1+0xd8c] ;  /* 0x000d8c0001177983 */ /* 0x002ee20000100800 */
[----:B----4-:R-:W-:Y:S01]  /*15cd0*/  STL [R1+0x24b8], R22 ;  /* 0x0024b81601007387 */ /* 0x010fe20000100800 */
[----:B------:R-:W4:Y:S02]  /*15ce0*/  LDL R26, [R1+0x65c] ;  /* 0x00065c00011a7983 */ /* 0x000f240000100800 */
[----:B------:R-:W4:Y:S01]  /*15cf0*/  LDL R13, [R1+0x660] ;  /* 0x00066000010d7983 */ /* 0x000f220000100800 */
[----:B------:R-:W-:-:S02]  /*15d00*/  ISETP.GT.AND P3, PT, R2, 0x7b, PT ;  /* 0x0000007b0200780c */ /* 0x000fc40003f64270 */
[----:B------:R-:W-:Y:S02]  /*15d10*/  PRMT R8, RZ, 0x7610, R8 ;  /* 0x00007610ff087816 */ /* 0x000fe40000000008 */
[----:B------:R-:W-:Y:S02]  /*15d20*/  PRMT R7, RZ, 0x7610, R7 ;  /* 0x00007610ff077816 */ /* 0x000fe40000000007 */
[----:B------:R-:W-:-:S07]  /*15d30*/  PRMT R24, RZ, 0x7610, R24 ;  /* 0x00007610ff187816 */ /* 0x000fce0000000018 */
[----:B--2---:R-:W-:Y:S02]  /*15d40*/  @P3 IMAD.MOV.U32 R5, RZ, RZ, R15 ;  /* 0x000000ffff053224 */ /* 0x004fe400078e000f */
[----:B------:R-:W-:-:S05]  /*15d50*/  @P3 IMAD.MOV.U32 R4, RZ, RZ, R14 ;  /* 0x000000ffff043224 */ /* 0x000fca00078e000e */
[----:B------:R0:W2:Y:S04]  /*15d60*/  @P3 LDG.E.U16 R8, [R4.64] ;  /* 0x0000000604083981 */ /* 0x0000a8000c1e1500 */
[----:B---3--:R1:W-:Y:S01]  /*15d70*/  STL [R1+0x24bc], R21 ;  /* 0x0024bc1501007387 */ /* 0x0083e20000100800 */
        /* <DEDUP_REMOVED lines=8> */
[----:B------:R-:W-:Y:S02]  /*15e00*/  ISETP.GT.AND P2, PT, R2, 0x74, PT ;  /* 0x000000740200780c */ /* 0x000fe40003f44270 */
[----:B------:R-:W-:Y:S01]  /*15e10*/  PRMT R20, RZ, 0x7610, R20 ;  /* 0x00007610ff147816 */ /* 0x000fe20000000014 */
[----:B--2---:R-:W-:Y:S01]  /*15e20*/  STL [R1+0x24c0], R8 ;  /* 0x0024c00801007387 */ /* 0x004fe20000100800 */
[----:B------:R-:W2:Y:S02]  /*15e30*/  LDL R23, [R1+0x5ec] ;  /* 0x0005ec0001177983 */ /* 0x000ea40000100800 */
[----:B-1----:R-:W2:Y:S07]  /*15e40*/  LDL R21, [R1+0x5f0] ;  /* 0x0005f00001157983 */ /* 0x002eae0000100800 */
[----:B---3--:R-:W-:-:S02]  /*15e50*/  @P2 IMAD.MOV.U32 R4, RZ, RZ, R14 ;  /* 0x000000ffff042224 */ /* 0x008fc400078e000e */
[----:B------:R-:W-:-:S05]  /*15e60*/  @P2 IMAD.MOV.U32 R5, RZ, RZ, R15 ;  /* 0x000000ffff052224 */ /* 0x000fca00078e000f */
[----:B------:R2:W3:Y:S04]  /*15e70*/  @P2 LDG.E.U16 R20, [R4.64] ;  /* 0x0000000604142981 */ /* 0x0004e8000c1e1500 */
[----:B------:R0:W-:Y:S01]  /*15e80*/  STL [R1+0x24c4], R7 ;  /* 0x0024c40701007387 */ /* 0x0001e20000100800 */
[----:B------:R-:W3:Y:S03]  /*15e90*/  LDL R13, [R1+0xd70] ;  /* 0x000d7000010d7983 */ /* 0x000ee60000100800 */
[----:B0-----:R-:W3:Y:S04]  /*15ea0*/  LDL R7, [R1+0xd98] ;  /* 0x000d980001077983 */ /* 0x001ee80000100800 */
[----:B----4-:R0:W-:Y:S01]  /*15eb0*/  STL [R1+0x246c], R24 ;  /* 0x00246c1801007387 */ /* 0x0101e20000100800 */
[----:B------:R-:W4:Y:S02]  /*15ec0*/  LDL R15, [R1+0xd94] ;  /* 0x000d9400010f7983 */ /* 0x000f240000100800 */
[----:B------:R-:W4:Y:S01]  /*15ed0*/  LDL R14, [R1+0xda0] ;  /* 0x000da000010e7983 */ /* 0x000f220000100800 */
[----:B------:R-:W-:-:S02]  /*15ee0*/  ISETP.GT.AND P3, PT, R2, 0x7c, PT ;  /* 0x0000007c0200780c */ /* 0x000fc40003f64270 */
[----:B------:R-:W-:Y:S02]  /*15ef0*/  PRMT R19, RZ, 0x7610, R19 ;  /* 0x00007610ff137816 */ /* 0x000fe40000000013 */
[----:B------:R-:W-:Y:S01]  /*15f00*/  PRMT R6, RZ, 0x7610, R6 ;  /* 0x00007610ff067816 */ /* 0x000fe20000000006 */
[----:B--2---:R-:W-:Y:S02]  /*15f10*/  @P2 IMAD.MOV.U32 R5, RZ, RZ, R23 ;  /* 0x000000ffff052224 */ /* 0x004fe400078e0017 */
[----:B------:R-:W-:-:S05]  /*15f20*/  @P2 IMAD.MOV.U32 R4, RZ, RZ, R21 ;  /* 0x000000ffff042224 */ /* 0x000fca00078e0015 */
[----:B------:R1:W2:Y:S04]  /*15f30*/  @P2 LDG.E.U16 R19, [R4.64] ;  /* 0x0000000604132981 */ /* 0x0002a8000c1e1500 */
[----:B---3--:R-:W-:Y:S01]  /*15f40*/  STL [R1+0x24a4], R20 ;  /* 0x0024a41401007387 */ /* 0x008fe20000100800 */
[----:B------:R-:W3:Y:S02]  /*15f50*/  LDL R23, [R1+0x5e4] ;  /* 0x0005e40001177983 */ /* 0x000ee40000100800 */
[----:B------:R-:W3:Y:S02]  /*15f60*/  LDL R21, [R1+0x5e8] ;  /* 0x0005e80001157983 */ /* 0x000ee40000100800 */
[----:B-1----:R-:W-:Y:S02]  /*15f70*/  @P3 IMAD.MOV.U32 R5, RZ, RZ, R13 ;  /* 0x000000ffff053224 */ /* 0x002fe400078e000d */
[----:B------:R-:W-:-:S05]  /*15f80*/  @P3 IMAD.MOV.U32 R4, RZ, RZ, R7 ;  /* 0x000000ffff043224 */ /* 0x000fca00078e0007 */
[----:B------:R1:W3:Y:S02]  /*15f90*/  @P3 LDG.E.U16 R6, [R4.64] ;  /* 0x0000000604063981 */ /* 0x0002e4000c1e1500 */
[----:B-1----:R-:W-:-:S06]  /*15fa0*/  PRMT R5, RZ, 0x7610, R5 ;  /* 0x00007610ff057816 */ /* 0x002fcc0000000005 */
[----:B----4-:R3:W4:Y:S01]  /*15fb0*/  @P3 LDG.E.U16 R5, [R14.64] ;  /* 0x000000060e053981 */ /* 0x010722000c1e1500 */
[----:B------:R-:W-:Y:S02]  /*15fc0*/  ISETP.GT.AND P1, PT, R2, 0x75, PT ;  /* 0x000000750200780c */ /* 0x000fe40003f24270 */
[----:B------:R-:W-:Y:S01]  /*15fd0*/  PRMT R18, RZ, 0x7610, R18 ;  /* 0x00007610ff127816 */ /* 0x000fe20000000012 */
[----:B--2---:R-:W-:Y:S01]  /*15fe0*/  STL [R1+0x24a8], R19 ;  /* 0x0024a81301007387 */ /* 0x004fe20000100800 */
[----:B------:R-:W2:Y:S02]  /*15ff0*/  LDL R13, [R1+0x5e0] ;  /* 0x0005e000010d7983 */ /* 0x000ea40000100800 */
[----:B------:R-:W2:Y:S07]  /*16000*/  LDL R7, [R1+0xd30] ;  /* 0x000d300001077983 */ /* 0x000eae0000100800 */
[----:B---3--:R-:W-:-:S02]  /*16010*/  @P1 IMAD.MOV.U32 R14, RZ, RZ, R21 ;  /* 0x000000ffff0e1224 */ /* 0x008fc400078e0015 */
[----:B------:R-:W-:-:S05]  /*16020*/  @P1 IMAD.MOV.U32 R15, RZ, RZ, R23 ;  /* 0x000000ffff0f1224 */ /* 0x000fca00078e0017 */
[----:B------:R2:W3:Y:S04]  /*16030*/  @P1 LDG.E.U16 R18, [R14.64] ;  /* 0x000000060e121981 */ /* 0x0004e8000c1e1500 */
[----:B------:R1:W-:Y:S01]  /*16040*/  STL [R1+0x24ac], R6 ;  /* 0x0024ac0601007387 */ /* 0x0003e20000100800 */
[----:B------:R-:W3:Y:S02]  /*16050*/  LDL R26, [R1+0xd9c] ;  /* 0x000d9c00011a7983 */ /* 0x000ee40000100800 */
[----:B0-----:R-:W3:Y:S01]  /*16060*/  LDL R24, [R1+0xda8] ;  /* 0x000da80001187983 */ /* 0x001ee20000100800 */
[----:B----4-:R-:W-:Y:S01]  /*16070*/  STL [R1+0x24b0], R5 ;  /* 0x0024b00501007387 */ /* 0x010fe20000100800 */
[----:B------:R-:W4:Y:S02]  /*16080*/  LDL R23, [R1+0xda4] ;  /* 0x000da40001177983 */ /* 0x000f240000100800 */
[----:B------:R-:W4:Y:S01]  /*16090*/  LDL R21, [R1+0xdac] ;  /* 0x000dac0001157983 */ /* 0x000f220000100800 */
[----:B------:R-:W-:-:S02]  /*160a0*/  ISETP.GT.AND P2, PT, R2, 0x7d, PT ;  /* 0x0000007d0200780c */ /* 0x000fc40003f44270 */
[----:B------:R-:W-:Y:S02]  /*160b0*/  PRMT R17, RZ, 0x7610, R17 ;  /* 0x00007610ff117816 */ /* 0x000fe40000000011 */
[----:B------:R-:W-:Y:S02]  /*160c0*/  PRMT R4, RZ, 0x7610, R4 ;  /* 0x00007610ff047816 */ /* 0x000fe40000000004 */
[----:B------:R-:W-:Y:S01]  /*160d0*/  PRMT R3, RZ, 0x7610, R3 ;  /* 0x00007610ff037816 */ /* 0x000fe20000000003 */
[----:B--2---:R-:W-:Y:S02]  /*160e0*/  @P1 IMAD.MOV.U32 R15, RZ, RZ, R13 ;  /* 0x000000ffff0f1224 */ /* 0x004fe400078e000d */
[----:B------:R-:W-:-:S05]  /*160f0*/  @P1 IMAD.MOV.U32 R14, RZ, RZ, R7 ;  /* 0x000000ffff0e1224 */ /* 0x000fca00078e0007 */
[----:B------:R0:W2:Y:S04]  /*16100*/  @P1 LDG.E.U16 R17, [R14.64] ;  /* 0x000000060e111981 */ /* 0x0000a8000c1e1500 */
[----:B---3--:R3:W-:Y:S01]  /*16110*/  STL [R1+0x2470], R18 ;  /* 0x0024701201007387 */ /* 0x0087e20000100800 */
[----:B------:R-:W2:Y:S02]  /*16120*/  LDL R13, [R1+0x6d4] ;  /* 0x0006d400010d7983 */ /* 0x000ea40000100800 */
[----:B------:R-:W2:Y:S02]  /*16130*/  LDL R7, [R1+0x6c8] ;  /* 0x0006c80001077983 */ /* 0x000ea40000100800 */
[----:B-1----:R-:W2:Y:S01]  /*16140*/  LDL R6, [R1+0x6cc] ;  /* 0x0006cc0001067983 */ /* 0x002ea20000100800 */
[----:B---3--:R-:W3:Y:S01]  /*16150*/  LDL R18, [R1+0x6d0] ;  /* 0x0006d00001127983 */ /* 0x008ee20000100800 */
[----:B0-----:R-:W-:-:S02]  /*16160*/  @P2 IMAD.MOV.U32 R15, RZ, RZ, R26 ;  /* 0x000000ffff0f2224 */ /* 0x001fc400078e001a */
[----:B------:R-:W-:-:S05]  /*16170*/  @P2 IMAD.MOV.U32 R14, RZ, RZ, R24 ;  /* 0x000000ffff0e2224 */ /* 0x000fca00078e0018 */
[----:B------:R4:W3:Y:S02]  /*16180*/  @P2 LDG.E.U16 R4, [R14.64] ;  /* 0x000000060e042981 */ /* 0x0008e4000c1e1500 */
[----:B----4-:R-:W-:Y:S02]  /*16190*/  @P2 IMAD.MOV.U32 R15, RZ, RZ, R23 ;  /* 0x000000ffff0f2224 */ /* 0x010fe400078e0017 */
[----:B------:R-:W-:-:S05]  /*161a0*/  @P2 IMAD.MOV.U32 R14, RZ, RZ, R21 ;  /* 0x000000ffff0e2224 */ /* 0x000fca00078e0015 */
[----:B------:R2:W4:Y:S01]  /*161b0*/  @P2 LDG.E.U16 R3, [R14.64] ;  /* 0x000000060e032981 */ /* 0x000522000c1e1500 */
[----:B------:R-:W-:Y:S02]  /*161c0*/  ISETP.GT.AND P1, PT, R2, 0x67, PT ;  /* 0x000000670200780c */ /* 0x000fe40003f24270 */
[----:B------:R-:W-:Y:S01]  /*161d0*/  PRMT R12, RZ, 0x7610, R12 ;  /* 0x00007610ff0c7816 */ /* 0x000fe2000000000c */
[----:B--2---:R-:W-:Y:S01]  /*161e0*/  @P0 IMAD.MOV.U32 R14, RZ, RZ, R13 ;  /* 0x000000ffff0e0224 */ /* 0x004fe200078e000d */
[----:B------:R-:W-:Y:S01]  /*161f0*/  STL [R1+0x2474], R17 ;  /* 0x0024741101007387 */ /* 0x000fe20000100800 */
[----:B---3--:R-:W-:-:S05]  /*16200*/  @P0 IMAD.MOV.U32 R15, RZ, RZ, R18 ;  /* 0x000000ffff0f0224 */ /* 0x008fca00078e0012 */
[----:B------:R0:W2:Y:S04]  /*16210*/  @P0 LDG.E.U16 R12, [R14.64] ;  /* 0x000000060e0c0981 */ /* 0x0000a8000c1e1500 */
[----:B------:R1:W-:Y:S01]  /*16220*/  STL [R1+0x2478], R4 ;  /* 0x0024780401007387 */ /* 0x0003e20000100800 */
[----:B------:R-:W3:Y:S02]  /*16230*/  LDL R26, [R1+0x6c0] ;  /* 0x0006c000011a7983 */ /* 0x000ee40000100800 */
[----:B0-----:R-:W-:Y:S02]  /*16240*/  @P1 IMAD.MOV.U32 R14, RZ, RZ, R6 ;  /* 0x000000ffff0e1224 */ /* 0x001fe400078e0006 */
[----:B------:R-:W-:Y:S01]  /*16250*/  @P1 IMAD.MOV.U32 R15, RZ, RZ, R7 ;  /* 0x000000ffff0f1224 */ /* 0x000fe200078e0007 */
[----:B-1----:R-:W3:Y:S04]  /*16260*/  LDL R4, [R1+0x6c4] ;  /* 0x0006c40001047983 */ /* 0x002ee80000100800 */
[----:B----4-:R0:W-:Y:S01]  /*16270*/  STL [R1+0x247c], R3 ;  /* 0x00247c0301007387 */ /* 0x0101e20000100800 */
[----:B------:R-:W4:Y:S02]  /*16280*/  LDL R24, [R1+0x654] ;  /* 0x0006540001187983 */ /* 0x000f240000100800 */
[----:B------:R-:W4:Y:S02]  /*16290*/  LDL R23, [R1+0x658] ;  /* 0x0006580001177983 */ /* 0x000f240000100800 */
[----:B------:R-:W4:Y:S01]  /*162a0*/  LDL R21, [R1+0x64c] ;  /* 0x00064c0001157983 */ /* 0x000f220000100800 */
[----:B------:R-:W4:Y:S04]  /*162b0*/  LDL R18, [R1+0x650] ;  /* 0x0006500001127983 */ /* 0x000f280000100800 */
[----:B------:R-:W4:Y:S01]  /*162c0*/  LDL R13, [R1+0x644] ;  /* 0x00064400010d7983 */ /* 0x000f220000100800 */
[----:B0-----:R-:W-:-:S06]  /*162d0*/  PRMT R3, RZ, 0x7610, R3 ;  /* 0x00007610ff037816 */ /* 0x001fcc0000000003 */
[----:B------:R3:W4:Y:S01]  /*162e0*/  @P1 LDG.E.U16 R3, [R14.64] ;  /* 0x000000060e031981 */ /* 0x000722000c1e1500 */
[----:B------:R-:W-:Y:S02]  /*162f0*/  ISETP.GT.AND P0, PT, R2, 0x6e, PT ;  /* 0x0000006e0200780c */ /* 0x000fe40003f04270 */
[----:B------:R-:W-:Y:S02]  /*16300*/  PRMT R25, RZ, 0x7610, R25 ;  /* 0x00007610ff197816 */ /* 0x000fe40000000019 */
[----:B------:R-:W-:Y:S02]  /*16310*/  PRMT R22, RZ, 0x7610, R22 ;  /* 0x00007610ff167816 */ /* 0x000fe40000000016 */
[----:B------:R-:W-:Y:S01]  /*16320*/  PRMT R17, RZ, 0x7610, R17 ;  /* 0x00007610ff117816 */ /* 0x000fe20000000011 */
[----:B--2---:R0:W-:Y:S01]  /*16330*/  STL [R1+0x118], R12 ;  /* 0x0001180c01007387 */ /* 0x0041e20000100800 */
[----:B------:R-:W2:Y:S02]  /*16340*/  LDL R7, [R1+0x63c] ;  /* 0x00063c0001077983 */ /* 0x000ea40000100800 */
[----:B------:R-:W2:Y:S01]  /*16350*/  LDL R6, [R1+0x640] ;  /* 0x0006400001067983 */ /* 0x000ea20000100800 */
[----:B0-----:R-:W2:Y:S01]  /*16360*/  LDL R12, [R1+0x648] ;  /* 0x00064800010c7983 */ /* 0x001ea20000100800 */
[----:B---3--:R-:W-:-:S03]  /*16370*/  @P1 IMAD.MOV.U32 R14, RZ, RZ, R4 ;  /* 0x000000ffff0e1224 */ /* 0x008fc600078e0004 */
[----:B------:R-:W3:Y:S04]  /*16380*/  LDL R4, [R1+0x5dc] ;  /* 0x0005dc0001047983 */ /* 0x000ee80000100800 */
[----:B----4-:R0:W-:Y:S04]  /*16390*/  STL [R1+0x110], R3 ;  /* 0x0001100301007387 */ /* 0x0101e80000100800 */
[----:B0-----:R-:W4:Y:S01]  /*163a0*/  LDL R3, [R1+0xd38] ;  /* 0x000d380001037983 */ /* 0x001f220000100800 */
[----:B------:R-:W-:-:S05]  /*163b0*/  @P1 IMAD.MOV.U32 R15, RZ, RZ, R26 ;  /* 0x000000ffff0f1224 */ /* 0x000fca00078e001a */
[----:B------:R0:W4:Y:S02]  /*163c0*/  @P1 LDG.E.U16 R25, [R14.64] ;  /* 0x000000060e191981 */ /* 0x000124000c1e1500 */
[----:B0-----:R-:W-:Y:S02]  /*163d0*/  @P0 IMAD.MOV.U32 R14, RZ, RZ, R23 ;  /* 0x000000ffff0e0224 */ /* 0x001fe400078e0017 */
[----:B------:R-:W-:-:S05]  /*163e0*/  @P0 IMAD.MOV.U32 R15, RZ, RZ, R24 ;  /* 0x000000ffff0f0224 */ /* 0x000fca00078e0018 */
[----:B------:R0:W4:Y:S02]  /*163f0*/  @P0 LDG.E.U16 R22, [R14.64] ;  /* 0x000000060e160981 */ /* 0x000124000c1e1500 */
[----:B0-----:R-:W-:Y:S02]  /*16400*/  @P0 IMAD.MOV.U32 R14, RZ, RZ, R18 ;  /* 0x000000ffff0e0224 */ /* 0x001fe400078e0012 */
[----:B------:R-:W-:Y:S01]  /*16410*/  @P0 IMAD.MOV.U32 R15, RZ, RZ, R21 ;  /* 0x000000ffff0f0224 */ /* 0x000fe200078e0015 */
[C---:B------:R-:W-:Y:S02]  /*16420*/  ISETP.GT.AND P1, PT, R2.reuse, 0x6f, PT ;  /* 0x0000006f0200780c */ /* 0x040fe40003f24270 */
[----:B------:R-:W-:Y:S02]  /*16430*/  PRMT R10, RZ, 0x7610, R10 ;  /* 0x00007610ff0a7816 */ /* 0x000fe4000000000a */
[----:B------:R-:W-:Y:S02]  /*16440*/  PRMT R9, RZ, 0x7610, R9 ;  /* 0x00007610ff097816 */ /* 0x000fe40000000009 */
[----:B------:R-:W-:Y:S01]  /*16450*/  PRMT R0, RZ, 0x7610, R0 ;  /* 0x00007610ff007816 */ /* 0x000fe20000000000 */
[----:B------:R0:W4:Y:S01]  /*16460*/  @P0 LDG.E.U16 R17, [R14.64] ;  /* 0x000000060e110981 */ /* 0x000122000c1e1500 */
[----:B------:R-:W-:-:S03]  /*16470*/  ISETP.GT.AND P0, PT, R2, 0x76, PT ;  /* 0x000000760200780c */ /* 0x000fc60003f04270 */
[----:B------:R-:W4:Y:S02]  /*16480*/  LDL R18, [R1+0xd44] ;  /* 0x000d440001127983 */ /* 0x000f240000100800 */
[----:B0-----:R-:W-:Y:S02]  /*16490*/  @P1 IMAD.MOV.U32 R15, RZ, RZ, R13 ;  /* 0x000000ffff0f1224 */ /* 0x001fe400078e000d */
[----:B--2---:R-:W-:-:S05]  /*164a0*/  @P1 IMAD.MOV.U32 R14, RZ, RZ, R12 ;  /* 0x000000ffff0e1224 */ /* 0x004fca00078e000c */
[----:B------:R0:W2:Y:S02]  /*164b0*/  @P1 LDG.E.U16 R10, [R14.64] ;  /* 0x000000060e0a1981 */ /* 0x0000a4000c1e1500 */
[----:B0-----:R-:W-:Y:S02]  /*164c0*/  @P1 IMAD.MOV.U32 R14, RZ, RZ, R6 ;  /* 0x000000ffff0e1224 */ /* 0x001fe400078e0006 */
[----:B------:R-:W-:Y:S01]  /*164d0*/  @P1 IMAD.MOV.U32 R15, RZ, RZ, R7 ;  /* 0x000000ffff0f1224 */ /* 0x000fe200078e0007 */
[----:B------:R-:W2:Y:S04]  /*164e0*/  LDL R6, [R1+0xd40] ;  /* 0x000d400001067983 */ /* 0x000ea80000100800 */
[----:B------:R-:W2:Y:S04]  /*164f0*/  LDL R7, [R1+0xd34] ;  /* 0x000d340001077983 */ /* 0x000ea80000100800 */
[----:B------:R3:W2:Y:S02]  /*16500*/  @P1 LDG.E.U16 R9, [R14.64] ;  /* 0x000000060e091981 */ /* 0x0006a4000c1e1500 */
[----:B---3--:R-:W-:-:S02]  /*16510*/  @P0 IMAD.MOV.U32 R15, RZ, RZ, R4 ;  /* 0x000000ffff0f0224 */ /* 0x008fc400078e0004 */
[----:B------:R-:W3:Y:S01]  /*16520*/  LDL R4, [R1+0xd3c] ;  /* 0x000d3c0001047983 */ /* 0x000ee20000100800 */
[----:B----4-:R-:W-:-:S03]  /*16530*/  @P0 IMAD.MOV.U32 R14, RZ, RZ, R3 ;  /* 0x000000ffff0e0224 */ /* 0x010fc600078e0003 */
[----:B------:R-:W4:Y:S04]  /*16540*/  LDL R3, [R1+0xd48] ;  /* 0x000d480001037983 */ /* 0x000f280000100800 */
[----:B------:R-:W2:Y:S04]  /*16550*/  @P0 LDG.E.U16 R0, [R14.64] ;  /* 0x000000060e000981 */ /* 0x000ea8000c1e1500 */
[----:B------:R0:W-:Y:S01]  /*16560*/  STL [R1+0xf8], R17 ;  /* 0x0000f81101007387 */ /* 0x0001e20000100800 */
[----:B------:R-:W3:Y:S02]  /*16570*/  LDL R13, [R1+0xd90] ;  /* 0x000d9000010d7983 */ /* 0x000ee40000100800 */
[----:B------:R-:W3:Y:S01]  /*16580*/  LDL R12, [R1+0xdb8] ;  /* 0x000db800010c7983 */ /* 0x000ee20000100800 */
[----:B0-----:R-:W3:Y:S01]  /*16590*/  LDL R17, [R1+0xd4c] ;  /* 0x000d4c0001117983 */ /* 0x001ee20000100800 */
[----:B------:R-:W-:-:S02]  /*165a0*/  ISETP.GT.AND P1, PT, R2, 0x77, PT ;  /* 0x000000770200780c */ /* 0x000fc40003f24270 */
[----:B------:R-:W-:Y:S02]  /*165b0*/  PRMT R20, RZ, 0x7610, R20 ;  /* 0x00007610ff147816 */ /* 0x000fe40000000014 */
[----:B------:R-:W-:Y:S02]  /*165c0*/  PRMT R19, RZ, 0x7610, R19 ;  /* 0x00007610ff137816 */ /* 0x000fe40000000013 */
[----:B------:R-:W-:Y:S01]  /*165d0*/  PRMT R16, RZ, 0x7610, R16 ;  /* 0x00007610ff107816 */ /* 0x000fe20000000010 */
[----:B--2---:R-:W-:Y:S01]  /*165e0*/  STL [R1+0x23d0], R0 ;  /* 0x0023d00001007387 */ /* 0x004fe20000100800 */
[----:B------:R-:W-:Y:S02]  /*165f0*/  STL [R1+0x23d8], R0 ;  /* 0x0023d80001007387 */ /* 0x000fe40000100800 */
[----:B------:R-:W-:Y:S02]  /*16600*/  STL [R1+0x23dc], R0 ;  /* 0x0023dc0001007387 */ /* 0x000fe40000100800 */
[----:B------:R-:W-:Y:S01]  /*16610*/  STL [R1+0x23e4], R0 ;  /* 0x0023e40001007387 */ /* 0x000fe20000100800 */
[----:B------:R-:W-:Y:S01]  /*16620*/  STL [R1+0x23e8], R0 ;  /* 0x0023e80001007387 */ /* 0x000fe20000100800 */
        /* <DEDUP_REMOVED lines=13> */
[----:B------:R0:W-:Y:S02]  /*16700*/  STL [R1+0xf0], R10 ;  /* 0x0000f00a01007387 */ /* 0x0001e40000100800 */
[----:B------:R-:W-:Y:S01]  /*16710*/  STL [R1+0x2440], R0 ;  /* 0x0024400001007387 */ /* 0x000fe20000100800 */
[----:B------:R-:W-:Y:S01]  /*16720*/  STL [R1+0x2444], R0 ;  /* 0x0024440001007387 */ /* 0x000fe20000100800 */
[----:B------:R-:W-:-:S03]  /*16730*/  @P0 IMAD.MOV.U32 R14, RZ, RZ, R6 ;  /* 0x000000ffff0e0224 */ /* 0x000fc600078e0006 */
[----:B0-----:R-:W2:Y:S01]  /*16740*/  LDL R10, [R1+0xdb4] ;  /* 0x000db400010a7983 */ /* 0x001ea20000100800 */
[----:B------:R0:W-:Y:S02]  /*16750*/  STL [R1+0xe8], R9 ;  /* 0x0000e80901007387 */ /* 0x0001e40000100800 */
[----:B------:R-:W-:Y:S02]  /*16760*/  @P0 IMAD.MOV.U32 R15, RZ, RZ, R7 ;  /* 0x000000ffff0f0224 */ /* 0x000fe400078e0007 */
[----:B------:R-:W2:Y:S01]  /*16770*/  LDL R6, [R1+0xdb0] ;  /* 0x000db00001067983 */ /* 0x000ea20000100800 */
[----:B------:R-:W2:Y:S04]  /*16780*/  LDL R7, [R1+0x5d4] ;  /* 0x0005d40001077983 */ /* 0x000ea80000100800 */
[----:B------:R4:W2:Y:S04]  /*16790*/  @P0 LDG.E.U16 R20, [R14.64] ;  /* 0x000000060e140981 */ /* 0x0008a8000c1e1500 */
[----:B0-----:R-:W2:Y:S01]  /*167a0*/  LDL R9, [R1+0xdbc] ;  /* 0x000dbc0001097983 */ /* 0x001ea20000100800 */
[----:B----4-:R-:W-:-:S02]  /*167b0*/  @P1 IMAD.MOV.U32 R14, RZ, RZ, R3 ;  /* 0x000000ffff0e1224 */ /* 0x010fc400078e0003 */
[----:B---3--:R-:W-:Y:S01]  /*167c0*/  @P1 IMAD.MOV.U32 R15, RZ, RZ, R4 ;  /* 0x000000ffff0f1224 */ /* 0x008fe200078e0004 */
[----:B------:R-:W3:Y:S04]  /*167d0*/  LDL R3, [R1+0x5d0] ;  /* 0x0005d00001037983 */ /* 0x000ee80000100800 */
[----:B------:R-:W4:Y:S04]  /*167e0*/  LDL R4, [R1+0x5cc] ;  /* 0x0005cc0001047983 */ /* 0x000f280000100800 */
[----:B------:R0:W3:Y:S02]  /*167f0*/  @P1 LDG.E.U16 R19, [R14.64] ;  /* 0x000000060e131981 */ /* 0x0000e4000c1e1500 */
[----:B0-----:R-:W-:-:S02]  /*16800*/  @P1 IMAD.MOV.U32 R14, RZ, RZ, R17 ;  /* 0x000000ffff0e1224 */ /* 0x001fc400078e0011 */
[----:B------:R-:W-:-:S05]  /*16810*/  @P1 IMAD.MOV.U32 R15, RZ, RZ, R18 ;  /* 0x000000ffff0f1224 */ /* 0x000fca00078e0012 */
[----:B------:R0:W3:Y:S01]  /*16820*/  @P1 LDG.E.U16 R16, [R14.64] ;  /* 0x000000060e101981 */ /* 0x0000e2000c1e1500 */
[C---:B------:R-:W-:Y:S02]  /*16830*/  ISETP.GT.AND P0, PT, R2.reuse, 0x7e, PT ;  /* 0x0000007e0200780c */ /* 0x040fe40003f04270 */
[----:B------:R-:W-:Y:S02]  /*16840*/  PRMT R11, RZ, 0x7610, R11 ;  /* 0x00007610ff0b7816 */ /* 0x000fe4000000000b */
[----:B------:R-:W-:Y:S02]  /*16850*/  ISETP.GT.AND P1, PT, R2, 0x7f, PT ;  /* 0x0000007f0200780c */ /* 0x000fe40003f24270 */
[----:B------:R-:W-:-:S07]  /*16860*/  PRMT R8, RZ, 0x7610, R8 ;  /* 0x00007610ff087816 */ /* 0x000fce0000000008 */
[----:B0-----:R-:W-:Y:S02]  /*16870*/  @P0 IMAD.MOV.U32 R14, RZ, RZ, R12 ;  /* 0x000000ffff0e0224 */ /* 0x001fe400078e000c */
[----:B------:R-:W-:Y:S01]  /*16880*/  @P0 IMAD.MOV.U32 R15, RZ, RZ, R13 ;  /* 0x000000ffff0f0224 */ /* 0x000fe200078e000d */
[----:B------:R-:W-:Y:S02]  /*16890*/  PRMT R5, RZ, 0x7610, R5 ;  /* 0x00007610ff057816 */ /* 0x000fe40000000005 */
[----:B------:R-:W-:Y:S01]  /*168a0*/  PRMT R0, RZ, 0x7610, R0 ;  /* 0x00007610ff007816 */ /* 0x000fe20000000000 */
[----:B------:R-:W4:Y:S04]  /*168b0*/  LDL.LU R13, [R1+0x578] ;  /* 0x00057800010d7983 */ /* 0x000f280000300800 */
[----:B------:R2:W4:Y:S02]  /*168c0*/  @P0 LDG.E.U16 R11, [R14.64] ;  /* 0x000000060e0b0981 */ /* 0x000524000c1e1500 */
[----:B--2---:R-:W-:-:S02]  /*168d0*/  @P0 IMAD.MOV.U32 R15, RZ, RZ, R10 ;  /* 0x000000ffff0f0224 */ /* 0x004fc400078e000a */
[----:B------:R-:W-:-:S05]  /*168e0*/  @P0 IMAD.MOV.U32 R14, RZ, RZ, R9 ;  /* 0x000000ffff0e0224 */ /* 0x000fca00078e0009 */
[----:B------:R0:W2:Y:S02]  /*168f0*/  @P0 LDG.E.U16 R8, [R14.64] ;  /* 0x000000060e080981 */ /* 0x0000a4000c1e1500 */
[----:B0-----:R-:W-:Y:S02]  /*16900*/  @P1 IMAD.MOV.U32 R14, RZ, RZ, R6 ;  /* 0x000000ffff0e1224 */ /* 0x001fe400078e0006 */
[----:B------:R-:W-:-:S05]  /*16910*/  @P1 IMAD.MOV.U32 R15, RZ, RZ, R7 ;  /* 0x000000ffff0f1224 */ /* 0x000fca00078e0007 */
[----:B------:R3:W2:Y:S02]  /*16920*/  @P1 LDG.E.U16 R5, [R14.64] ;  /* 0x000000060e051981 */ /* 0x0006a4000c1e1500 */
[----:B---3--:R-:W-:Y:S02]  /*16930*/  @P1 IMAD.MOV.U32 R14, RZ, RZ, R3 ;  /* 0x000000ffff0e1224 */ /* 0x008fe400078e0003 */
[----:B----4-:R-:W-:-:S05]  /*16940*/  @P1 IMAD.MOV.U32 R15, RZ, RZ, R4 ;  /* 0x000000ffff0f1224 */ /* 0x010fca00078e0004 */
[----:B------:R-:W3:Y:S04]  /*16950*/  @P1 LDG.E.U16 R0, [R14.64] ;  /* 0x000000060e001981 */ /* 0x000ee8000c1e1500 */
[----:B------:R0:W-:Y:S04]  /*16960*/  STL [R1+0xcc], R16 ;  /* 0x0000cc1001007387 */ /* 0x0001e80000100800 */
[----:B------:R-:W1:Y:S01]  /*16970*/  S2R R25, SR_TID.X ;  /* 0x0000000000197919 */ /* 0x000e620000002100 */
[----:B------:R-:W-:Y:S06]  /*16980*/  BAR.SYNC.DEFER_BLOCKING 0x0 ;  /* 0x0000000000007b1d */ /* 0x000fec0000010000 */
[----:B0-----:R-:W4:Y:S01]  /*16990*/  LDL.LU R16, [R1+0x574] ;  /* 0x0005740001107983 */ /* 0x001f220000300800 */
[----:B------:R-:W2:Y:S02]  /*169a0*/  LDL.LU R28, [R1+0x530] ;  /* 0x00053000011c7983 */ /* 0x000ea40000300800 */
[----:B------:R-:W2:Y:S01]  /*169b0*/  LDL.LU R29, [R1+0x52c] ;  /* 0x00052c00011d7983 */ /* 0x000ea20000300800 */
[----:B---3--:R0:W-:Y:S04]  /*169c0*/  STL [R1+0xb8], R0 ;  /* 0x0000b80001007387 */ /* 0x0081e80000100800 */
[----:B0-----:R-:W3:Y:S01]  /*169d0*/  LDL.LU R0, [R1+0x458] ;  /* 0x0004580001007983 */ /* 0x001ee20000300800 */
[----:B------:R-:W3:Y:S02]  /*169e0*/  LDL.LU R3, [R1+0x454] ;  /* 0x0004540001037983 */ /* 0x000ee40000300800 */
[----:B------:R-:W3:Y:S02]  /*169f0*/  LDL.LU R4, [R1+0x418] ;  /* 0x0004180001047983 */ /* 0x000ee40000300800 */
[----:B------:R-:W-:Y:S01]  /*16a00*/  STL [R1+0xd8], R20 ;  /* 0x0000d81401007387 */ /* 0x000fe20000100800 */
[----:B------:R-:W3:Y:S01]  /*16a10*/  LDL.LU R17, [R1+0x414] ;  /* 0x0004140001117983 */ /* 0x000ee20000300800 */
[----:B------:R-:W3:Y:S02]  /*16a20*/  LDL.LU R18, [R1+0x3d8] ;  /* 0x0003d80001127983 */ /* 0x000ee40000300800 */
[----:B--2---:R0:W-:Y:S02]  /*16a30*/  STL [R1+0xc0], R5 ;  /* 0x0000c00501007387 */ /* 0x0041e40000100800 */
[----:B0-----:R-:W2:Y:S01]  /*16a40*/  LDL.LU R5, [R1+0x3d4] ;  /* 0x0003d40001057983 */ /* 0x001ea20000300800 */
[----:B------:R-:W2:Y:S02]  /*16a50*/  LDL.LU R6, [R1+0x3a4] ;  /* 0x0003a40001067983 */ /* 0x000ea40000300800 */
[----:B------:R0:W-:Y:S02]  /*16a60*/  STL [R1+0xd0], R19 ;  /* 0x0000d01301007387 */ /* 0x0001e40000100800 */
[----:B0-----:R-:W2:Y:S01]  /*16a70*/  LDL.LU R19, [R1+0x3a0] ;  /* 0x0003a00001137983 */ /* 0x001ea20000300800 */
[----:B------:R-:W2:Y:S02]  /*16a80*/  LDL.LU R24, [R1+0x354] ;  /* 0x0003540001187983 */ /* 0x000ea40000300800 */
[----:B------:R-:W2:Y:S02]  /*16a90*/  LDL.LU R7, [R1+0x350] ;  /* 0x0003500001077983 */ /* 0x000ea40000300800 */
[----:B------:R0:W-:Y:S02]  /*16aa0*/  STL [R1+0xc4], R8 ;  /* 0x0000c40801007387 */ /* 0x0001e40000100800 */
[----:B0-----:R-:W2:Y:S01]  /*16ab0*/  LDL.LU R8, [R1+0x124] ;  /* 0x0001240001087983 */ /* 0x001ea20000300800 */
[----:B------:R-:W2:Y:S02]  /*16ac0*/  LDL.LU R21, [R1+0x120] ;  /* 0x0001200001157983 */ /* 0x000ea40000300800 */
[----:B------:R-:W2:Y:S02]  /*16ad0*/  LDL.LU R22, [R1+0xbc] ;  /* 0x0000bc0001167983 */ /* 0x000ea40000300800 */
[----:B------:R-:W2:Y:S01]  /*16ae0*/  LDL.LU R9, [R1+0xb4] ;  /* 0x0000b40001097983 */ /* 0x000ea20000300800 */
[----:B------:R0:W-:Y:S01]  /*16af0*/  STL [R1+0xc8], R11 ;  /* 0x0000c80b01007387 */ /* 0x0001e20000100800 */
[----:B------:R-:W2:Y:S02]  /*16b00*/  LDL.LU R10, [R1+0x88] ;  /* 0x00008800010a7983 */ /* 0x000ea40000300800 */
[----:B------:R-:W2:Y:S02]  /*16b10*/  LDL.LU R23, [R1+0x84] ;  /* 0x0000840001177983 */ /* 0x000ea40000300800 */
[----:B------:R-:W2:Y:S01]  /*16b20*/  LDL.LU R27, [R1+0x58] ;  /* 0x00005800011b7983 */ /* 0x000ea20000300800 */
[----:B0-----:R-:W2:Y:S01]  /*16b30*/  LDL.LU R11, [R1+0x54] ;  /* 0x00005400010b7983 */ /* 0x001ea20000300800 */
[----:B------:R-:W2:Y:S02]  /*16b40*/  LDL.LU R12, [R1+0x28] ;  /* 0x00002800010c7983 */ /* 0x000ea40000300800 */
[----:B------:R-:W2:Y:S02]  /*16b50*/  LDL.LU R26, [R1+0x24] ;  /* 0x00002400011a7983 */ /* 0x000ea40000300800 */
        /* <DEDUP_REMOVED lines=10> */
[----:B------:R-:W-:Y:S01]  /*16c00*/  STL [R1+0x23d4], R14 ;  /* 0x0023d40e01007387 */ /* 0x000fe20000100800 */
[----:B-1----:R-:W-:Y:S01]  /*16c10*/  LOP3.LUT R20, R25, 0x7f, RZ, 0xc0, !PT ;  /* 0x0000007f19147812 */ /* 0x002fe200078ec0ff */
[----:B------:R0:W-:Y:S03]  /*16c20*/  STL [R1+0x24f8], R25 ;  /* 0x0024f81901007387 */ /* 0x0001e60000100800 */
[C---:B------:R-:W-:Y:S01]  /*16c30*/  ISETP.GE.AND P0, PT, R20.reuse, R2, PT ;  /* 0x000000021400720c */ /* 0x040fe20003f06270 */
[----:B0-----:R-:W2:Y:S01]  /*16c40*/  LDL.LU R25, [R1+0x49c] ;  /* 0x00049c0001197983 */ /* 0x001ea20000300800 */
[----:B------:R-:W-:Y:S02]  /*16c50*/  STL [R1+0x23e0], R14 ;  /* 0x0023e00e01007387 */ /* 0x000fe40000100800 */
[----:B------:R-:W-:Y:S02]  /*16c60*/  STL [R1+0x23ec], R14 ;  /* 0x0023ec0e01007387 */ /* 0x000fe40000100800 */
[----:B------:R0:W-:Y:S02]  /*16c70*/  STL [R1+0x244c], R14 ;  /* 0x00244c0e01007387 */ /* 0x0001e40000100800 */
[----:B------:R-:W-:Y:S01]  /*16c80*/  IMAD.SHL.U32 R15, R20, 0x2, RZ ;  /* 0x00000002140f7824 */ /* 0x000fe200078e00ff */
[----:B0-----:R-:W2:Y:S01]  /*16c90*/  LDL.LU R14, [R1+0x4a0] ;  /* 0x0004a000010e7983 */ /* 0x001ea20000300800 */
[----:B------:R0:W-:Y:S03]  /*16ca0*/  STL [R1+0x24e0], R20 ;  /* 0x0024e01401007387 */ /* 0x0001e60000100800 */
[----:B0-----:R-:W2:Y:S01]  /*16cb0*/  LDL.LU R20, [R1+0x4e4] ;  /* 0x0004e40001147983 */ /* 0x001ea20000300800 */
[----:B------:R0:W-:Y:S03]  /*16cc0*/  STL [R1+0x2450], R2 ;  /* 0x0024500201007387 */ /* 0x0001e60000100800 */
[----:B0-----:R-:W2:Y:S04]  /*16cd0*/  LDL.LU R2, [R1+0x4e8] ;  /* 0x0004e80001027983 */ /* 0x001ea80000300800 */
[----:B------:R0:W-:Y:S01]  /*16ce0*/  STS.U16 [R15], R13 ;  /* 0x0000000d0f007388 */ /* 0x0001e20000000400 */
[----:B----4-:R1:W-:Y:S02]  /*16cf0*/  STS.U16 [R15+0x100], R16 ;  /* 0x000100100f007388 */ /* 0x0103e40000000400 */
[----:B------:R4:W-:Y:S02]  /*16d00*/  STS.U16 [R15+0x1000], R28 ;  /* 0x0010001c0f007388 */ /* 0x0009e40000000400 */
[----:B------:R4:W-:Y:S01]  /*16d10*/  STS.U16 [R15+0x1100], R29 ;  /* 0x0011001d0f007388 */ /* 0x0009e20000000400 */
[----:B0-----:R-:W3:Y:S01]  /*16d20*/  LDL.LU R13, [R1+0x2508] ;  /* 0x00250800010d7983 */ /* 0x001ee20000300800 */
[----:B-1----:R-:W3:Y:S02]  /*16d30*/  LDL.LU R16, [R1+0x2504] ;  /* 0x0025040001107983 */ /* 0x002ee40000300800 */
[----:B----4-:R-:W4:Y:S02]  /*16d40*/  LDL.LU R28, [R1+0x2500] ;  /* 0x00250000011c7983 */ /* 0x010f240000300800 */
[----:B------:R-:W4:Y:S01]  /*16d50*/  LDL.LU R29, [R1+0x24fc] ;  /* 0x0024fc00011d7983 */ /* 0x000f220000300800 */
[----:B--2---:R-:W-:Y:S01]  /*16d60*/  STS.U16 [R15+0x2000], R2 ;  /* 0x002000020f007388 */ /* 0x004fe20000000400 */
[----:B------:R-:W-:Y:S02]  /*16d70*/  STS.U16 [R15+0x2100], R20 ;  /* 0x002100140f007388 */ /* 0x000fe40000000400 */
[----:B------:R-:W-:Y:S02]  /*16d80*/  STS.U16 [R15+0x3000], R14 ;  /* 0x0030000e0f007388 */ /* 0x000fe40000000400 */
[----:B------:R-:W-:Y:S01]  /*16d90*/  STS.U16 [R15+0x3100], R25 ;  /* 0x003100190f007388 */ /* 0x000fe20000000400 */
[----:B---3--:R-:W-:Y:S01]  /*16da0*/  STS.U16 [R15+0x4000], R0 ;  /* 0x004000000f007388 */ /* 0x008fe20000000400 */
[----:B------:R-:W-:Y:S02]  /*16db0*/  STS.U16 [R15+0x4100], R3 ;  /* 0x004100030f007388 */ /* 0x000fe40000000400 */
[----:B------:R-:W-:Y:S02]  /*16dc0*/  STS.U16 [R15+0x5000], R4 ;  /* 0x005000040f007388 */ /* 0x000fe40000000400 */
[----:B------:R-:W-:Y:S01]  /*16dd0*/  STS.U16 [R15+0x5100], R17 ;  /* 0x005100110f007388 */ /* 0x000fe20000000400 */
[----:B------:R-:W-:Y:S01]  /*16de0*/  STS.U16 [R15+0x6000], R18 ;  /* 0x006000120f007388 */ /* 0x000fe20000000400 */
        /* <DEDUP_REMOVED lines=11> */
[----:B------:R0:W-:Y:S04]  /*16ea0*/  STS.U16 [R15+0xc000], R27 ;  /* 0x00c0001b0f007388 */ /* 0x0001e80000000400 */
[----:B0-----:R-:W0:Y:S04]  /*16eb0*/  S2R R27, SR_TID.X ;  /* 0x00000000001b7919 */ /* 0x001e280000002100 */
[----:B----4-:R-:W-:Y:S01]  /*16ec0*/  STL [R1+0x2454], R29 ;  /* 0x0024541d01007387 */ /* 0x010fe20000100800 */
[----:B------:R-:W-:Y:S02]  /*16ed0*/  STL [R1+0x2458], R28 ;  /* 0x0024581c01007387 */ /* 0x000fe40000100800 */
[----:B------:R-:W-:Y:S02]  /*16ee0*/  STL [R1+0x245c], R16 ;  /* 0x00245c1001007387 */ /* 0x000fe40000100800 */
[----:B------:R-:W2:Y:S01]  /*16ef0*/  LDL.LU R25, [R1+0x570] ;  /* 0x0005700001197983 */ /* 0x000ea20000300800 */
[----:B------:R1:W-:Y:S01]  /*16f00*/  STS.U16 [R15+0xc100], R11 ;  /* 0x00c1000b0f007388 */ /* 0x0003e20000000400 */
[----:B------:R3:W-:Y:S02]  /*16f10*/  STS.U16 [R15+0xd000], R12 ;  /* 0x00d0000c0f007388 */ /* 0x0007e40000000400 */
[----:B------:R4:W-:Y:S01]  /*16f20*/  STS.U16 [R15+0xd100], R26 ;  /* 0x00d1001a0f007388 */ /* 0x0009e20000000400 */
[----:B-1----:R-:W2:Y:S01]  /*16f30*/  LDL.LU R11, [R1+0x56c] ;  /* 0x00056c00010b7983 */ /* 0x002ea20000300800 */
[----:B---3--:R-:W3:Y:S02]  /*16f40*/  LDL.LU R12, [R1+0x528] ;  /* 0x00052800010c7983 */ /* 0x008ee40000300800 */
[----:B----4-:R-:W4:Y:S01]  /*16f50*/  LDL.LU R26, [R1+0x524] ;  /* 0x00052400011a7983 */ /* 0x010f220000300800 */
[----:B0-----:R-:W-:-:S05]  /*16f60*/  LOP3.LUT R27, R27, 0x7f, RZ, 0xc0, !PT ;  /* 0x0000007f1b1b7812 */ /* 0x001fca00078ec0ff */
[----:B------:R-:W-:-:S05]  /*16f70*/  IMAD.SHL.U32 R27, R27, 0x2, RZ ;  /* 0x000000021b1b7824 */ /* 0x000fca00078e00ff */
[----:B------:R-:W-:Y:S02]  /*16f80*/  LOP3.LUT R0, R27, 0x10, RZ, 0x3c, !PT ;  /* 0x000000101b007812 */ /* 0x000fe400078e3cff */
[----:B------:R-:W4:Y:S04]  /*16f90*/  LDL.LU R27, [R1+0x4e0] ;  /* 0x0004e000011b7983 */ /* 0x000f280000300800 */
[----:B------:R-:W-:Y:S01]  /*16fa0*/  STS.U16 [R15+0xe000], R29 ;  /* 0x00e0001d0f007388 */ /* 0x000fe20000000400 */
[----:B------:R-:W-:Y:S02]  /*16fb0*/  STS.U16 [R15+0xe100], R28 ;  /* 0x00e1001c0f007388 */ /* 0x000fe40000000400 */
[----:B------:R0:W-:Y:S02]  /*16fc0*/  STS.U16 [R15+0xf000], R16 ;  /* 0x00f000100f007388 */ /* 0x0001e40000000400 */
[----:B0-----:R-:W4:Y:S01]  /*16fd0*/  LDL.LU R16, [R1+0x494] ;  /* 0x0004940001107983 */ /* 0x001f220000300800 */
[----:B------:R-:W4:Y:S02]  /*16fe0*/  LDL.LU R28, [R1+0x450] ;  /* 0x00045000011c7983 */ /* 0x000f240000300800 */
[----:B------:R-:W4:Y:S02]  /*16ff0*/  LDL.LU R29, [R1+0x44c] ;  /* 0x00044c00011d7983 */ /* 0x000f240000300800 */
[----:B------:R-:W4:Y:S01]  /*17000*/  LDL.LU R2, [R1+0x410] ;  /* 0x0004100001027983 */ /* 0x000f220000300800 */
[----:B------:R-:W4:Y:S01]  /*17010*/  LDL.LU R20, [R1+0x40c] ;  /* 0x00040c0001147983 */ /* 0x000f220000300800 */
        /* <DEDUP_REMOVED lines=15> */
[----:B------:R-:W4:Y:S04]  /*17110*/  LDL.LU R23, [R1+0x1c] ;  /* 0x00001c0001177983 */ /* 0x000f280000300800 */
[----:B------:R-:W-:Y:S01]  /*17120*/  STS.U16 [R15+0xf100], R13 ;  /* 0x00f1000d0f007388 */ /* 0x000fe20000000400 */
[----:B------:R0:W-:Y:S03]  /*17130*/  STL [R1+0x24b4], R15 ;  /* 0x0024b40f01007387 */ /* 0x0001e60000100800 */
[----:B0-----:R-:W4:Y:S01]  /*17140*/  LDL.LU R15, [R1+0x498] ;  /* 0x00049800010f7983 */ /* 0x001f220000300800 */
[----:B------:R0:W-:Y:S03]  /*17150*/  STL [R1+0x2460], R13 ;  /* 0x0024600d01007387 */ /* 0x0001e60000100800 */
[----:B0-----:R-:W4:Y:S04]  /*17160*/  LDL.LU R13, [R1+0x4dc] ;  /* 0x0004dc00010d7983 */ /* 0x001f280000300800 */
[----:B--2---:R0:W-:Y:S04]  /*17170*/  STS.U16 [R0+0x200], R25 ;  /* 0x0002001900007388 */ /* 0x0041e80000000400 */
[----:B0-----:R-:W2:Y:S04]  /*17180*/  LDL.LU R25, [R1+0x24f8] ;  /* 0x0024f80001197983 */ /* 0x001ea80000300800 */
[----:B------:R0:W-:Y:S01]  /*17190*/  STS.U16 [R0+0x300], R11 ;  /* 0x0003000b00007388 */ /* 0x0001e20000000400 */
[----:B---3--:R1:W-:Y:S02]  /*171a0*/  STS.U16 [R0+0x1200], R12 ;  /* 0x0012000c00007388 */ /* 0x0083e40000000400 */
[----:B----4-:R3:W-:Y:S01]  /*171b0*/  STS.U16 [R0+0x1300], R26 ;  /* 0x0013001a00007388 */ /* 0x0107e20000000400 */
[----:B0-----:R-:W4:Y:S01]  /*171c0*/  LDL.LU R11, [R1+0x24f4] ;  /* 0x0024f400010b7983 */ /* 0x001f220000300800 */
[----:B-1----:R-:W4:Y:S03]  /*171d0*/  LDL.LU R12, [R1+0x24f0] ;  /* 0x0024f000010c7983 */ /* 0x002f260000300800 */
[----:B---3--:R-:W3:Y:S04]  /*171e0*/  LDL.LU R26, [R1+0x24ec] ;  /* 0x0024ec00011a7983 */ /* 0x008ee80000300800 */
[----:B------:R0:W-:Y:S04]  /*171f0*/  STS.U16 [R0+0x2200], R27 ;  /* 0x0022001b00007388 */ /* 0x0001e80000000400 */
[----:B0-----:R-:W3:Y:S04]  /*17200*/  LDL.LU R27, [R1+0x24e8] ;  /* 0x0024e800011b7983 */ /* 0x001ee80000300800 */
        /* <DEDUP_REMOVED lines=19> */
[----:B------:R0:W-:Y:S01]  /*17340*/  STS.U16 [R0+0xc200], R22 ;  /* 0x00c2001600007388 */ /* 0x0001e20000000400 */
[----:B------:R-:W-:Y:S01]  /*17350*/  STS.U16 [R0+0xc300], R9 ;  /* 0x00c3000900007388 */ /* 0x000fe20000000400 */
[----:B------:R-:W-:Y:S02]  /*17360*/  STS.U16 [R0+0xd200], R10 ;  /* 0x00d2000a00007388 */ /* 0x000fe40000000400 */
[----:B------:R-:W-:Y:S01]  /*17370*/  STS.U16 [R0+0xd300], R23 ;  /* 0x00d3001700007388 */ /* 0x000fe20000000400 */
[----:B--2---:R-:W-:-:S05]  /*17380*/  LOP3.LUT R25, R25, 0x7f, RZ, 0xc0, !PT ;  /* 0x0000007f19197812 */ /* 0x004fca00078ec0ff */
[----:B0-----:R-:W-:Y:S01]  /*17390*/  IMAD.SHL.U32 R22, R25, 0x2, RZ ;  /* 0x0000000219167824 */ /* 0x001fe200078e00ff */
[----:B---3--:R-:W-:Y:S01]  /*173a0*/  STS.U16 [R0+0xe200], R27 ;  /* 0x00e2001b00007388 */ /* 0x008fe20000000400 */
[----:B------:R-:W-:Y:S02]  /*173b0*/  STS.U16 [R0+0xe300], R26 ;  /* 0x00e3001a00007388 */ /* 0x000fe40000000400 */
[----:B----4-:R0:W-:Y:S01]  /*173c0*/  STS.U16 [R0+0xf200], R12 ;  /* 0x00f2000c00007388 */ /* 0x0101e20000000400 */
[----:B------:R-:W-:Y:S01]  /*173d0*/  STL [R1+0x2464], R27 ;  /* 0x0024641b01007387 */ /* 0x000fe20000100800 */
[----:B------:R1:W-:Y:S01]  /*173e0*/  STL [R1+0x2468], R26 ;  /* 0x0024681a01007387 */ /* 0x0003e20000100800 */
[----:B0-----:R-:W-:-:S05]  /*173f0*/  LOP3.LUT R0, R22, 0x20, RZ, 0x3c, !PT ;  /* 0x0000002016007812 */ /* 0x001fca00078e3cff */
[----:B------:R0:W-:Y:S01]  /*17400*/  STL [R1+0x24e4], R0 ;  /* 0x0024e40001007387 */ /* 0x0001e20000100800 */
[----:B------:R-:W2:Y:S02]  /*17410*/  LDL.LU R20, [R1+0x568] ;  /* 0x0005680001147983 */ /* 0x000ea40000300800 */
[----:B------:R-:W3:Y:S02]  /*17420*/  LDL.LU R9, [R1+0x564] ;  /* 0x0005640001097983 */ /* 0x000ee40000300800 */
[----:B------:R-:W4:Y:S01]  /*17430*/  LDL.LU R10, [R1+0x520] ;  /* 0x00052000010a7983 */ /* 0x000f220000300800 */
[----:B------:R-:W2:Y:S01]  /*17440*/  LDL.LU R23, [R1+0x51c] ;  /* 0x00051c0001177983 */ /* 0x000ea20000300800 */
[----:B------:R-:W2:Y:S02]  /*17450*/  LDL.LU R25, [R1+0x4d8] ;  /* 0x0004d80001197983 */ /* 0x000ea40000300800 */
[----:B-1----:R-:W2:Y:S02]  /*17460*/  LDL.LU R26, [R1+0x48c] ;  /* 0x00048c00011a7983 */ /* 0x002ea40000300800 */
[----:B------:R-:W2:Y:S01]  /*17470*/  LDL.LU R27, [R1+0x448] ;  /* 0x00044800011b7983 */ /* 0x000ea20000300800 */
[----:B------:R-:W2:Y:S01]  /*17480*/  LDL.LU R13, [R1+0x444] ;  /* 0x00044400010d7983 */ /* 0x000ea20000300800 */
[----:B------:R-:W2:Y:S02]  /*17490*/  LDL.LU R15, [R1+0x408] ;  /* 0x00040800010f7983 */ /* 0x000ea40000300800 */
[----:B------:R-:W2:Y:S02]  /*174a0*/  LDL.LU R16, [R1+0x404] ;  /* 0x0004040001107983 */ /* 0x000ea40000300800 */
        /* <DEDUP_REMOVED lines=13> */
[----:B0-----:R-:W-:Y:S01]  /*17580*/  LOP3.LUT R0, R22, 0x10, RZ, 0x3c, !PT ;  /* 0x0000001016007812 */ /* 0x001fe200078e3cff */
[----:B------:R-:W2:Y:S01]  /*17590*/  LDL.LU R8, [R1+0x44] ;  /* 0x0000440001087983 */ /* 0x000ea20000300800 */
[----:B------:R-:W2:Y:S02]  /*175a0*/  LDL.LU R21, [R1+0x18] ;  /* 0x0000180001157983 */ /* 0x000ea40000300800 */
[----:B------:R-:W2:Y:S02]  /*175b0*/  LDL.LU R22, [R1+0x14] ;  /* 0x0000140001167983 */ /* 0x000ea40000300800 */
[----:B------:R0:W-:Y:S01]  /*175c0*/  STL [R1+0x2480], R12 ;  /* 0x0024800c01007387 */ /* 0x0001e20000100800 */
[----:B------:R1:W-:Y:S04]  /*175d0*/  STS.U16 [R0+0xf300], R11 ;  /* 0x00f3000b00007388 */ /* 0x0003e80000000400 */
[----:B0-----:R-:W2:Y:S01]  /*175e0*/  LDL.LU R12, [R1+0x490] ;  /* 0x00049000010c7983 */ /* 0x001ea20000300800 */
[----:B-1----:R-:W2:Y:S02]  /*175f0*/  LDL.LU R0, [R1+0x24e4] ;  /* 0x0024e40001007983 */ /* 0x002ea40000300800 */
[----:B------:R0:W-:Y:S02]  /*17600*/  STL [R1+0x2484], R11 ;  /* 0x0024840b01007387 */ /* 0x0001e40000100800 */
[----:B0-----:R-:W4:Y:S04]  /*17610*/  LDL.LU R11, [R1+0x4d4] ;  /* 0x0004d400010b7983 */ /* 0x001f280000300800 */
[----:B--2---:R0:W-:Y:S01]  /*17620*/  STS.U16 [R0+0x400], R20 ;  /* 0x0004001400007388 */ /* 0x0041e20000000400 */
[----:B---3--:R1:W-:Y:S02]  /*17630*/  STS.U16 [R0+0x500], R9 ;  /* 0x0005000900007388 */ /* 0x0083e40000000400 */
[----:B----4-:R2:W-:Y:S01]  /*17640*/  STS.U16 [R0+0x1400], R10 ;  /* 0x0014000a00007388 */ /* 0x0105e20000000400 */
[----:B------:R3:W-:Y:S04]  /*17650*/  STS.U16 [R0+0x1500], R23 ;  /* 0x0015001700007388 */ /* 0x0007e80000000400 */
[----:B------:R3:W-:Y:S04]  /*17660*/  STS.U16 [R0+0x2400], R25 ;  /* 0x0024001900007388 */ /* 0x0007e80000000400 */
[----:B0-----:R-:W4:Y:S01]  /*17670*/  LDL.LU R20, [R1+0x24e0] ;  /* 0x0024e00001147983 */ /* 0x001f220000300800 */
[----:B-1----:R-:W4:Y:S03]  /*17680*/  LDL.LU R9, [R1+0x24dc] ;  /* 0x0024dc0001097983 */ /* 0x002f260000300800 */
[----:B--2---:R-:W2:Y:S01]  /*17690*/  LDL.LU R10, [R1+0x24d8] ;  /* 0x0024d800010a7983 */ /* 0x004ea20000300800 */
[----:B---3--:R-:W3:Y:S03]  /*176a0*/  LDL.LU R23, [R1+0x24d4] ;  /* 0x0024d40001177983 */ /* 0x008ee60000300800 */
[----:B------:R-:W2:Y:S04]  /*176b0*/  LDL.LU R25, [R1+0x24d0] ;  /* 0x0024d00001197983 */ /* 0x000ea80000300800 */
        /* <DEDUP_REMOVED lines=20> */
[----:B--2---:R-:W-:Y:S01]  /*17800*/  STL [R1+0x2488], R25 ;  /* 0x0024881901007387 */ /* 0x004fe20000100800 */
[----:B0-----:R-:W2:Y:S03]  /*17810*/  LDL.LU R7, [R1+0x55c] ;  /* 0x00055c0001077983 */ /* 0x001ea60000300800 */
[----:B--2---:R0:W-:Y:S04]  /*17820*/  STL [R1+0x24c8], R7 ;  /* 0x0024c80701007387 */ /* 0x0041e80000100800 */
[----:B0-----:R-:W2:Y:S04]  /*17830*/  LDL.LU R7, [R1+0x560] ;  /* 0x0005600001077983 */ /* 0x001ea80000300800 */
[----:B------:R0:W-:Y:S01]  /*17840*/  STS.U16 [R0+0xc500], R8 ;  /* 0x00c5000800007388 */ /* 0x0001e20000000400 */
[----:B------:R1:W-:Y:S02]  /*17850*/  STS.U16 [R0+0xd400], R21 ;  /* 0x00d4001500007388 */ /* 0x0003e40000000400 */
[----:B------:R0:W-:Y:S02]  /*17860*/  STS.U16 [R0+0xd500], R22 ;  /* 0x00d5001600007388 */ /* 0x0001e40000000400 */
[----:B------:R0:W-:Y:S02]  /*17870*/  STS.U16 [R0+0xe400], R25 ;  /* 0x00e4001900007388 */ /* 0x0001e40000000400 */
[----:B----4-:R-:W-:-:S02]  /*17880*/  IMAD.SHL.U32 R24, R20, 0x2, RZ ;  /* 0x0000000214187824 */ /* 0x010fc400078e00ff */
[----:B------:R-:W-:Y:S01]  /*17890*/  IMAD.SHL.U32 R20, R20, 0x2, RZ ;  /* 0x0000000214147824 */ /* 0x000fe200078e00ff */
[----:B--2---:R2:W-:Y:S01]  /*178a0*/  STL [R1+0x24cc], R7 ;  /* 0x0024cc0701007387 */ /* 0x0045e20000100800 */
[----:B0-----:R-:W4:Y:S02]  /*178b0*/  LDL.LU R8, [R1+0x518] ;  /* 0x0005180001087983 */ /* 0x001f240000300800 */
[----:B-1----:R-:W4:Y:S02]  /*178c0*/  LDL.LU R21, [R1+0x514] ;  /* 0x0005140001157983 */ /* 0x002f240000300800 */
        /* <DEDUP_REMOVED lines=17> */
[----:B--2---:R-:W-:Y:S01]  /*179e0*/  LOP3.LUT R7, R20, 0x20, RZ, 0x3c, !PT ;  /* 0x0000002014077812 */ /* 0x004fe200078e3cff */
[----:B------:R-:W2:Y:S01]  /*179f0*/  LDL.LU R5, [R1+0x40] ;  /* 0x0000400001057983 */ /* 0x000ea20000300800 */
[----:B------:R-:W2:Y:S02]  /*17a00*/  LDL.LU R6, [R1+0x3c] ;  /* 0x00003c0001067983 */ /* 0x000ea40000300800 */
[----:B------:R-:W2:Y:S02]  /*17a10*/  LDL.LU R19, [R1+0x10] ;  /* 0x0000100001137983 */ /* 0x000ea40000300800 */
[----:B------:R-:W2:Y:S01]  /*17a20*/  LDL.LU R20, [R1+0xc] ;  /* 0x00000c0001147983 */ /* 0x000ea20000300800 */
[----:B---3--:R-:W-:Y:S04]  /*17a30*/  STS.U16 [R7+0xe500], R23 ;  /* 0x00e5001707007388 */ /* 0x008fe80000000400 */
[----:B------:R0:W-:Y:S01]  /*17a40*/  STL [R1+0x248c], R23 ;  /* 0x00248c1701007387 */ /* 0x0001e20000100800 */
[----:B------:R-:W-:Y:S02]  /*17a50*/  STS.U16 [R7+0xf400], R10 ;  /* 0x00f4000a07007388 */ /* 0x000fe40000000400 */
[----:B------:R-:W-:Y:S01]  /*17a60*/  STS.U16 [R7+0xf500], R9 ;  /* 0x00f5000907007388 */ /* 0x000fe20000000400 */
[----:B0-----:R-:W2:Y:S01]  /*17a70*/  LDL.LU R23, [R1+0x484] ;  /* 0x0004840001177983 */ /* 0x001ea20000300800 */
[----:B------:R0:W-:Y:S03]  /*17a80*/  STL [R1+0x2490], R10 ;  /* 0x0024900a01007387 */ /* 0x0001e60000100800 */
[----:B0-----:R-:W2:Y:S01]  /*17a90*/  LDL.LU R10, [R1+0x488] ;  /* 0x00048800010a7983 */ /* 0x001ea20000300800 */
[----:B------:R-:W2:Y:S01]  /*17aa0*/  LDL.LU R7, [R1+0x24cc] ;  /* 0x0024cc0001077983 */ /* 0x000ea20000300800 */
[C---:B------:R-:W-:Y:S01]  /*17ab0*/  LOP3.LUT R2, R24.reuse, 0x30, RZ, 0x3c, !PT ;  /* 0x0000003018027812 */ /* 0x040fe200078e3cff */
[----:B------:R0:W-:Y:S02]  /*17ac0*/  STL [R1+0x2494], R9 ;  /* 0x0024940901007387 */ /* 0x0001e40000100800 */
[----:B0-----:R-:W2:Y:S04]  /*17ad0*/  LDL.LU R9, [R1+0x4cc] ;  /* 0x0004cc0001097983 */ /* 0x001ea80000300800 */
[----:B--2---:R0:W-:Y:S04]  /*17ae0*/  STS.U16 [R2+0x600], R7 ;  /* 0x0006000702007388 */ /* 0x0041e80000000400 */
[----:B0-----:R-:W2:Y:S04]  /*17af0*/  LDL.LU R7, [R1+0x24c8] ;  /* 0x0024c80001077983 */ /* 0x001ea80000300800 */
[----:B--2---:R0:W-:Y:S01]  /*17b00*/  STS.U16 [R2+0x700], R7 ;  /* 0x0007000702007388 */ /* 0x0041e20000000400 */
[----:B----4-:R1:W-:Y:S02]  /*17b10*/  STS.U16 [R2+0x1600], R8 ;  /* 0x0016000802007388 */ /* 0x0103e40000000400 */
[----:B------:R2:W-:Y:S02]  /*17b20*/  STS.U16 [R2+0x1700], R21 ;  /* 0x0017001502007388 */ /* 0x0005e40000000400 */
[----:B------:R4:W-:Y:S01]  /*17b30*/  STS.U16 [R2+0x2600], R22 ;  /* 0x0026001602007388 */ /* 0x0009e20000000400 */
[----:B0-----:R-:W3:Y:S01]  /*17b40*/  LDL.LU R7, [R1+0x24c4] ;  /* 0x0024c40001077983 */ /* 0x001ee20000300800 */
[----:B-1----:R-:W3:Y:S02]  /*17b50*/  LDL.LU R8, [R1+0x24c0] ;  /* 0x0024c00001087983 */ /* 0x002ee40000300800 */
[----:B--2---:R-:W2:Y:S02]  /*17b60*/  LDL.LU R21, [R1+0x24bc] ;  /* 0x0024bc0001157983 */ /* 0x004ea40000300800 */
[----:B----4-:R-:W4:Y:S01]  /*17b70*/  LDL.LU R22, [R1+0x24b8] ;  /* 0x0024b80001167983 */ /* 0x010f220000300800 */
        /* <DEDUP_REMOVED lines=13> */
[----:B------:R0:W-:Y:S02]  /*17c50*/  STS.U16 [R2+0x9600], R0 ;  /* 0x0096000002007388 */ /* 0x0001e40000000400 */
[----:B------:R-:W-:Y:S02]  /*17c60*/  STS.U16 [R2+0x9700], R14 ;  /* 0x0097000e02007388 */ /* 0x000fe40000000400 */
[----:B------:R1:W-:Y:S01]  /*17c70*/  STS.U16 [R2+0xa600], R3 ;  /* 0x00a6000302007388 */ /* 0x0003e20000000400 */
[----:B------:R-:W-:Y:S01]  /*17c80*/  STS.U16 [R2+0xa700], R4 ;  /* 0x00a7000402007388 */ /* 0x000fe20000000400 */
[----:B------:R-:W-:Y:S02]  /*17c90*/  STS.U16 [R2+0xb600], R17 ;  /* 0x00b6001102007388 */ /* 0x000fe40000000400 */
[----:B------:R-:W-:Y:S02]  /*17ca0*/  STS.U16 [R2+0xb700], R18 ;  /* 0x00b7001202007388 */ /* 0x000fe40000000400 */
[----:B------:R2:W-:Y:S01]  /*17cb0*/  STS.U16 [R2+0xc600], R5 ;  /* 0x00c6000502007388 */ /* 0x0005e20000000400 */
[----:B------:R2:W-:Y:S04]  /*17cc0*/  STS.U16 [R2+0xc700], R6 ;  /* 0x00c7000602007388 */ /* 0x0005e80000000400 */
[----:B0-----:R-:W3:Y:S01]  /*17cd0*/  LDL.LU R0, [R1+0x558] ;  /* 0x0005580001007983 */ /* 0x001ee20000300800 */
[----:B------:R0:W-:Y:S02]  /*17ce0*/  STS.U16 [R2+0xd600], R19 ;  /* 0x00d6001302007388 */ /* 0x0001e40000000400 */
[----:B------:R0:W-:Y:S01]  /*17cf0*/  STS.U16 [R2+0xd700], R20 ;  /* 0x00d7001402007388 */ /* 0x0001e20000000400 */
[----:B-1----:R-:W-:Y:S01]  /*17d00*/  LOP3.LUT R3, R24, 0x40, RZ, 0x3c, !PT ;  /* 0x0000004018037812 */ /* 0x002fe200078e3cff */
[----:B----4-:R-:W-:Y:S01]  /*17d10*/  STL [R1+0x2498], R22 ;  /* 0x0024981601007387 */ /* 0x010fe20000100800 */
[----:B--2---:R-:W-:Y:S02]  /*17d20*/  STL [R1+0x249c], R21 ;  /* 0x00249c1501007387 */ /* 0x004fe40000100800 */
[----:B------:R-:W2:Y:S02]  /*17d30*/  LDL.LU R15, [R1+0x554] ;  /* 0x00055400010f7983 */ /* 0x000ea40000300800 */
[----:B------:R-:W4:Y:S01]  /*17d40*/  LDL.LU R5, [R1+0x510] ;  /* 0x0005100001057983 */ /* 0x000f220000300800 */
[----:B------:R-:W4:Y:S04]  /*17d50*/  LDL.LU R6, [R1+0x50c] ;  /* 0x00050c0001067983 */ /* 0x000f280000300800 */
[----:B------:R-:W-:Y:S01]  /*17d60*/  STS.U16 [R2+0xe600], R22 ;  /* 0x00e6001602007388 */ /* 0x000fe20000000400 */
[----:B0-----:R-:W4:Y:S02]  /*17d70*/  LDL.LU R19, [R1+0x4c8] ;  /* 0x0004c80001137983 */ /* 0x001f240000300800 */
[----:B------:R0:W-:Y:S02]  /*17d80*/  STS.U16 [R2+0xe700], R21 ;  /* 0x00e7001502007388 */ /* 0x0001e40000000400 */
[----:B------:R-:W4:Y:S01]  /*17d90*/  LDL.LU R20, [R1+0x4c4] ;  /* 0x0004c40001147983 */ /* 0x000f220000300800 */
[----:B---3--:R-:W-:Y:S04]  /*17da0*/  STS.U16 [R2+0xf600], R8 ;  /* 0x00f6000802007388 */ /* 0x008fe80000000400 */
[----:B0-----:R-:W4:Y:S01]  /*17db0*/  LDL.LU R21, [R1+0x47c] ;  /* 0x00047c0001157983 */ /* 0x001f220000300800 */
[----:B------:R-:W4:Y:S02]  /*17dc0*/  LDL.LU R22, [R1+0x438] ;  /* 0x0004380001167983 */ /* 0x000f240000300800 */
[----:B------:R-:W4:Y:S02]  /*17dd0*/  LDL.LU R9, [R1+0x434] ;  /* 0x0004340001097983 */ /* 0x000f240000300800 */
[----:B------:R-:W4:Y:S01]  /*17de0*/  LDL.LU R4, [R1+0x3f8] ;  /* 0x0003f80001047983 */ /* 0x000f220000300800 */
[----:B------:R-:W4:Y:S01]  /*17df0*/  LDL.LU R17, [R1+0x3f4] ;  /* 0x0003f40001117983 */ /* 0x000f220000300800 */
[----:B------:R-:W4:Y:S02]  /*17e00*/  LDL.LU R18, [R1+0x3b8] ;  /* 0x0003b80001127983 */ /* 0x000f240000300800 */
[----:B------:R-:W4:Y:S02]  /*17e10*/  LDL.LU R24, [R1+0x3b4] ;  /* 0x0003b40001187983 */ /* 0x000f240000300800 */
[----:B------:R0:W-:Y:S02]  /*17e20*/  STL [R1+0x24a0], R8 ;  /* 0x0024a00801007387 */ /* 0x0001e40000100800 */
        /* <DEDUP_REMOVED lines=10> */
[----:B------:R-:W4:Y:S01]  /*17ed0*/  LDL.LU R28, [R1+0x64] ;  /* 0x00006400011c7983 */ /* 0x000f220000300800 */
[----:B------:R0:W-:Y:S01]  /*17ee0*/  STS.U16 [R2+0xf700], R7 ;  /* 0x00f7000702007388 */ /* 0x0001e20000000400 */
[----:B------:R-:W4:Y:S02]  /*17ef0*/  LDL.LU R29, [R1+0x38] ;  /* 0x00003800011d7983 */ /* 0x000f240000300800 */
[----:B------:R1:W-:Y:S01]  /*17f00*/  STS.U16 [R3+0x800], R0 ;  /* 0x0008000003007388 */ /* 0x0003e20000000400 */
[----:B0-----:R-:W4:Y:S01]  /*17f10*/  LDL.LU R2, [R1+0x34] ;  /* 0x0000340001027983 */ /* 0x001f220000300800 */
[----:B------:R-:W4:Y:S02]  /*17f20*/  LDL.LU R14, [R1+0x8] ;  /* 0x00000800010e7983 */ /* 0x000f240000300800 */
[----:B-1----:R-:W4:Y:S01]  /*17f30*/  LDL.LU R0, [R1+0x4] ;  /* 0x0000040001007983 */ /* 0x002f220000300800 */
[----:B--2---:R0:W-:Y:S01]  /*17f40*/  STS.U16 [R3+0x900], R15 ;  /* 0x0009000f03007388 */ /* 0x0041e20000000400 */
[----:B----4-:R1:W-:Y:S03]  /*17f50*/  STS.U16 [R3+0x1800], R5 ;  /* 0x0018000503007388 */ /* 0x0103e60000000400 */
[----:B------:R2:W-:Y:S04]  /*17f60*/  STS.U16 [R3+0x1900], R6 ;  /* 0x0019000603007388 */ /* 0x0005e80000000400 */
[----:B------:R4:W-:Y:S01]  /*17f70*/  STS.U16 [R3+0x2800], R19 ;  /* 0x0028001303007388 */ /* 0x0009e20000000400 */
[----:B------:R4:W-:Y:S03]  /*17f80*/  STS.U16 [R3+0x2900], R20 ;  /* 0x0029001403007388 */ /* 0x0009e60000000400 */
[----:B0-----:R-:W3:Y:S04]  /*17f90*/  LDL.LU R15, [R1+0x24b4] ;  /* 0x0024b400010f7983 */ /* 0x001ee80000300800 */
[----:B-1----:R-:W3:Y:S01]  /*17fa0*/  LDL.LU R5, [R1+0x24b0] ;  /* 0x0024b00001057983 */ /* 0x002ee20000300800 */
[----:B--2---:R-:W2:Y:S03]  /*17fb0*/  LDL.LU R6, [R1+0x24ac] ;  /* 0x0024ac0001067983 */ /* 0x004ea60000300800 */
[----:B----4-:R-:W4:Y:S01]  /*17fc0*/  LDL.LU R19, [R1+0x24a8] ;  /* 0x0024a80001137983 */ /* 0x010f220000300800 */
[----:B------:R-:W2:Y:S03]  /*17fd0*/  LDL.LU R20, [R1+0x24a4] ;  /* 0x0024a40001147983 */ /* 0x000ea60000300800 */
[----:B------:R-:W-:Y:S01]  /*17fe0*/  STS.U16 [R3+0x3800], R8 ;  /* 0x0038000803007388 */ /* 0x000fe20000000400 */
[----:B------:R-:W-:Y:S02]  /*17ff0*/  STS.U16 [R3+0x3900], R21 ;  /* 0x0039001503007388 */ /* 0x000fe40000000400 */
[----:B------:R-:W-:Y:S02]  /*18000*/  STS.U16 [R3+0x4800], R22 ;  /* 0x0048001603007388 */ /* 0x000fe40000000400 */
[----:B------:R-:W-:Y:S01]  /*18010*/  STS.U16 [R3+0x4900], R9 ;  /* 0x0049000903007388 */ /* 0x000fe20000000400 */
[----:B------:R0:W-:Y:S01]  /*18020*/  STS.U16 [R3+0x5800], R4 ;  /* 0x0058000403007388 */ /* 0x0001e20000000400 */
[----:B------:R1:W-:Y:S02]  /*18030*/  STS.U16 [R3+0x5900], R17 ;  /* 0x0059001103007388 */ /* 0x0003e40000000400 */
[----:B------:R1:W-:Y:S02]  /*18040*/  STS.U16 [R3+0x6800], R18 ;  /* 0x0068001203007388 */ /* 0x0003e40000000400 */
[----:B------:R1:W-:Y:S01]  /*18050*/  STS.U16 [R3+0x6900], R24 ;  /* 0x0069001803007388 */ /* 0x0003e20000000400 */
[----:B0-----:R-:W4:Y:S01]  /*18060*/  LDL.LU R4, [R1+0x550] ;  /* 0x0005500001047983 */ /* 0x001f220000300800 */
[----:B-1----:R-:W4:Y:S02]  /*18070*/  LDL.LU R17, [R1+0x54c] ;  /* 0x00054c0001117983 */ /* 0x002f240000300800 */
[----:B------:R-:W4:Y:S02]  /*18080*/  LDL.LU R18, [R1+0x508] ;  /* 0x0005080001127983 */ /* 0x000f240000300800 */
[----:B------:R-:W4:Y:S01]  /*18090*/  LDL.LU R24, [R1+0x504] ;  /* 0x0005040001187983 */ /* 0x000f220000300800 */
[----:B------:R-:W-:Y:S01]  /*180a0*/  STS.U16 [R3+0x7800], R10 ;  /* 0x0078000a03007388 */ /* 0x000fe20000000400 */
[----:B------:R-:W-:Y:S02]  /*180b0*/  STS.U16 [R3+0x7900], R23 ;  /* 0x0079001703007388 */ /* 0x000fe40000000400 */
[----:B------:R-:W-:Y:S02]  /*180c0*/  STS.U16 [R3+0x8800], R25 ;  /* 0x0088001903007388 */ /* 0x000fe40000000400 */
[----:B------:R-:W-:Y:S01]  /*180d0*/  STS.U16 [R3+0x8900], R11 ;  /* 0x0089000b03007388 */ /* 0x000fe20000000400 */
[----:B------:R-:W-:Y:S01]  /*180e0*/  STS.U16 [R3+0x9800], R12 ;  /* 0x0098000c03007388 */ /* 0x000fe20000000400 */
[----:B------:R-:W-:Y:S02]  /*180f0*/  STS.U16 [R3+0x9900], R26 ;  /* 0x0099001a03007388 */ /* 0x000fe40000000400 */
[----:B------:R0:W-:Y:S02]  /*18100*/  STS.U16 [R3+0xa800], R27 ;  /* 0x00a8001b03007388 */ /* 0x0001e40000000400 */
[----:B------:R1:W-:Y:S01]  /*18110*/  STS.U16 [R3+0xa900], R13 ;  /* 0x00a9000d03007388 */ /* 0x0003e20000000400 */
[----:B------:R1:W-:Y:S01]  /*18120*/  STS.U16 [R3+0xb800], R16 ;  /* 0x00b8001003007388 */ /* 0x0003e20000000400 */
[----:B------:R1:W-:Y:S02]  /*18130*/  STS.U16 [R3+0xb900], R28 ;  /* 0x00b9001c03007388 */ /* 0x0003e40000000400 */
[----:B------:R1:W-:Y:S02]  /*18140*/  STS.U16 [R3+0xc800], R29 ;  /* 0x00c8001d03007388 */ /* 0x0003e40000000400 */
[----:B------:R1:W-:Y:S01]  /*18150*/  STS.U16 [R3+0xc900], R2 ;  /* 0x00c9000203007388 */ /* 0x0003e20000000400 */
[----:B0-----:R-:W4:Y:S01]  /*18160*/  LDL.LU R27, [R1+0x4c0] ;  /* 0x0004c000011b7983 */ /* 0x001f220000300800 */
[----:B-1----:R-:W4:Y:S02]  /*18170*/  LDL.LU R13, [R1+0x4bc] ;  /* 0x0004bc00010d7983 */ /* 0x002f240000300800 */
[----:B------:R-:W4:Y:S01]  /*18180*/  LDL.LU R16, [R1+0x478] ;  /* 0x0004780001107983 */ /* 0x000f220000300800 */
[----:B------:R-:W4:Y:S04]  /*18190*/  LDL.LU R28, [R1+0x474] ;  /* 0x00047400011c7983 */ /* 0x000f280000300800 */
[----:B------:R-:W4:Y:S04]  /*181a0*/  LDL.LU R29, [R1+0x430] ;  /* 0x00043000011d7983 */ /* 0x000f280000300800 */
[----:B------:R0:W-:Y:S01]  /*181b0*/  STS.U16 [R3+0xd800], R14 ;  /* 0x00d8000e03007388 */ /* 0x0001e20000000400 */
[----:B------:R-:W4:Y:S02]  /*181c0*/  LDL.LU R2, [R1+0x42c] ;  /* 0x00042c0001027983 */ /* 0x000f240000300800 */
[----:B------:R1:W-:Y:S01]  /*181d0*/  STS.U16 [R3+0xd900], R0 ;  /* 0x00d9000003007388 */ /* 0x0003e20000000400 */
[----:B0-----:R-:W4:Y:S01]  /*181e0*/  LDL.LU R14, [R1+0x3f0] ;  /* 0x0003f000010e7983 */ /* 0x001f220000300800 */
[----:B-1----:R-:W4:Y:S02]  /*181f0*/  LDL.LU R0, [R1+0x3ec] ;  /* 0x0003ec0001007983 */ /* 0x002f240000300800 */
        /* <DEDUP_REMOVED lines=9> */
[C---:B---3--:R-:W-:Y:S01]  /*18290*/  LOP3.LUT R26, R15.reuse, 0x50, RZ, 0x3c, !PT ;  /* 0x000000500f1a7812 */ /* 0x048fe200078e3cff */
[----:B--2---:R-:W-:Y:S01]  /*182a0*/  STS.U16 [R3+0xe800], R20 ;  /* 0x00e8001403007388 */ /* 0x004fe20000000400 */
[----:B----4-:R-:W-:Y:S03]  /*182b0*/  STS.U16 [R3+0xe900], R19 ;  /* 0x00e9001303007388 */ /* 0x010fe60000000400 */
[----:B------:R-:W-:Y:S01]  /*182c0*/  STS.U16 [R3+0xf800], R6 ;  /* 0x00f8000603007388 */ /* 0x000fe20000000400 */
[----:B------:R0:W-:Y:S03]  /*182d0*/  STS.U16 [R3+0xf900], R5 ;  /* 0x00f9000503007388 */ /* 0x0001e60000000400 */
[----:B0-----:R-:W2:Y:S04]  /*182e0*/  LDL.LU R3, [R1+0x8c] ;  /* 0x00008c0001037983 */ /* 0x001ea80000300800 */
[----:B------:R0:W-:Y:S01]  /*182f0*/  STS.U16 [R26+0xa00], R4 ;  /* 0x000a00041a007388 */ /* 0x0001e20000000400 */
[----:B------:R1:W-:Y:S02]  /*18300*/  STS.U16 [R26+0xb00], R17 ;  /* 0x000b00111a007388 */ /* 0x0003e40000000400 */
[----:B------:R3:W-:Y:S02]  /*18310*/  STS.U16 [R26+0x1a00], R18 ;  /* 0x001a00121a007388 */ /* 0x0007e40000000400 */
[----:B------:R4:W-:Y:S01]  /*18320*/  STS.U16 [R26+0x1b00], R24 ;  /* 0x001b00181a007388 */ /* 0x0009e20000000400 */
[----:B0-----:R-:W2:Y:S01]  /*18330*/  LDL.LU R4, [R1+0x60] ;  /* 0x0000600001047983 */ /* 0x001ea20000300800 */
[----:B-1----:R-:W2:Y:S02]  /*18340*/  LDL.LU R17, [R1+0x5c] ;  /* 0x00005c0001117983 */ /* 0x002ea40000300800 */
[----:B---3--:R-:W3:Y:S02]  /*18350*/  LDL.LU R18, [R1+0x30] ;  /* 0x0000300001127983 */ /* 0x008ee40000300800 */
[----:B----4-:R-:W4:Y:S01]  /*18360*/  LDL.LU R24, [R1+0x2c] ;  /* 0x00002c0001187983 */ /* 0x010f220000300800 */
[----:B------:R-:W4:Y:S04]  /*18370*/  LDL.LU R5, [R1] ;  /* 0x0000000001057983 */ /* 0x000f280000300800 */
[----:B------:R0:W-:Y:S01]  /*18380*/  STS.U16 [R26+0x2a00], R27 ;  /* 0x002a001b1a007388 */ /* 0x0001e20000000400 */
[----:B------:R1:W-:Y:S02]  /*18390*/  STS.U16 [R26+0x2b00], R13 ;  /* 0x002b000d1a007388 */ /* 0x0003e40000000400 */
[----:B------:R1:W-:Y:S02]  /*183a0*/  STS.U16 [R26+0x3a00], R16 ;  /* 0x003a00101a007388 */ /* 0x0003e40000000400 */
[----:B------:R1:W-:Y:S01]  /*183b0*/  STS.U16 [R26+0x3b00], R28 ;  /* 0x003b001c1a007388 */ /* 0x0003e20000000400 */
[----:B------:R1:W-:Y:S01]  /*183c0*/  STS.U16 [R26+0x4a00], R29 ;  /* 0x004a001d1a007388 */ /* 0x0003e20000000400 */
[----:B------:R1:W-:Y:S03]  /*183d0*/  STS.U16 [R26+0x4b00], R2 ;  /* 0x004b00021a007388 */ /* 0x0003e60000000400 */
[----:B0-----:R-:W4:Y:S01]  /*183e0*/  LDL.LU R27, [R1+0x548] ;  /* 0x00054800011b7983 */ /* 0x001f220000300800 */
[----:B-1----:R-:W4:Y:S03]  /*183f0*/  LDL.LU R13, [R1+0x540] ;  /* 0x00054000010d7983 */ /* 0x002f260000300800 */
[----:B------:R-:W4:Y:S01]  /*18400*/  LDL.LU R16, [R1+0x500] ;  /* 0x0005000001107983 */ /* 0x000f220000300800 */
[----:B------:R-:W4:Y:S03]  /*18410*/  LDL.LU R28, [R1+0x4f8] ;  /* 0x0004f800011c7983 */ /* 0x000f260000300800 */
[----:B------:R-:W4:Y:S04]  /*18420*/  LDL.LU R29, [R1+0x4b8] ;  /* 0x0004b800011d7983 */ /* 0x000f280000300800 */
[----:B------:R0:W-:Y:S01]  /*18430*/  STS.U16 [R26+0x5a00], R14 ;  /* 0x005a000e1a007388 */ /* 0x0001e20000000400 */
[----:B------:R-:W4:Y:S02]  /*18440*/  LDL.LU R2, [R1+0x4b0] ;  /* 0x0004b00001027983 */ /* 0x000f240000300800 */
[----:B------:R1:W-:Y:S02]  /*18450*/  STS.U16 [R26+0x5b00], R0 ;  /* 0x005b00001a007388 */ /* 0x0003e40000000400 */
[----:B------:R1:W-:Y:S01]  /*18460*/  STS.U16 [R26+0x6a00], R8 ;  /* 0x006a00081a007388 */ /* 0x0003e20000000400 */
[----:B------:R1:W-:Y:S01]  /*18470*/  STS.U16 [R26+0x6b00], R21 ;  /* 0x006b00151a007388 */ /* 0x0003e20000000400 */
[----:B------:R1:W-:Y:S02]  /*18480*/  STS.U16 [R26+0x7a00], R22 ;  /* 0x007a00161a007388 */ /* 0x0003e40000000400 */
[----:B------:R1:W-:Y:S01]  /*18490*/  STS.U16 [R26+0x7b00], R9 ;  /* 0x007b00091a007388 */ /* 0x0003e20000000400 */
[----:B0-----:R-:W4:Y:S01]  /*184a0*/  LDL.LU R14, [R1+0x470] ;  /* 0x00047000010e7983 */ /* 0x001f220000300800 */
[----:B-1----:R-:W4:Y:S03]  /*184b0*/  LDL.LU R0, [R1+0x468] ;  /* 0x0004680001007983 */ /* 0x002f260000300800 */
[----:B------:R-:W4:Y:S04]  /*184c0*/  LDL.LU R8, [R1+0x24a0] ;  /* 0x0024a00001087983 */ /* 0x000f280000300800 */
[----:B------:R-:W4:Y:S01]  /*184d0*/  LDL.LU R21, [R1+0x249c] ;  /* 0x00249c0001157983 */ /* 0x000f220000300800 */
[----:B------:R-:W4:Y:S02]  /*184e0*/  LDL.LU R22, [R1+0x2498] ;  /* 0x0024980001167983 */ /* 0x000f240000300800 */
[----:B------:R-:W4:Y:S02]  /*184f0*/  LDL.LU R9, [R1+0x2494] ;  /* 0x0024940001097983 */ /* 0x000f240000300800 */
[----:B------:R0:W-:Y:S01]  /*18500*/  STS.U16 [R26+0x8a00], R10 ;  /* 0x008a000a1a007388 */ /* 0x0001e20000000400 */
        /* <DEDUP_REMOVED lines=8> */
[----:B------:R-:W4:Y:S04]  /*18590*/  LDL.LU R12, [R1+0x2480] ;  /* 0x00248000010c7983 */ /* 0x000f280000300800 */
[----:B--2---:R0:W-:Y:S04]  /*185a0*/  STS.U16 [R26+0xab00], R3 ;  /* 0x00ab00031a007388 */ /* 0x0041e80000000400 */
[----:B0-----:R-:W2:Y:S04]  /*185b0*/  LDL.LU R3, [R1+0x247c] ;  /* 0x00247c0001037983 */ /* 0x001ea80000300800 */
[----:B------:R0:W-:Y:S01]  /*185c0*/  STS.U16 [R26+0xba00], R4 ;  /* 0x00ba00041a007388 */ /* 0x0001e20000000400 */
[----:B------:R1:W-:Y:S02]  /*185d0*/  STS.U16 [R26+0xbb00], R17 ;  /* 0x00bb00111a007388 */ /* 0x0003e40000000400 */
[----:B---3--:R3:W-:Y:S02]  /*185e0*/  STS.U16 [R26+0xca00], R18 ;  /* 0x00ca00121a007388 */ /* 0x0087e40000000400 */
[----:B----4-:R4:W-:Y:S01]  /*185f0*/  STS.U16 [R26+0xcb00], R24 ;  /* 0x00cb00181a007388 */ /* 0x0109e20000000400 */
[----:B0-----:R-:W2:Y:S01]  /*18600*/  LDL.LU R4, [R1+0x2478] ;  /* 0x0024780001047983 */ /* 0x001ea20000300800 */
[----:B-1----:R-:W2:Y:S02]  /*18610*/  LDL.LU R17, [R1+0x2474] ;  /* 0x0024740001117983 */ /* 0x002ea40000300800 */
[----:B---3--:R-:W3:Y:S01]  /*18620*/  LDL.LU R18, [R1+0x2470] ;  /* 0x0024700001127983 */ /* 0x008ee20000300800 */
[----:B----4-:R-:W4:Y:S04]  /*18630*/  LDL.LU R24, [R1+0x246c] ;  /* 0x00246c0001187983 */ /* 0x010f280000300800 */
[----:B------:R0:W-:Y:S01]  /*18640*/  STS.U16 [R26+0xda00], R5 ;  /* 0x00da00051a007388 */ /* 0x0001e20000000400 */
[----:B------:R-:W-:-:S03]  /*18650*/  LOP3.LUT R15, R15, 0x60, RZ, 0x3c, !PT ;  /* 0x000000600f0f7812 */ /* 0x000fc600078e3cff */
[----:B0-----:R-:W2:Y:S04]  /*18660*/  LDL R5, [R1+0xfa0] ;  /* 0x000fa00001057983 */ /* 0x001ea80000100800 */
[----:B----4-:R-:W-:Y:S01]  /*18670*/  STS.U16 [R26+0xdb00], R24 ;  /* 0x00db00181a007388 */ /* 0x010fe20000000400 */
[----:B---3--:R-:W-:Y:S02]  /*18680*/  STS.U16 [R26+0xea00], R18 ;  /* 0x00ea00121a007388 */ /* 0x008fe40000000400 */
[----:B--2---:R-:W-:Y:S01]  /*18690*/  STS.U16 [R26+0xeb00], R17 ;  /* 0x00eb00111a007388 */ /* 0x004fe20000000400 */
[----:B------:R0:W-:Y:S04]  /*186a0*/  STS.U16 [R26+0xfa00], R4 ;  /* 0x00fa00041a007388 */ /* 0x0001e80000000400 */
[----:B------:R1:W-:Y:S01]  /*186b0*/  STS.U16 [R26+0xfb00], R3 ;  /* 0x00fb00031a007388 */ /* 0x0003e20000000400 */
[----:B------:R2:W-:Y:S02]  /*186c0*/  STS.U16 [R15+0xc00], R27 ;  /* 0x000c001b0f007388 */ /* 0x0005e40000000400 */
[----:B------:R3:W-:Y:S02]  /*186d0*/  STS.U16 [R15+0xd00], R13 ;  /* 0x000d000d0f007388 */ /* 0x0007e40000000400 */
[----:B------:R3:W-:Y:S01]  /*186e0*/  STS.U16 [R15+0x1c00], R16 ;  /* 0x001c00100f007388 */ /* 0x0007e20000000400 */
[----:B------:R3:W-:Y:S04]  /*186f0*/  STS.U16 [R15+0x1d00], R28 ;  /* 0x001d001c0f007388 */ /* 0x0007e80000000400 */
[----:B0-----:R-:W4:Y:S01]  /*18700*/  LDL R4, [R1+0xf98] ;  /* 0x000f980001047983 */ /* 0x001f220000100800 */
[----:B-1----:R-:W4:Y:S02]  /*18710*/  LDL.LU R26, [R1+0x2468] ;  /* 0x00246800011a7983 */ /* 0x002f240000300800 */
[----:B--2---:R-:W2:Y:S02]  /*18720*/  LDL.LU R27, [R1+0x2464] ;  /* 0x00246400011b7983 */ /* 0x004ea40000300800 */
[----:B---3--:R-:W3:Y:S01]  /*18730*/  LDL.LU R13, [R1+0x2460] ;  /* 0x00246000010d7983 */ /* 0x008ee20000300800 */
[----:B------:R-:W2:Y:S01]  /*18740*/  LDL.LU R16, [R1+0x245c] ;  /* 0x00245c0001107983 */ /* 0x000ea20000300800 */
[----:B------:R-:W2:Y:S03]  /*18750*/  LDL.LU R28, [R1+0x2458] ;  /* 0x00245800011c7983 */ /* 0x000ea60000300800 */
[----:B------:R0:W-:Y:S01]  /*18760*/  STS.U16 [R15+0x2c00], R29 ;  /* 0x002c001d0f007388 */ /* 0x0001e20000000400 */
[----:B------:R1:W-:Y:S03]  /*18770*/  STS.U16 [R15+0x2d00], R2 ;  /* 0x002d00020f007388 */ /* 0x0003e60000000400 */
[----:B0-----:R-:W2:Y:S01]  /*18780*/  LDL.LU R29, [R1+0x2454] ;  /* 0x00245400011d7983 */ /* 0x001ea20000300800 */
[----:B-1----:R-:W2:Y:S02]  /*18790*/  LDL.LU R2, [R1+0x2450] ;  /* 0x0024500001027983 */ /* 0x002ea40000300800 */
[----:B------:R0:W-:Y:S02]  /*187a0*/  STS.U16 [R15+0x3c00], R14 ;  /* 0x003c000e0f007388 */ /* 0x0001e40000000400 */
[----:B------:R1:W-:Y:S01]  /*187b0*/  STS.U16 [R15+0x3d00], R0 ;  /* 0x003d00000f007388 */ /* 0x0003e20000000400 */
[----:B0-----:R-:W3:Y:S01]  /*187c0*/  LDL.LU R14, [R1+0x244c] ;  /* 0x00244c00010e7983 */ /* 0x001ee20000300800 */
[----:B-1----:R-:W3:Y:S02]  /*187d0*/  LDL.LU R15, [R1+0x2448] ;  /* 0x00244800010f7983 */ /* 0x002ee40000300800 */
[----:B------:R-:W3:Y:S01]  /*187e0*/  LDL.LU R0, [R1+0x2444] ;  /* 0x0024440001007983 */ /* 0x000ee20000300800 */
[----:B----4-:R-:W-:-:S04]  /*187f0*/  @!P0 LOP3.LUT R5, R5, R4, RZ, 0x3c, !PT ;  /* 0x0000000405058212 */ /* 0x010fc800078e3cff */
[----:B------:R-:W-:-:S04]  /*18800*/  @!P0 LOP3.LUT R4, R5, R4, RZ, 0x3c, !PT ;  /* 0x0000000405048212 */ /* 0x000fc800078e3cff */
[----:B------:R-:W-:Y:S02]  /*18810*/  @!P0 LOP3.LUT R5, R5, R4, RZ, 0x3c, !PT ;  /* 0x0000000405058212 */ /* 0x000fe400078e3cff */
[----:B--2---:R-:W-:-:S06]  /*18820*/  PRMT R2, RZ, 0x7610, R2 ;  /* 0x00007610ff027816 */ /* 0x004fcc0000000002 */
[----:B------:R0:W2:Y:S04]  /*18830*/  @!P0 LDG.E.U16 R2, [R4.64] ;  /* 0x0000000604028981 */ /* 0x0000a8000c1e1500 */
[----:B0-----:R-:W4:Y:S04]  /*18840*/  LDL R4, [R1+0x5c8] ;  /* 0x0005c80001047983 */ /* 0x001f280000100800 */
[----:B------:R-:W4:Y:S01]  /*18850*/  LDL R5, [R1+0xdd4] ;  /* 0x000dd40001057983 */ /* 0x000f220000100800 */
[----:B---3--:R-:W-:Y:S02]  /*18860*/  PRMT R0, RZ, 0x7610, R0 ;  /* 0x00007610ff007816 */ /* 0x008fe40000000000 */
[----:B----4-:R-:W-:-:S04]  /*18870*/  @!P0 LOP3.LUT R5, R5, R4, RZ, 0x3c, !PT ;  /* 0x0000000405058212 */ /* 0x010fc800078e3cff */
[----:B------:R-:W-:-:S04]  /*18880*/  @!P0 LOP3.LUT R4, R5, R4, RZ, 0x3c, !PT ;  /* 0x0000000405048212 */ /* 0x000fc800078e3cff */
[----:B------:R-:W-:-:S05]  /*18890*/  @!P0 LOP3.LUT R5, R5, R4, RZ, 0x3c, !PT ;  /* 0x0000000405058212 */ /* 0x000fca00078e3cff */
[----:B------:R-:W3:Y:S04]  /*188a0*/  @!P0 LDG.E.U16 R0, [R4.64] ;  /* 0x0000000604008981 */ /* 0x000ee8000c1e1500 */
[----:B--2---:R-:W-:Y:S04]  /*188b0*/  STL [R1+0x2368], R2 ;  /* 0x0023680201007387 */ /* 0x004fe80000100800 */
[----:B---3--:R0:W-:Y:S04]  /*188c0*/  STL [R1+0x94], R0 ;  /* 0x0000940001007387 */ /* 0x0081e80000100800 */
[----:B0-----:R-:W2:Y:S01]  /*188d0*/  LDL.LU R0, [R1+0x2440] ;  /* 0x0024400001007983 */ /* 0x001ea20000300800 */
[----:B------:R-:W3:Y:S02]  /*188e0*/  LDL R4, [R1+0xf34] ;  /* 0x000f340001047983 */ /* 0x000ee40000100800 */
[----:B------:R-:W3:Y:S01]  /*188f0*/  LDL R5, [R1+0xf38] ;  /* 0x000f380001057983 */ /* 0x000ee20000100800 */
[----:B------:R-:W-:-:S02]  /*18900*/  PRMT R15, RZ, 0x7610, R15 ;  /* 0x00007610ff0f7816 */ /* 0x000fc4000000000f */
[----:B---3--:R-:W-:-:S04]  /*18910*/  @!P0 LOP3.LUT R5, R5, R4, RZ, 0x3c, !PT ;  /* 0x0000000405058212 */ /* 0x008fc800078e3cff */
[----:B------:R-:W-:-:S04]  /*18920*/  @!P0 LOP3.LUT R4, R5, R4, RZ, 0x3c, !PT ;  /* 0x0000000405048212 */ /* 0x000fc800078e3cff */
[----:B------:R-:W-:-:S05]  /*18930*/  @!P0 LOP3.LUT R5, R5, R4, RZ, 0x3c, !PT ;  /* 0x0000000405058212 */ /* 0x000fca00078e3cff */
[----:B------:R-:W3:Y:S04]  /*18940*/  @!P0 LDG.E.U16 R15, [R4.64] ;  /* 0x00000006040f8981 */ /* 0x000ee8000c1e1500 */
[----:B---3--:R0:W-:Y:S04]  /*18950*/  STL [R1+0x8c], R15 ;  /* 0x00008c0f01007387 */ /* 0x0081e80000100800 */
[----:B0-----:R-:W3:Y:S01]  /*18960*/  LDL.LU R15, [R1+0x243c] ;  /* 0x00243c00010f7983 */ /* 0x001ee20000300800 */
[----:B------:R-:W4:Y:S02]  /*18970*/  LDL R4, [R1+0xef4] ;  /* 0x000ef40001047983 */ /* 0x000f240000100800 */
[----:B------:R-:W4:Y:S01]  /*18980*/  LDL R5, [R1+0xef8] ;  /* 0x000ef80001057983 */ /* 0x000f220000100800 */
[----:B--2---:R-:W-:-:S02]  /*18990*/  PRMT R0, RZ, 0x7610, R0 ;  /* 0x00007610ff007816 */ /* 0x004fc40000000000 */
[----:B----4-:R-:W-:-:S04]  /*189a0*/  @!P0 LOP3.LUT R5, R5, R4, RZ, 0x3c, !PT ;  /* 0x0000000405058212 */ /* 0x010fc800078e3cff */
[----:B------:R-:W-:-:S04]  /*189b0*/  @!P0 LOP3.LUT R4, R5, R4, RZ, 0x3c, !PT ;  /* 0x0000000405048212 */ /* 0x000fc800078e3cff */
[----:B------:R-:W-:-:S05]  /*189c0*/  @!P0 LOP3.LUT R5, R5, R4, RZ, 0x3c, !PT ;  /* 0x0000000405058212 */ /* 0x000fca00078e3cff */
[----:B------:R-:W2:Y:S04]  /*189d0*/  @!P0 LDG.E.U16 R0, [R4.64] ;  /* 0x0000000604008981 */ /* 0x000ea8000c1e1500 */
[----:B--2---:R0:W-:Y:S04]  /*189e0*/  STL [R1+0x84], R0 ;  /* 0x0000840001007387 */ /* 0x0041e80000100800 */
[----:B0-----:R-:W2:Y:S01]  /*189f0*/  LDL.LU R0, [R1+0x2438] ;  /* 0x0024380001007983 */ /* 0x001ea20000300800 */
[----:B------:R-:W4:Y:S02]  /*18a00*/  LDL R4, [R1+0xeb4] ;  /* 0x000eb40001047983 */ /* 0x000f240000100800 */
[----:B------:R-:W4:Y:S01]  /*18a10*/  LDL R5, [R1+0xeb8] ;  /* 0x000eb80001057983 */ /* 0x000f220000100800 */
[----:B---3--:R-:W-:-:S02]  /*18a20*/  PRMT R15, RZ, 0x7610, R15 ;  /* 0x00007610ff0f7816 */ /* 0x008fc4000000000f */
[----:B----4-:R-:W-:-:S04]  /*18a30*/  @!P0 LOP3.LUT R5, R5, R4, RZ, 0x3c, !PT ;  /* 0x0000000405058212 */ /* 0x010fc800078e3cff */
        /* <DEDUP_REMOVED lines=34> */
[----:B------:R-:W-:-:S02]  /*18c60*/  PRMT R13, RZ, 0x7610, R13 ;  /* 0x00007610ff0d7816 */ /* 0x000fc4000000000d */
[----:B----4-:R-:W-:-:S04]  /*18c70*/  @!P0 LOP3.LUT R5, R5, R4, RZ, 0x3c, !PT ;  /* 0x0000000405058212 */ /* 0x010fc800078e3cff */
[----:B------:R-:W-:-:S04]  /*18c80*/  @!P0 LOP3.LUT R4, R5, R4, RZ, 0x3c, !PT ;  /* 0x0000000405048212 */ /* 0x000fc800078e3cff */
[----:B------:R-:W-:-:S05]  /*18c90*/  @!P0 LOP3.LUT R5, R5, R4, RZ, 0x3c, !PT ;  /* 0x0000000405058212 */ /* 0x000fca00078e3cff */
[----:B------:R0:W4:Y:S04]  /*18ca0*/  @!P0 LDG.E.U16 R13, [R4.64] ;  /* 0x00000006040d8981 */ /* 0x000128000c1e1500 */
[----:B0-----:R-:W2:Y:S04]  /*18cb0*/  LDL R4, [R1+0xdd0] ;  /* 0x000dd00001047983 */ /* 0x001ea80000100800 */
[----:B------:R-:W2:Y:S01]  /*18cc0*/  LDL R5, [R1+0xf5c] ;  /* 0x000f5c0001057983 */ /* 0x000ea20000100800 */
[----:B---3--:R-:W-:Y:S02]  /*18cd0*/  PRMT R15, RZ, 0x7610, R15 ;  /* 0x00007610ff0f7816 */ /* 0x008fe4000000000f */
[----:B--2---:R-:W-:-:S04]  /*18ce0*/  @!P0 LOP3.LUT R5, R5, R4, RZ, 0x3c, !PT ;  /* 0x0000000405058212 */ /* 0x004fc800078e3cff */
[----:B------:R-:W-:-:S04]  /*18cf0*/  @!P0 LOP3.LUT R4, R5, R4, RZ, 0x3c, !PT ;  /* 0x0000000405048212 */ /* 0x000fc800078e3cff */
[----:B------:R-:W-:-:S05]  /*18d00*/  @!P0 LOP3.LUT R5, R5, R4, RZ, 0x3c, !PT ;  /* 0x0000000405058212 */ /* 0x000fca00078e3cff */
[----:B------:R-:W2:Y:S04]  /*18d10*/  @!P0 LDG.E.U16 R15, [R4.64] ;  /* 0x00000006040f8981 */ /* 0x000ea8000c1e1500 */
[----:B----4-:R-:W-:Y:S04]  /*18d20*/  STL [R1+0x23b8], R13 ;  /* 0x0023b80d01007387 */ /* 0x010fe80000100800 */
[----:B--2---:R0:W-:Y:S04]  /*18d30*/  STL [R1+0x90], R15 ;  /* 0x0000900f01007387 */ /* 0x0041e80000100800 */
        /* <DEDUP_REMOVED lines=55> */
[----:B------:R-:W-:Y:S02]  /*190b0*/  PRMT R12, RZ, 0x7610, R12 ;  /* 0x00007610ff0c7816 */ /* 0x000fe4000000000c */
[----:B--2---:R-:W-:-:S04]  /*190c0*/  @!P0 LOP3.LUT R5, R5, R4, RZ, 0x3c, !PT ;  /* 0x0000000405058212 */ /* 0x004fc800078e3cff */
[----:B------:R-:W-:-:S04]  /*190d0*/  @!P0 LOP3.LUT R4, R5, R4, RZ, 0x3c, !PT ;  /* 0x0000000405048212 */ /* 0x000fc800078e3cff */
[----:B------:R-:W-:Y:S01]  /*190e0*/  @!P0 LOP3.LUT R5, R5, R4, RZ, 0x3c, !PT ;  /* 0x0000000405058212 */ /* 0x000fe200078e3cff */
[----:B----4-:R-:W-:Y:S04]  /*190f0*/  STL [R1+0x23bc], R20 ;  /* 0x0023bc1401007387 */ /* 0x010fe80000100800 */
[----:B------:R0:W2:Y:S04]  /*19100*/  @!P0 LDG.E.U16 R12, [R4.64] ;  /* 0x00000006040c8981 */ /* 0x0000a8000c1e1500 */
[----:B0-----:R-:W4:Y:S04]  /*19110*/  LDL R4, [R1+0xdcc] ;  /* 0x000dcc0001047983 */ /* 0x001f280000100800 */
[----:B------:R-:W4:Y:S01]  /*19120*/  LDL R5, [R1+0xf58] ;  /* 0x000f580001057983 */ /* 0x000f220000100800 */
[----:B------:R-:W-:-:S02]  /*19130*/  PRMT R15, RZ, 0x7610, R15 ;  /* 0x00007610ff0f7816 */ /* 0x000fc4000000000f */
[----:B----4-:R-:W-:-:S04]  /*19140*/  @!P0 LOP3.LUT R5, R5, R4, RZ, 0x3c, !PT ;  /* 0x0000000405058212 */ /* 0x010fc800078e3cff */
[----:B------:R-:W-:-:S04]  /*19150*/  @!P0 LOP3.LUT R4, R5, R4, RZ, 0x3c, !PT ;  /* 0x0000000405048212 */ /* 0x000fc800078e3cff */
[----:B------:R-:W-:-:S05]  /*19160*/  @!P0 LOP3.LUT R5, R5, R4, RZ, 0x3c, !PT ;  /* 0x0000000405058212 */ /* 0x000fca00078e3cff */
[----:B------:R-:W4:Y:S04]  /*19170*/  @!P0 LDG.E.U16 R15, [R4.64] ;  /* 0x00000006040f8981 */ /* 0x000f28000c1e1500 */
[----:B--2---:R-:W-:Y:S04]  /*19180*/  STL [R1+0x23b4], R12 ;  /* 0x0023b40c01007387 */ /* 0x004fe80000100800 */
[----:B----4-:R0:W-:Y:S04]  /*19190*/  STL [R1+0x78], R15 ;  /* 0x0000780f01007387 */ /* 0x0101e80000100800 */
        /* <DEDUP_REMOVED lines=59> */
[----:B----4-:R0:W-:Y:S04]  /*19550*/  STL [R1+0x23a0], R18 ;  /* 0x0023a01201007387 */ /* 0x0101e80000100800 */
[----:B------:R1:W2:Y:S04]  /*19560*/  @!P0 LDG.E.U16 R11, [R4.64] ;  /* 0x00000006040b8981 */ /* 0x0002a8000c1e1500 */
[----:B-1----:R-:W4:Y:S04]  /*19570*/  LDL R4, [R1+0xdc8] ;  /* 0x000dc80001047983 */ /* 0x002f280000100800 */
[----:B------:R-:W4:Y:S01]  /*19580*/  LDL R5, [R1+0xf54] ;  /* 0x000f540001057983 */ /* 0x000f220000100800 */
[----:B0-----:R-:W-:-:S02]  /*19590*/  PRMT R18, RZ, 0x7610, R18 ;  /* 0x00007610ff127816 */ /* 0x001fc40000000012 */
[----:B----4-:R-:W-:-:S04]  /*195a0*/  @!P0 LOP3.LUT R5, R5, R4, RZ, 0x3c, !PT ;  /* 0x0000000405058212 */ /* 0x010fc800078e3cff */
[----:B------:R-:W-:-:S04]  /*195b0*/  @!P0 LOP3.LUT R4, R5, R4, RZ, 0x3c, !PT ;  /* 0x0000000405048212 */ /* 0x000fc800078e3cff */
[----:B------:R-:W-:Y:S01]  /*195c0*/  @!P0 LOP3.LUT R5, R5, R4, RZ, 0x3c, !PT ;  /* 0x0000000405058212 */ /* 0x000fe200078e3cff */
[----:B--2---:R-:W-:Y:S04]  /*195d0*/  STL [R1+0x23a4], R11 ;  /* 0x0023a40b01007387 */ /* 0x004fe80000100800 */
[----:B------:R0:W2:Y:S04]  /*195e0*/  @!P0 LDG.E.U16 R18, [R4.64] ;  /* 0x0000000604128981 */ /* 0x0000a8000c1e1500 */
[----:B0-----:R-:W4:Y:S04]  /*195f0*/  LDL R4, [R1+0xf1c] ;  /* 0x000f1c0001047983 */ /* 0x001f280000100800 */
[----:B------:R-:W4:Y:S01]  /*19600*/  LDL R5, [R1+0xf20] ;  /* 0x000f200001057983 */ /* 0x000f220000100800 */
[----:B---3--:R-:W-:-:S02]  /*19610*/  PRMT R0, RZ, 0x7610, R0 ;  /* 0x00007610ff007816 */ /* 0x008fc40000000000 */
[----:B----4-:R-:W-:-:S04]  /*19620*/  @!P0 LOP3.LUT R5, R5, R4, RZ, 0x3c, !PT ;  /* 0x0000000405058212 */ /* 0x010fc800078e3cff */
[----:B------:R-:W-:-:S04]  /*19630*/  @!P0 LOP3.LUT R4, R5, R4, RZ, 0x3c, !PT ;  /* 0x0000000405048212 */ /* 0x000fc800078e3cff */
[----:B------:R-:W-:-:S05]  /*19640*/  @!P0 LOP3.LUT R5, R5, R4, RZ, 0x3c, !PT ;  /* 0x0000000405058212 */ /* 0x000fca00078e3cff */
[----:B------:R-:W3:Y:S04]  /*19650*/  @!P0 LDG.E.U16 R0, [R4.64] ;  /* 0x0000000604008981 */ /* 0x000ee8000c1e1500 */
[----:B--2---:R0:W-:Y:S04]  /*19660*/  STL [R1+0x58], R18 ;  /* 0x0000581201007387 */ /* 0x0041e80000100800 */
[----:B0-----:R-:W2:Y:S04]  /*19670*/  LDL R18, [R1+0xf74] ;  /* 0x000f740001127983 */ /* 0x001ea80000100800 */
        /* <DEDUP_REMOVED lines=16> */
[----:B----4-:R0:W-:Y:S04]  /*19780*/  STL [R1+0x50], R15 ;  /* 0x0000500f01007387 */ /* 0x0101e80000100800 */
[----:B0-----:R-:W3:Y:S04]  /*19790*/  LDL R15, [R1+0xfb0] ;  /* 0x000fb000010f7983 */ /* 0x001ee80000100800 */
        /* <DEDUP_REMOVED lines=8> */
[----:B------:R-:W4:Y:S04]  /*19820*/  @!P0 LDG.E.U16 R14, [R4.64] ;  /* 0x00000006040e8981 */ /* 0x000f28000c1e1500 */
[----:B----4-:R0:W-:Y:S04]  /*19830*/  STL [R1+0x48], R14 ;  /* 0x0000480e01007387 */ /* 0x0101e80000100800 */
[----:B0-----:R-:W4:Y:S01]  /*19840*/  LDL.LU R14, [R1+0x23ec] ;  /* 0x0023ec00010e7983 */ /* 0x001f220000300800 */
[----:B------:R-:W3:Y:S02]  /*19850*/  LDL R4, [R1+0xe1c] ;  /* 0x000e1c0001047983 */ /* 0x000ee40000100800 */
[----:B------:R-:W3:Y:S01]  /*19860*/  LDL R5, [R1+0xe20] ;  /* 0x000e200001057983 */ /* 0x000ee20000100800 */
[----:B--2---:R-:W-:-:S02]  /*19870*/  PRMT R0, RZ, 0x7610, R0 ;  /* 0x00007610ff007816 */ /* 0x004fc40000000000 */
[----:B---3--:R-:W-:-:S04]  /*19880*/  @!P0 LOP3.LUT R5, R5, R4, RZ, 0x3c, !PT ;  /* 0x0000000405058212 */ /* 0x008fc800078e3cff */
[----:B------:R-:W-:-:S04]  /*19890*/  @!P0 LOP3.LUT R4, R5, R4, RZ, 0x3c, !PT ;  /* 0x0000000405048212 */ /* 0x000fc800078e3cff */
[----:B------:R-:W-:-:S05]  /*198a0*/  @!P0 LOP3.LUT R5, R5, R4, RZ, 0x3c, !PT ;  /* 0x0000000405058212 */ /* 0x000fca00078e3cff */
[----:B------:R-:W2:Y:S01]  /*198b0*/  @!P0 LDG.E.U16 R0, [R4.64] ;  /* 0x0000000604008981 */ /* 0x000ea2000c1e1500 */
[----:B------:R-:W-:-:S03]  /*198c0*/  PRMT R10, RZ, 0x7610, R10 ;  /* 0x00007610ff0a7816 */ /* 0x000fc6000000000a */
[----:B--2---:R0:W-:Y:S04]  /*198d0*/  STL [R1+0x24], R0 ;  /* 0x0000240001007387 */ /* 0x0041e80000100800 */
[----:B0-----:R-:W2:Y:S01]  /*198e0*/  LDL.LU R0, [R1+0x23e8] ;  /* 0x0023e80001007983 */ /* 0x001ea20000300800 */
[----:B------:R-:W3:Y:S02]  /*198f0*/  LDL R5, [R1+0xde8] ;  /* 0x000de80001057983 */ /* 0x000ee40000100800 */
[----:B------:R-:W-:Y:S01]  /*19900*/  @!P0 IMAD.MOV.U32 R4, RZ, RZ, R18 ;  /* 0x000000ffff048224 */ /* 0x000fe200078e0012 */
[----:B------:R-:W-:Y:S01]  /*19910*/  PRMT R9, RZ, 0x7610, R9 ;  /* 0x00007610ff097816 */ /* 0x000fe20000000009 */
[----:B------:R-:W2:Y:S04]  /*19920*/  LDL R18, [R1+0xe98] ;  /* 0x000e980001127983 */ /* 0x000ea80000100800 */
[----:B---3--:R0:W3:Y:S04]  /*19930*/  @!P0 LDG.E.U16 R10, [R4.64] ;  /* 0x00000006040a8981 */ /* 0x0080e8000c1e1500 */
[----:B0-----:R-:W4:Y:S01]  /*19940*/  LDL R5, [R1+0xf78] ;  /* 0x000f780001057983 */ /* 0x001f220000100800 */
[----:B------:R-:W-:-:S03]  /*19950*/  @!P0 IMAD.MOV.U32 R4, RZ, RZ, R15 ;  /* 0x000000ffff048224 */ /* 0x000fc600078e000f */
[----:B---3--:R0:W-:Y:S01]  /*19960*/  STL [R1+0x2388], R10 ;  /* 0x0023880a01007387 */ /* 0x0081e20000100800 */
[----:B--2---:R-:W-:Y:S01]  /*19970*/  PRMT R0, RZ, 0x7610, R0 ;  /* 0x00007610ff007816 */ /* 0x004fe20000000000 */
[----:B------:R-:W2:Y:S02]  /*19980*/  LDL R15, [R1+0xe58] ;  /* 0x000e5800010f7983 */ /* 0x000ea40000100800 */
[----:B----4-:R1:W3:Y:S04]  /*19990*/  @!P0 LDG.E.U16 R9, [R4.64] ;  /* 0x0000000604098981 */ /* 0x0102e8000c1e1500 */
[----:B0-----:R-:W4:Y:S04]  /*199a0*/  LDL R10, [R1+0xe94] ;  /* 0x000e9400010a7983 */ /* 0x001f280000100800 */
[----:B-1----:R-:W2:Y:S04]  /*199b0*/  LDL R4, [R1+0xdc4] ;  /* 0x000dc40001047983 */ /* 0x002ea80000100800 */
[----:B------:R-:W2:Y:S02]  /*199c0*/  LDL R5, [R1+0xf50] ;  /* 0x000f500001057983 */ /* 0x000ea40000100800 */
[----:B--2---:R-:W-:-:S04]  /*199d0*/  @!P0 LOP3.LUT R5, R5, R4, RZ, 0x3c, !PT ;  /* 0x0000000405058212 */ /* 0x004fc800078e3cff */
[----:B------:R-:W-:-:S04]  /*199e0*/  @!P0 LOP3.LUT R4, R5, R4, RZ, 0x3c, !PT ;  /* 0x0000000405048212 */ /* 0x000fc800078e3cff */
[----:B------:R-:W-:-:S05]  /*199f0*/  @!P0 LOP3.LUT R5, R5, R4, RZ, 0x3c, !PT ;  /* 0x0000000405058212 */ /* 0x000fca00078e3cff */
[----:B------:R-:W2:Y:S04]  /*19a00*/  @!P0 LDG.E.U16 R0, [R4.64] ;  /* 0x0000000604008981 */ /* 0x000ea8000c1e1500 */
[----:B---3--:R0:W-:Y:S04]  /*19a10*/  STL [R1+0x238c], R9 ;  /* 0x00238c0901007387 */ /* 0x0081e80000100800 */
[----:B0-----:R-:W3:Y:S04]  /*19a20*/  LDL R9, [R1+0xf18] ;  /* 0x000f180001097983 */ /* 0x001ee80000100800 */
[----:B--2---:R0:W-:Y:S04]  /*19a30*/  STL [R1+0x3c], R0 ;  /* 0x00003c0001007387 */ /* 0x0041e80000100800 */
[----:B0-----:R-:W2:Y:S01]  /*19a40*/  LDL.LU R0, [R1+0x23e4] ;  /* 0x0023e40001007983 */ /* 0x001ea20000300800 */
[----:B------:R-:W2:Y:S01]  /*19a50*/  LDL R5, [R1+0xf14] ;  /* 0x000f140001057983 */ /* 0x000ea20000100800 */
[----:B------:R-:W-:Y:S01]  /*19a60*/  PRMT R20, RZ, 0x7610, R20 ;  /* 0x00007610ff147816 */ /* 0x000fe20000000014 */
[----:B---3--:R-:W-:-:S05]  /*19a70*/  @!P0 IMAD.MOV.U32 R4, RZ, RZ, R9 ;  /* 0x000000ffff048224 */ /* 0x008fca00078e0009 */
[----:B--2---:R0:W2:Y:S04]  /*19a80*/  @!P0 LDG.E.U16 R20, [R4.64] ;  /* 0x0000000604148981 */ /* 0x0040a8000c1e1500 */
[----:B0-----:R-:W3:Y:S04]  /*19a90*/  LDL R4, [R1+0xed4] ;  /* 0x000ed40001047983 */ /* 0x001ee80000100800 */
[----:B------:R-:W3:Y:S01]  /*19aa0*/  LDL R5, [R1+0xed8] ;  /* 0x000ed80001057983 */ /* 0x000ee20000100800 */
[----:B------:R-:W-:Y:S02]  /*19ab0*/  PRMT R14, RZ, 0x7610, R14 ;  /* 0x00007610ff0e7816 */ /* 0x000fe4000000000e */
[----:B------:R-:W-:-:S02]  /*19ac0*/  PRMT R0, RZ, 0x7610, R0 ;  /* 0x00007610ff007816 */ /* 0x000fc40000000000 */
[----:B---3--:R-:W-:-:S04]  /*19ad0*/  @!P0 LOP3.LUT R5, R5, R4, RZ, 0x3c, !PT ;  /* 0x0000000405058212 */ /* 0x008fc800078e3cff */
[----:B------:R-:W-:-:S04]  /*19ae0*/  @!P0 LOP3.LUT R4, R5, R4, RZ, 0x3c, !PT ;  /* 0x0000000405048212 */ /* 0x000fc800078e3cff */
[----:B------:R-:W-:-:S05]  /*19af0*/  @!P0 LOP3.LUT R5, R5, R4, RZ, 0x3c, !PT ;  /* 0x0000000405058212 */ /* 0x000fca00078e3cff */
[----:B------:R0:W3:Y:S02]  /*19b00*/  @!P0 LDG.E.U16 R14, [R4.64] ;  /* 0x00000006040e8981 */ /* 0x0000e4000c1e1500 */
[----:B0-----:R-:W-:Y:S02]  /*19b10*/  @!P0 IMAD.MOV.U32 R4, RZ, RZ, R18 ;  /* 0x000000ffff048224 */ /* 0x001fe400078e0012 */
[----:B----4-:R-:W-:-:S05]  /*19b20*/  @!P0 IMAD.MOV.U32 R5, RZ, RZ, R10 ;  /* 0x000000ffff058224 */ /* 0x010fca00078e000a */
[----:B------:R-:W4:Y:S04]  /*19b30*/  @!P0 LDG.E.U16 R0, [R4.64] ;  /* 0x0000000604008981 */ /* 0x000f28000c1e1500 */
[----:B--2---:R0:W-:Y:S01]  /*19b40*/  STL [R1+0x38], R20 ;  /* 0x0000381401007387 */ /* 0x0041e20000100800 */
[----:B------:R-:W2:Y:S03]  /*19b50*/  LDL R9, [R1+0xf7c] ;  /* 0x000f7c0001097983 */ /* 0x000ea60000100800 */
[----:B0-----:R-:W2:Y:S04]  /*19b60*/  LDL R20, [R1+0xde4] ;  /* 0x000de40001147983 */ /* 0x001ea80000100800 */
[----:B---3--:R0:W-:Y:S04]  /*19b70*/  STL [R1+0x34], R14 ;  /* 0x0000340e01007387 */ /* 0x0081e80000100800 */
[----:B0-----:R-:W3:Y:S01]  /*19b80*/  LDL.LU R14, [R1+0x23e0] ;  /* 0x0023e000010e7983 */ /* 0x001ee20000300800 */
[----:B------:R-:W2:Y:S02]  /*19b90*/  LDL R18, [R1+0xf80] ;  /* 0x000f800001127983 */ /* 0x000ea40000100800 */
[----:B------:R-:W2:Y:S01]  /*19ba0*/  LDL R10, [R1+0xfac] ;  /* 0x000fac00010a7983 */ /* 0x000ea20000100800 */
[----:B----4-:R0:W-:Y:S04]  /*19bb0*/  STL [R1+0x30], R0 ;  /* 0x0000300001007387 */ /* 0x0101e80000100800 */
[----:B0-----:R-:W4:Y:S01]  /*19bc0*/  LDL.LU R0, [R1+0x23dc] ;  /* 0x0023dc0001007983 */ /* 0x001f220000300800 */
[----:B------:R-:W2:Y:S01]  /*19bd0*/  LDL R5, [R1+0xe54] ;  /* 0x000e540001057983 */ /* 0x000ea20000100800 */
[----:B------:R-:W-:Y:S01]  /*19be0*/  PRMT R13, RZ, 0x7610, R13 ;  /* 0x00007610ff0d7816 */ /* 0x000fe2000000000d */
[----:B------:R-:W-:Y:S01]  /*19bf0*/  @!P0 IMAD.MOV.U32 R4, RZ, RZ, R15 ;  /* 0x000000ffff048224 */ /* 0x000fe200078e000f */
[----:B------:R-:W-:Y:S01]  /*19c00*/  PRMT R8, RZ, 0x7610, R8 ;  /* 0x00007610ff087816 */ /* 0x000fe20000000008 */
[----:B------:R-:W3:Y:S04]  /*19c10*/  LDL R15, [R1+0xdc0] ;  /* 0x000dc000010f7983 */ /* 0x000ee80000100800 */
[----:B--2---:R0:W2:Y:S04]  /*19c20*/  @!P0 LDG.E.U16 R13, [R4.64] ;  /* 0x00000006040d8981 */ /* 0x0040a8000c1e1500 */
[----:B0-----:R-:W2:Y:S04]  /*19c30*/  LDL R4, [R1+0xe14] ;  /* 0x000e140001047983 */ /* 0x001ea80000100800 */
[----:B------:R-:W2:Y:S01]  /*19c40*/  LDL R5, [R1+0xe18] ;  /* 0x000e180001057983 */ /* 0x000ea20000100800 */
[----:B----4-:R-:W-:-:S02]  /*19c50*/  PRMT R0, RZ, 0x7610, R0 ;  /* 0x00007610ff007816 */ /* 0x010fc40000000000 */
[----:B------:R-:W-:Y:S02]  /*19c60*/  PRMT R7, RZ, 0x7610, R7 ;  /* 0x00007610ff077816 */ /* 0x000fe40000000007 */
[----:B--2---:R-:W-:-:S04]  /*19c70*/  @!P0 LOP3.LUT R5, R5, R4, RZ, 0x3c, !PT ;  /* 0x0000000405058212 */ /* 0x004fc800078e3cff */
[----:B------:R-:W-:-:S04]  /*19c80*/  @!P0 LOP3.LUT R4, R5, R4, RZ, 0x3c, !PT ;  /* 0x0000000405048212 */ /* 0x000fc800078e3cff */
[----:B------:R-:W-:-:S05]  /*19c90*/  @!P0 LOP3.LUT R5, R5, R4, RZ, 0x3c, !PT ;  /* 0x0000000405058212 */ /* 0x000fca00078e3cff */
[----:B------:R0:W2:Y:S04]  /*19ca0*/  @!P0 LDG.E.U16 R0, [R4.64] ;  /* 0x0000000604008981 */ /* 0x0000a8000c1e1500 */
[----:B------:R1:W-:Y:S01]  /*19cb0*/  STL [R1+0x2c], R13 ;  /* 0x00002c0d01007387 */ /* 0x0003e20000100800 */
[----:B0-----:R-:W-:Y:S02]  /*19cc0*/  @!P0 IMAD.MOV.U32 R4, RZ, RZ, R9 ;  /* 0x000000ffff048224 */ /* 0x001fe400078e0009 */
[----:B------:R-:W-:Y:S01]  /*19cd0*/  @!P0 IMAD.MOV.U32 R5, RZ, RZ, R20 ;  /* 0x000000ffff058224 */ /* 0x000fe200078e0014 */
[----:B-1----:R-:W4:Y:S04]  /*19ce0*/  LDL R13, [R1+0xf4c] ;  /* 0x000f4c00010d7983 */ /* 0x002f280000100800 */
[----:B------:R0:W4:Y:S02]  /*19cf0*/  @!P0 LDG.E.U16 R8, [R4.64] ;  /* 0x0000000604088981 */ /* 0x000124000c1e1500 */
[----:B0-----:R-:W-:-:S02]  /*19d00*/  @!P0 IMAD.MOV.U32 R4, RZ, RZ, R10 ;  /* 0x000000ffff048224 */ /* 0x001fc400078e000a */
[----:B------:R-:W-:-:S05]  /*19d10*/  @!P0 IMAD.MOV.U32 R5, RZ, RZ, R18 ;  /* 0x000000ffff058224 */ /* 0x000fca00078e0012 */
[----:B------:R3:W4:Y:S01]  /*19d20*/  @!P0 LDG.E.U16 R7, [R4.64] ;  /* 0x0000000604078981 */ /* 0x000722000c1e1500 */
[----:B------:R-:W-:Y:S01]  /*19d30*/  PRMT R11, RZ, 0x7610, R11 ;  /* 0x00007610ff0b7816 */ /* 0x000fe2000000000b */
[----:B---3--:R-:W-:Y:S02]  /*19d40*/  @!P0 IMAD.MOV.U32 R5, RZ, RZ, R15 ;  /* 0x000000ffff058224 */ /* 0x008fe400078e000f */
[----:B--2---:R0:W-:Y:S04]  /*19d50*/  STL [R1+0xc], R0 ;  /* 0x00000c0001007387 */ /* 0x0041e80000100800 */
[----:B0-----:R-:W2:Y:S01]  /*19d60*/  LDL.LU R0, [R1+0x23d8] ;  /* 0x0023d80001007983 */ /* 0x001ea20000300800 */
[----:B------:R-:W3:Y:S02]  /*19d70*/  LDL R9, [R1+0xed0] ;  /* 0x000ed00001097983 */ /* 0x000ee40000100800 */
[----:B----4-:R-:W-:Y:S01]  /*19d80*/  @!P0 IMAD.MOV.U32 R4, RZ, RZ, R13 ;  /* 0x000000ffff048224 */ /* 0x010fe200078e000d */
[----:B------:R0:W-:Y:S01]  /*19d90*/  STL [R1+0x236c], R8 ;  /* 0x00236c0801007387 */ /* 0x0001e20000100800 */
[----:B------:R-:W4:Y:S02]  /*19da0*/  LDL R20, [R1+0xe8c] ;  /* 0x000e8c0001147983 */ /* 0x000f240000100800 */
[----:B------:R-:W2:Y:S01]  /*19db0*/  LDL R10, [R1+0xe90] ;  /* 0x000e9000010a7983 */ /* 0x000ea20000100800 */
[----:B------:R1:W2:Y:S04]  /*19dc0*/  @!P0 LDG.E.U16 R11, [R4.64] ;  /* 0x00000006040b8981 */ /* 0x0002a8000c1e1500 */
[----:B0-----:R-:W2:Y:S04]  /*19dd0*/  LDL R8, [R1+0xecc] ;  /* 0x000ecc0001087983 */ /* 0x001ea80000100800 */
[----:B------:R-:W-:Y:S01]  /*19de0*/  STL [R1+0x2370], R7 ;  /* 0x0023700701007387 */ /* 0x000fe20000100800 */
[----:B-1----:R-:W2:Y:S03]  /*19df0*/  LDL R4, [R1+0xf0c] ;  /* 0x000f0c0001047983 */ /* 0x002ea60000100800 */
[----:B------:R-:W2:Y:S01]  /*19e00*/  LDL R5, [R1+0xf10] ;  /* 0x000f100001057983 */ /* 0x000ea20000100800 */
[----:B------:R-:W-:-:S03]  /*19e10*/  PRMT R14, RZ, 0x7610, R14 ;  /* 0x00007610ff0e7816 */ /* 0x000fc6000000000e */
[----:B------:R-:W3:Y:S04]  /*19e20*/  LDL R18, [R1+0xe4c] ;  /* 0x000e4c0001127983 */ /* 0x000ee80000100800 */
[----:B------:R-:W3:Y:S04]  /*19e30*/  LDL R15, [R1+0xe50] ;  /* 0x000e5000010f7983 */ /* 0x000ee80000100800 */
[----:B------:R-:W3:Y:S01]  /*19e40*/  LDL R13, [R1+0xe0c] ;  /* 0x000e0c00010d7983 */ /* 0x000ee20000100800 */
[----:B--2---:R-:W-:-:S04]  /*19e50*/  @!P0 LOP3.LUT R5, R5, R4, RZ, 0x3c, !PT ;  /* 0x0000000405058212 */ /* 0x004fc800078e3cff */
[----:B------:R-:W-:-:S04]  /*19e60*/  @!P0 LOP3.LUT R4, R5, R4, RZ, 0x3c, !PT ;  /* 0x0000000405048212 */ /* 0x000fc800078e3cff */
[----:B------:R-:W-:-:S05]  /*19e70*/  @!P0 LOP3.LUT R5, R5, R4, RZ, 0x3c, !PT ;  /* 0x0000000405058212 */ /* 0x000fca00078e3cff */
[----:B------:R3:W2:Y:S04]  /*19e80*/  @!P0 LDG.E.U16 R14, [R4.64] ;  /* 0x00000006040e8981 */ /* 0x0006a8000c1e1500 */
[----:B------:R0:W-:Y:S04]  /*19e90*/  STL [R1+0x20], R11 ;  /* 0x0000200b01007387 */ /* 0x0001e80000100800 */
[----:B0-----:R-:W2:Y:S01]  /*19ea0*/  LDL R11, [R1+0xe10] ;  /* 0x000e1000010b7983 */ /* 0x001ea20000100800 */
[----:B------:R-:W-:Y:S01]  /*19eb0*/  PRMT R0, RZ, 0x7610, R0 ;  /* 0x00007610ff007816 */ /* 0x000fe20000000000 */
[----:B---3--:R-:W-:-:S02]  /*19ec0*/  @!P0 IMAD.MOV.U32 R4, RZ, RZ, R9 ;  /* 0x000000ffff048224 */ /* 0x008fc400078e0009 */
[----:B------:R-:W-:Y:S01]  /*19ed0*/  @!P0 IMAD.MOV.U32 R5, RZ, RZ, R8 ;  /* 0x000000ffff058224 */ /* 0x000fe200078e0008 */
[----:B------:R-:W-:-:S04]  /*19ee0*/  PRMT R7, RZ, 0x7610, R7 ;  /* 0x00007610ff077816 */ /* 0x000fc80000000007 */
[----:B------:R0:W3:Y:S02]  /*19ef0*/  @!P0 LDG.E.U16 R0, [R4.64] ;  /* 0x0000000604008981 */ /* 0x0000e4000c1e1500 */
[----:B0-----:R-:W-:Y:S02]  /*19f00*/  @!P0 IMAD.MOV.U32 R4, RZ, RZ, R10 ;  /* 0x000000ffff048224 */ /* 0x001fe400078e000a */
[----:B----4-:R-:W-:-:S05]  /*19f10*/  @!P0 IMAD.MOV.U32 R5, RZ, RZ, R20 ;  /* 0x000000ffff058224 */ /* 0x010fca00078e0014 */
[----:B------:R0:W4:Y:S04]  /*19f20*/  @!P0 LDG.E.U16 R7, [R4.64] ;  /* 0x0000000604078981 */ /* 0x000128000c1e1500 */
[----:B--2---:R1:W-:Y:S04]  /*19f30*/  STL [R1+0x1c], R14 ;  /* 0x00001c0e01007387 */ /* 0x0043e80000100800 */
[----:B-1----:R-:W2:Y:S01]  /*19f40*/  LDL.LU R14, [R1+0x23d4] ;  /* 0x0023d400010e7983 */ /* 0x002ea20000300800 */
[----:B0-----:R-:W-:Y:S02]  /*19f50*/  @!P0 IMAD.MOV.U32 R4, RZ, RZ, R15 ;  /* 0x000000ffff048224 */ /* 0x001fe400078e000f */
[----:B------:R-:W-:Y:S01]  /*19f60*/  @!P0 IMAD.MOV.U32 R5, RZ, RZ, R18 ;  /* 0x000000ffff058224 */ /* 0x000fe200078e0012 */
[----:B------:R-:W-:Y:S01]  /*19f70*/  PRMT R2, RZ, 0x7610, R2 ;  /* 0x00007610ff027816 */ /* 0x000fe20000000002 */
[----:B------:R-:W2:Y:S04]  /*19f80*/  LDL R9, [R1+0xde0] ;  /* 0x000de00001097983 */ /* 0x000ea80000100800 */
[----:B------:R-:W2:Y:S04]  /*19f90*/  LDL R8, [R1+0xf84] ;  /* 0x000f840001087983 */ /* 0x000ea80000100800 */
[----:B---3--:R0:W-:Y:S04]  /*19fa0*/  STL [R1+0x18], R0 ;  /* 0x0000180001007387 */ /* 0x0081e80000100800 */
[----:B0-----:R-:W3:Y:S01]  /*19fb0*/  LDL.LU R0, [R1+0x23d0] ;  /* 0x0023d00001007983 */ /* 0x001ee20000300800 */
[----:B------:R-:W3:Y:S03]  /*19fc0*/  LDL R10, [R1+0xf88] ;  /* 0x000f8800010a7983 */ /* 0x000ee60000100800 */
[----:B----4-:R0:W-:Y:S01]  /*19fd0*/  STL [R1+0x14], R7 ;  /* 0x0000140701007387 */ /* 0x0101e20000100800 */
[----:B------:R-:W4:Y:S03]  /*19fe0*/  LDL R18, [R1+0xf44] ;  /* 0x000f440001127983 */ /* 0x000f260000100800 */
[----:B0-----:R-:W3:Y:S01]  /*19ff0*/  LDL R7, [R1+0xfa8] ;  /* 0x000fa80001077983 */ /* 0x001ee20000100800 */
[----:B--2---:R-:W-:-:S06]  /*1a000*/  PRMT R14, RZ, 0x7610, R14 ;  /* 0x00007610ff0e7816 */ /* 0x004fcc000000000e */
[----:B------:R0:W2:Y:S02]  /*1a010*/  @!P0 LDG.E.U16 R14, [R4.64] ;  /* 0x00000006040e8981 */ /* 0x0000a4000c1e1500 */
[----:B0-----:R-:W-:Y:S02]  /*1a020*/  @!P0 IMAD.MOV.U32 R4, RZ, RZ, R11 ;  /* 0x000000ffff048224 */ /* 0x001fe400078e000b */
[----:B------:R-:W-:Y:S02]  /*1a030*/  @!P0 IMAD.MOV.U32 R5, RZ, RZ, R13 ;  /* 0x000000ffff058224 */ /* 0x000fe400078e000d */
[----:B------:R-:W2:Y:S04]  /*1a040*/  LDL R13, [R1+0xf48] ;  /* 0x000f4800010d7983 */ /* 0x000ea80000100800 */
[----:B------:R0:W2:Y:S01]  /*1a050*/  @!P0 LDG.E.U16 R2, [R4.64] ;  /* 0x0000000604028981 */ /* 0x0000a2000c1e1500 */
[----:B------:R-:W-:Y:S01]  /*1a060*/  PRMT R6, RZ, 0x7610, R6 ;  /* 0x00007610ff067816 */ /* 0x000fe20000000006 */
[----:B------:R-:W-:Y:S01]  /*1a070*/  @!P0 IMAD.MOV.U32 R15, RZ, RZ, R9 ;  /* 0x000000ffff0f8224 */ /* 0x000fe200078e0009 */
[----:B0-----:R-:W-:Y:S01]  /*1a080*/  PRMT R5, RZ, 0x7610, R5 ;  /* 0x00007610ff057816 */ /* 0x001fe20000000005 */
[----:B--2---:R-:W-:Y:S01]  /*1a090*/  STL [R1+0x2374], R2 ;  /* 0x0023740201007387 */ /* 0x004fe20000100800 */
[----:B------:R0:W-:Y:S02]  /*1a0a0*/  STL [R1+0x10], R14 ;  /* 0x0000100e01007387 */ /* 0x0001e40000100800 */
[----:B------:R-:W2:Y:S02]  /*1a0b0*/  LDL R9, [R1+0xf04] ;  /* 0x000f040001097983 */ /* 0x000ea40000100800 */
[----:B0-----:R-:W-:-:S02]  /*1a0c0*/  @!P0 IMAD.MOV.U32 R14, RZ, RZ, R8 ;  /* 0x000000ffff0e8224 */ /* 0x001fc400078e0008 */
[----:B------:R-:W2:Y:S04]  /*1a0d0*/  LDL R8, [R1+0xf08] ;  /* 0x000f080001087983 */ /* 0x000ea80000100800 */
[----:B------:R3:W2:Y:S02]  /*1a0e0*/  @!P0 LDG.E.U16 R6, [R14.64] ;  /* 0x000000060e068981 */ /* 0x0006a4000c1e1500 */
[----:B---3--:R-:W-:Y:S02]  /*1a0f0*/  @!P0 IMAD.MOV.U32 R14, RZ, RZ, R7 ;  /* 0x000000ffff0e8224 */ /* 0x008fe400078e0007 */
[----:B------:R-:W-:-:S05]  /*1a100*/  @!P0 IMAD.MOV.U32 R15, RZ, RZ, R10 ;  /* 0x000000ffff0f8224 */ /* 0x000fca00078e000a */
[----:B------:R-:W3:Y:S04]  /*1a110*/  @!P0 LDG.E.U16 R5, [R14.64] ;  /* 0x000000060e058981 */ /* 0x000ee8000c1e1500 */
[----:B--2---:R0:W-:Y:S01]  /*1a120*/  STL [R1+0x2378], R6 ;  /* 0x0023780601007387 */ /* 0x0041e20000100800 */
[----:B------:R-:W2:Y:S02]  /*1a130*/  LDL R11, [R1+0xec4] ;  /* 0x000ec400010b7983 */ /* 0x000ea40000100800 */
[----:B------:R-:W2:Y:S02]  /*1a140*/  LDL R10, [R1+0xec8] ;  /* 0x000ec800010a7983 */ /* 0x000ea40000100800 */
[----:B------:R-:W2:Y:S01]  /*1a150*/  LDL R7, [R1+0xe84] ;  /* 0x000e840001077983 */ /* 0x000ea20000100800 */
[----:B0-----:R-:W2:Y:S04]  /*1a160*/  LDL R6, [R1+0xe88] ;  /* 0x000e880001067983 */ /* 0x001ea80000100800 */
[----:B---3--:R0:W-:Y:S01]  /*1a170*/  STL [R1+0x237c], R5 ;  /* 0x00237c0501007387 */ /* 0x0081e20000100800 */
[----:B------:R-:W3:Y:S03]  /*1a180*/  LDL R2, [R1+0xe48] ;  /* 0x000e480001027983 */ /* 0x000ee60000100800 */
[----:B0-----:R-:W3:Y:S01]  /*1a190*/  LDL R5, [R1+0xe44] ;  /* 0x000e440001057983 */ /* 0x001ee20000100800 */
[----:B------:R-:W-:Y:S01]  /*1a1a0*/  PRMT R12, RZ, 0x7610, R12 ;  /* 0x00007610ff0c7816 */ /* 0x000fe2000000000c */
[----:B------:R-:W-:-:S02]  /*1a1b0*/  @!P0 IMAD.MOV.U32 R14, RZ, RZ, R13 ;  /* 0x000000ffff0e8224 */ /* 0x000fc400078e000d */
[----:B----4-:R-:W-:Y:S01]  /*1a1c0*/  @!P0 IMAD.MOV.U32 R15, RZ, RZ, R18 ;  /* 0x000000ffff0f8224 */ /* 0x010fe200078e0012 */
[----:B------:R-:W-:-:S04]  /*1a1d0*/  PRMT R29, RZ, 0x7610, R29 ;  /* 0x00007610ff1d7816 */ /* 0x000fc8000000001d */
[----:B------:R0:W4:Y:S01]  /*1a1e0*/  @!P0 LDG.E.U16 R12, [R14.64] ;  /* 0x000000060e0c8981 */ /* 0x000122000c1e1500 */
[----:B------:R-:W-:Y:S01]  /*1a1f0*/  PRMT R28, RZ, 0x7610, R28 ;  /* 0x00007610ff1c7816 */ /* 0x000fe2000000001c */
[----:B0-----:R-:W-:Y:S02]  /*1a200*/  @!P0 IMAD.MOV.U32 R14, RZ, RZ, R8 ;  /* 0x000000ffff0e8224 */ /* 0x001fe400078e0008 */
[----:B------:R-:W-:Y:S01]  /*1a210*/  @!P0 IMAD.MOV.U32 R15, RZ, RZ, R9 ;  /* 0x000000ffff0f8224 */ /* 0x000fe200078e0009 */
[----:B------:R-:W-:Y:S02]  /*1a220*/  PRMT R27, RZ, 0x7610, R27 ;  /* 0x00007610ff1b7816 */ /* 0x000fe4000000001b */
[----:B------:R-:W-:Y:S01]  /*1a230*/  PRMT R26, RZ, 0x7610, R26 ;  /* 0x00007610ff1a7816 */ /* 0x000fe2000000001a */
[----:B------:R-:W4:Y:S04]  /*1a240*/  LDL R9, [R1+0xe04] ;  /* 0x000e040001097983 */ /* 0x000f280000100800 */
[----:B------:R2:W4:Y:S04]  /*1a250*/  @!P0 LDG.E.U16 R29, [R14.64] ;  /* 0x000000060e1d8981 */ /* 0x000528000c1e1500 */
[----:B------:R-:W4:Y:S01]  /*1a260*/  LDL R8, [R1+0xe08] ;  /* 0x000e080001087983 */ /* 0x000f220000100800 */
[----:B--2---:R-:W-:-:S02]  /*1a270*/  @!P0 IMAD.MOV.U32 R15, RZ, RZ, R11 ;  /* 0x000000ffff0f8224 */ /* 0x004fc400078e000b */
[----:B------:R-:W-:-:S05]  /*1a280*/  @!P0 IMAD.MOV.U32 R14, RZ, RZ, R10 ;  /* 0x000000ffff0e8224 */ /* 0x000fca00078e000a */
[----:B------:R0:W2:Y:S02]  /*1a290*/  @!P0 LDG.E.U16 R28, [R14.64] ;  /* 0x000000060e1c8981 */ /* 0x0000a4000c1e1500 */
[----:B0-----:R-:W-:Y:S02]  /*1a2a0*/  @!P0 IMAD.MOV.U32 R14, RZ, RZ, R6 ;  /* 0x000000ffff0e8224 */ /* 0x001fe400078e0006 */
[----:B------:R-:W-:-:S05]  /*1a2b0*/  @!P0 IMAD.MOV.U32 R15, RZ, RZ, R7 ;  /* 0x000000ffff0f8224 */ /* 0x000fca00078e0007 */
[----:B------:R3:W2:Y:S02]  /*1a2c0*/  @!P0 LDG.E.U16 R27, [R14.64] ;  /* 0x000000060e1b8981 */ /* 0x0006a4000c1e1500 */
[----:B---3--:R-:W-:Y:S02]  /*1a2d0*/  @!P0 IMAD.MOV.U32 R14, RZ, RZ, R2 ;  /* 0x000000ffff0e8224 */ /* 0x008fe400078e0002 */
[----:B------:R-:W-:-:S05]  /*1a2e0*/  @!P0 IMAD.MOV.U32 R15, RZ, RZ, R5 ;  /* 0x000000ffff0f8224 */ /* 0x000fca00078e0005 */
[----:B------:R0:W3:Y:S04]  /*1a2f0*/  @!P0 LDG.E.U16 R26, [R14.64] ;  /* 0x000000060e1a8981 */ /* 0x0000e8000c1e1500 */
[----:B----4-:R-:W-:Y:S01]  /*1a300*/  STL [R1+0x2380], R29 ;  /* 0x0023801d01007387 */ /* 0x010fe20000100800 */
[----:B0-----:R-:W-:Y:S02]  /*1a310*/  @!P0 IMAD.MOV.U32 R14, RZ, RZ, R8 ;  /* 0x000000ffff0e8224 */ /* 0x001fe400078e0008 */
[----:B------:R-:W-:Y:S01]  /*1a320*/  @!P0 IMAD.MOV.U32 R15, RZ, RZ, R9 ;  /* 0x000000ffff0f8224 */ /* 0x000fe200078e0009 */
[----:B------:R-:W-:-:S06]  /*1a330*/  PRMT R22, RZ, 0x7610, R22 ;  /* 0x00007610ff167816 */ /* 0x000fcc0000000016 */
[----:B------:R-:W4:Y:S04]  /*1a340*/  @!P0 LDG.E.U16 R22, [R14.64] ;  /* 0x000000060e168981 */ /* 0x000f28000c1e1500 */
[----:B--2---:R-:W-:Y:S01]  /*1a350*/  STL [R1+0x2384], R28 ;  /* 0x0023841c01007387 */ /* 0x004fe20000100800 */
[----:B------:R-:W2:Y:S02]  /*1a360*/  LDL R7, [R1+0xddc] ;  /* 0x000ddc0001077983 */ /* 0x000ea40000100800 */
[----:B------:R-:W2:Y:S01]  /*1a370*/  LDL R6, [R1+0xf8c] ;  /* 0x000f8c0001067983 */ /* 0x000ea20000100800 */
[----:B------:R-:W-:Y:S01]  /*1a380*/  STL [R1+0x2390], R27 ;  /* 0x0023901b01007387 */ /* 0x000fe20000100800 */
[----:B------:R-:W2:Y:S02]  /*1a390*/  LDL R5, [R1+0xf90] ;  /* 0x000f900001057983 */ /* 0x000ea40000100800 */
[----:B------:R-:W2:Y:S01]  /*1a3a0*/  LDL R2, [R1+0xfa4] ;  /* 0x000fa40001027983 */ /* 0x000ea20000100800 */
[----:B---3--:R-:W-:Y:S01]  /*1a3b0*/  STL [R1+0x2394], R26 ;  /* 0x0023941a01007387 */ /* 0x008fe20000100800 */
[----:B------:R-:W3:Y:S02]  /*1a3c0*/  LDL R11, [R1+0xf3c] ;  /* 0x000f3c00010b7983 */ /* 0x000ee40000100800 */
[----:B------:R-:W3:Y:S02]  /*1a3d0*/  LDL R10, [R1+0xf40] ;  /* 0x000f4000010a7983 */ /* 0x000ee40000100800 */
[----:B------:R-:W3:Y:S01]  /*1a3e0*/  LDL R9, [R1+0xefc] ;  /* 0x000efc0001097983 */ /* 0x000ee20000100800 */
[----:B------:R-:W3:Y:S01]  /*1a3f0*/  LDL R8, [R1+0xf00] ;  /* 0x000f000001087983 */ /* 0x000ee20000100800 */
[----:B------:R-:W-:-:S02]  /*1a400*/  PRMT R4, RZ, 0x7610, R4 ;  /* 0x00007610ff047816 */ /* 0x000fc40000000004 */
[----:B------:R-:W-:Y:S02]  /*1a410*/  PRMT R3, RZ, 0x7610, R3 ;  /* 0x00007610ff037816 */ /* 0x000fe40000000003 */
[----:B------:R-:W-:Y:S02]  /*1a420*/  PRMT R16, RZ, 0x7610, R16 ;  /* 0x00007610ff107816 */ /* 0x000fe40000000010 */
[----:B------:R-:W-:Y:S01]  /*1a430*/  PRMT R17, RZ, 0x7610, R17 ;  /* 0x00007610ff117816 */ /* 0x000fe20000000011 */
[----:B----4-:R-:W-:Y:S01]  /*1a440*/  STL [R1+0x2398], R22 ;  /* 0x0023981601007387 */ /* 0x010fe20000100800 */
[----:B------:R-:W-:Y:S02]  /*1a450*/  STL [R1], R12 ;  /* 0x0000000c01007387 */ /* 0x000fe40000100800 */
[----:B--2---:R-:W-:Y:S02]  /*1a460*/  @!P0 IMAD.MOV.U32 R15, RZ, RZ, R7 ;  /* 0x000000ffff0f8224 */ /* 0x004fe400078e0007 */
[----:B------:R-:W-:Y:S01]  /*1a470*/  @!P0 IMAD.MOV.U32 R14, RZ, RZ, R6 ;  /* 0x000000ffff0e8224 */ /* 0x000fe200078e0006 */
[----:B------:R-:W2:Y:S04]  /*1a480*/  LDL R7, [R1+0xebc] ;  /* 0x000ebc0001077983 */ /* 0x000ea80000100800 */
[----:B------:R-:W4:Y:S04]  /*1a490*/  LDL R6, [R1+0xec0] ;  /* 0x000ec00001067983 */ /* 0x000f280000100800 */
[----:B------:R0:W2:Y:S02]  /*1a4a0*/  @!P0 LDG.E.U16 R4, [R14.64] ;  /* 0x000000060e048981 */ /* 0x0000a4000c1e1500 */
[----:B0-----:R-:W-:-:S02]  /*1a4b0*/  @!P0 IMAD.MOV.U32 R15, RZ, RZ, R5 ;  /* 0x000000ffff0f8224 */ /* 0x001fc400078e0005 */
[----:B------:R-:W-:-:S05]  /*1a4c0*/  @!P0 IMAD.MOV.U32 R14, RZ, RZ, R2 ;  /* 0x000000ffff0e8224 */ /* 0x000fca00078e0002 */
[----:B------:R3:W4:Y:S02]  /*1a4d0*/  @!P0 LDG.E.U16 R3, [R14.64] ;  /* 0x000000060e038981 */ /* 0x000724000c1e1500 */
[----:B---3--:R-:W-:Y:S02]  /*1a4e0*/  @!P0 IMAD.MOV.U32 R15, RZ, RZ, R11 ;  /* 0x000000ffff0f8224 */ /* 0x008fe400078e000b */
[----:B------:R-:W-:-:S05]  /*1a4f0*/  @!P0 IMAD.MOV.U32 R14, RZ, RZ, R10 ;  /* 0x000000ffff0e8224 */ /* 0x000fca00078e000a */
[----:B------:R0:W3:Y:S02]  /*1a500*/  @!P0 LDG.E.U16 R16, [R14.64] ;  /* 0x000000060e108981 */ /* 0x0000e4000c1e1500 */
[----:B0-----:R-:W-:Y:S02]  /*1a510*/  @!P0 IMAD.MOV.U32 R14, RZ, RZ, R8 ;  /* 0x000000ffff0e8224 */ /* 0x001fe400078e0008 */
[----:B------:R-:W-:-:S05]  /*1a520*/  @!P0 IMAD.MOV.U32 R15, RZ, RZ, R9 ;  /* 0x000000ffff0f8224 */ /* 0x000fca00078e0009 */
[----:B------:R4:W3:Y:S01]  /*1a530*/  @!P0 LDG.E.U16 R17, [R14.64] ;  /* 0x000000060e118981 */ /* 0x0008e2000c1e1500 */
[----:B------:R-:W-:-:S03]  /*1a540*/  PRMT R19, RZ, 0x7610, R19 ;  /* 0x00007610ff137816 */ /* 0x000fc60000000013 */
[----:B--2---:R0:W-:Y:S01]  /*1a550*/  STL [R1+0x239c], R4 ;  /* 0x00239c0401007387 */ /* 0x0041e20000100800 */
[----:B------:R-:W2:Y:S02]  /*1a560*/  LDL R5, [R1+0xe7c] ;  /* 0x000e7c0001057983 */ /* 0x000ea40000100800 */
[----:B------:R-:W2:Y:S02]  /*1a570*/  LDL R2, [R1+0xe80] ;  /* 0x000e800001027983 */ /* 0x000ea40000100800 */
[----:B----4-:R-:W-:Y:S02]  /*1a580*/  @!P0 IMAD.MOV.U32 R14, RZ, RZ, R6 ;  /* 0x000000ffff0e8224 */ /* 0x010fe400078e0006 */
[----:B------:R-:W-:-:S05]  /*1a590*/  @!P0 IMAD.MOV.U32 R15, RZ, RZ, R7 ;  /* 0x000000ffff0f8224 */ /* 0x000fca00078e0007 */
[----:B------:R2:W4:Y:S04]  /*1a5a0*/  @!P0 LDG.E.U16 R19, [R14.64] ;  /* 0x000000060e138981 */ /* 0x000528000c1e1500 */
[----:B------:R1:W-:Y:S04]  /*1a5b0*/  STL [R1+0x23a8], R3 ;  /* 0x0023a80301007387 */ /* 0x0003e80000100800 */
[----:B---3--:R-:W-:Y:S04]  /*1a5c0*/  STL [R1+0x23ac], R16 ;  /* 0x0023ac1001007387 */ /* 0x008fe80000100800 */
[----:B------:R-:W-:Y:S01]  /*1a5d0*/  STL [R1+0x23b0], R17 ;  /* 0x0023b01101007387 */ /* 0x000fe20000100800 */
[----:B------:R-:W3:Y:S02]  /*1a5e0*/  LDL R13, [R1+0xe3c] ;  /* 0x000e3c00010d7983 */ /* 0x000ee40000100800 */
[----:B------:R-:W3:Y:S01]  /*1a5f0*/  LDL R10, [R1+0xe40] ;  /* 0x000e4000010a7983 */ /* 0x000ee20000100800 */
[----:B------:R-:W-:-:S02]  /*1a600*/  PRMT R21, RZ, 0x7610, R21 ;  /* 0x00007610ff157816 */ /* 0x000fc40000000015 */
[----:B------:R-:W-:Y:S01]  /*1a610*/  PRMT R23, RZ, 0x7610, R23 ;  /* 0x00007610ff177816 */ /* 0x000fe20000000017 */
[----:B------:R-:W3:Y:S04]  /*1a620*/  LDL R7, [R1+0xdfc] ;  /* 0x000dfc0001077983 */ /* 0x000ee80000100800 */
[----:B0-----:R-:W3:Y:S01]  /*1a630*/  LDL R4, [R1+0xe00] ;  /* 0x000e000001047983 */ /* 0x001ee20000100800 */
[----:B--2---:R-:W-:Y:S02]  /*1a640*/  @!P0 IMAD.MOV.U32 R15, RZ, RZ, R5 ;  /* 0x000000ffff0f8224 */ /* 0x004fe400078e0005 */
[----:B------:R-:W-:-:S05]  /*1a650*/  @!P0 IMAD.MOV.U32 R14, RZ, RZ, R2 ;  /* 0x000000ffff0e8224 */ /* 0x000fca00078e0002 */
[----:B------:R3:W2:Y:S04]  /*1a660*/  @!P0 LDG.E.U16 R21, [R14.64] ;  /* 0x000000060e158981 */ /* 0x0006a8000c1e1500 */
[----:B----4-:R-:W-:Y:S01]  /*1a670*/  STL [R1+0x23c0], R19 ;  /* 0x0023c01301007387 */ /* 0x010fe20000100800 */
[----:B------:R-:W4:Y:S02]  /*1a680*/  LDL R2, [R1+0xf94] ;  /* 0x000f940001027983 */ /* 0x000f240000100800 */
[----:B-1----:R-:W4:Y:S01]  /*1a690*/  LDL R3, [R1+0xdd8] ;  /* 0x000dd80001037983 */ /* 0x002f220000100800 */
[----:B------:R-:W0:Y:S01]  /*1a6a0*/  S2R R12, SR_TID.X ;  /* 0x00000000000c7919 */ /* 0x000e220000002100 */
        /* <DEDUP_REMOVED lines=8> */
[----:B---3--:R-:W-:-:S02]  /*1a730*/  @!P0 IMAD.MOV.U32 R15, RZ, RZ, R13 ;  /* 0x000000ffff0f8224 */ /* 0x008fc400078e000d */
[----:B------:R-:W-:-:S05]  /*1a740*/  @!P0 IMAD.MOV.U32 R14, RZ, RZ, R10 ;  /* 0x000000ffff0e8224 */ /* 0x000fca00078e000a */
[----:B------:R1:W3:Y:S01]  /*1a750*/  @!P0 LDG.E.U16 R23, [R14.64] ;  /* 0x000000060e178981 */ /* 0x0002e2000c1e1500 */
[----:B------:R-:W-:Y:S02]  /*1a760*/  PRMT R24, RZ, 0x7610, R24 ;  /* 0x00007610ff187816 */ /* 0x000fe40000000018 */
[----:B0-----:R-:W-:Y:S01]  /*1a770*/  LOP3.LUT R8, R12, 0x7f, RZ, 0xc0, !PT ;  /* 0x0000007f0c087812 */ /* 0x001fe200078ec0ff */
[----:B-1----:R-:W-:Y:S02]  /*1a780*/  @!P0 IMAD.MOV.U32 R14, RZ, RZ, R4 ;  /* 0x000000ffff0e8224 */ /* 0x002fe400078e0004 */
[----:B------:R-:W-:-:S05]  /*1a790*/  @!P0 IMAD.MOV.U32 R15, RZ, RZ, R7 ;  /* 0x000000ffff0f8224 */ /* 0x000fca00078e0007 */
[----:B------:R4:W3:Y:S04]  /*1a7a0*/  @!P0 LDG.E.U16 R24, [R14.64] ;  /* 0x000000060e188981 */ /* 0x0008e8000c1e1500 */
[----:B--2---:R-:W-:Y:S01]  /*1a7b0*/  STL [R1+0x23c4], R21 ;  /* 0x0023c41501007387 */ /* 0x004fe20000100800 */
[----:B------:R0:W-:Y:S02]  /*1a7c0*/  STL [R1+0x23c8], R12 ;  /* 0x0023c80c01007387 */ /* 0x0001e40000100800 */
[----:B----4-:R-:W-:Y:S01]  /*1a7d0*/  @!P0 IMAD.MOV.U32 R14, RZ, RZ, R2 ;  /* 0x000000ffff0e8224 */ /* 0x010fe200078e0002 */
[----:B---3--:R-:W-:Y:S01]  /*1a7e0*/  STL [R1+0x23cc], R23 ;  /* 0x0023cc1701007387 */ /* 0x008fe20000100800 */
[----:B------:R-:W2:Y:S02]  /*1a7f0*/  LDL.LU R18, [R1+0x4b4] ;  /* 0x0004b40001127983 */ /* 0x000ea40000300800 */
[----:B0-----:R-:W3:Y:S02]  /*1a800*/  LDL.LU R12, [R1+0x4ac] ;  /* 0x0004ac00010c7983 */ /* 0x001ee40000300800 */
[----:B------:R-:W4:Y:S01]  /*1a810*/  LDL.LU R10, [R1+0x46c] ;  /* 0x00046c00010a7983 */ /* 0x000f220000300800 */
[----:B------:R-:W4:Y:S01]  /*1a820*/  LDL.LU R21, [R1+0x464] ;  /* 0x0004640001157983 */ /* 0x000f220000300800 */
[----:B------:R-:W4:Y:S02]  /*1a830*/  LDL.LU R2, [R1+0x428] ;  /* 0x0004280001027983 */ /* 0x000f240000300800 */
[----:B------:R-:W4:Y:S02]  /*1a840*/  LDL.LU R7, [R1+0x424] ;  /* 0x0004240001077983 */ /* 0x000f240000300800 */
[----:B------:R-:W4:Y:S01]  /*1a850*/  LDL.LU R20, [R1+0x3e8] ;  /* 0x0003e80001147983 */ /* 0x000f220000300800 */
[----:B------:R-:W4:Y:S01]  /*1a860*/  LDL.LU R13, [R1+0x3e4] ;  /* 0x0003e400010d7983 */ /* 0x000f220000300800 */
[----:B------:R-:W-:Y:S01]  /*1a870*/  PRMT R25, RZ, 0x7610, R25 ;  /* 0x00007610ff197816 */ /* 0x000fe20000000019 */
[----:B------:R-:W-:-:S02]  /*1a880*/  @!P0 IMAD.MOV.U32 R15, RZ, RZ, R3 ;  /* 0x000000ffff0f8224 */ /* 0x000fc400078e0003 */
[----:B------:R-:W-:Y:S01]  /*1a890*/  IMAD.SHL.U32 R28, R8, 0x2, RZ ;  /* 0x00000002081c7824 */ /* 0x000fe200078e00ff */
[----:B------:R-:W4:Y:S04]  /*1a8a0*/  LDL.LU R19, [R1+0x3a8] ;  /* 0x0003a80001137983 */ /* 0x000f280000300800 */
[----:B------:R0:W4:Y:S01]  /*1a8b0*/  @!P0 LDG.E.U16 R25, [R14.64] ;  /* 0x000000060e198981 */ /* 0x000122000c1e1500 */
[----:B------:R-:W4:Y:S01]  /*1a8c0*/  LDL.LU R17, [R1+0x118] ;  /* 0x0001180001117983 */ /* 0x000f220000300800 */
[----:B0-----:R-:W-:-:S05]  /*1a8d0*/  LOP3.LUT R15, R28, 0x60, RZ, 0x3c, !PT ;  /* 0x000000601c0f7812 */ /* 0x001fca00078e3cff */
[----:B------:R-:W-:Y:S01]  /*1a8e0*/  STS.U16 [R15+0x4c00], R22 ;  /* 0x004c00160f007388 */ /* 0x000fe20000000400 */
[----:B------:R-:W-:Y:S02]  /*1a8f0*/  STS.U16 [R15+0x4d00], R26 ;  /* 0x004d001a0f007388 */ /* 0x000fe40000000400 */
[----:B------:R0:W-:Y:S02]  /*1a900*/  STS.U16 [R15+0x5c00], R27 ;  /* 0x005c001b0f007388 */ /* 0x0001e40000000400 */
[----:B------:R1:W-:Y:S01]  /*1a910*/  STS.U16 [R15+0x5d00], R29 ;  /* 0x005d001d0f007388 */ /* 0x0003e20000000400 */
[----:B0-----:R-:W4:Y:S01]  /*1a920*/  LDL.LU R27, [R1+0x100] ;  /* 0x00010000011b7983 */ /* 0x001f220000300800 */
[----:B-1----:R-:W4:Y:S02]  /*1a930*/  LDL.LU R29, [R1+0xf8] ;  /* 0x0000f800011d7983 */ /* 0x002f240000300800 */
[----:B------:R-:W4:Y:S02]  /*1a940*/  LDL.LU R16, [R1+0xd8] ;  /* 0x0000d80001107983 */ /* 0x000f240000300800 */
[----:B------:R-:W4:Y:S01]  /*1a950*/  LDL.LU R3, [R1+0xc8] ;  /* 0x0000c80001037983 */ /* 0x000f220000300800 */
[----:B------:R-:W4:Y:S01]  /*1a960*/  LDL.LU R4, [R1+0xc4] ;  /* 0x0000c40001047983 */ /* 0x000f220000300800 */
[----:B------:R-:W4:Y:S03]  /*1a970*/  LDL.LU R22, [R1+0x5b8] ;  /* 0x0005b80001167983 */ /* 0x000f260000300800 */
[----:B------:R0:W-:Y:S01]  /*1a980*/  STS.U16 [R15+0x6c00], R5 ;  /* 0x006c00050f007388 */ /* 0x0001e20000000400 */
[----:B------:R-:W4:Y:S02]  /*1a990*/  LDL.LU R26, [R1+0x5b4] ;  /* 0x0005b400011a7983 */ /* 0x000f240000300800 */
[----:B------:R1:W-:Y:S02]  /*1a9a0*/  STS.U16 [R15+0x6d00], R6 ;  /* 0x006d00060f007388 */ /* 0x0003e40000000400 */
[----:B------:R1:W-:Y:S01]  /*1a9b0*/  STS.U16 [R15+0x7c00], R9 ;  /* 0x007c00090f007388 */ /* 0x0003e20000000400 */
[----:B------:R1:W-:Y:S04]  /*1a9c0*/  STS.U16 [R15+0x7d00], R11 ;  /* 0x007d000b0f007388 */ /* 0x0003e80000000400 */
[----:B0-----:R-:W4:Y:S01]  /*1a9d0*/  LDL.LU R5, [R1+0x5b0] ;  /* 0x0005b00001057983 */ /* 0x001f220000300800 */
[----:B-1----:R-:W4:Y:S03]  /*1a9e0*/  LDL.LU R6, [R1+0x5ac] ;  /* 0x0005ac0001067983 */ /* 0x002f260000300800 */
[----:B------:R-:W4:Y:S04]  /*1a9f0*/  LDL.LU R9, [R1+0x5a8] ;  /* 0x0005a80001097983 */ /* 0x000f280000300800 */
[----:B------:R-:W4:Y:S04]  /*1aa00*/  LDL.LU R11, [R1+0x5a4] ;  /* 0x0005a400010b7983 */ /* 0x000f280000300800 */
[----:B--2---:R0:W-:Y:S01]  /*1aa10*/  STS.U16 [R15+0x8c00], R18 ;  /* 0x008c00120f007388 */ /* 0x0041e20000000400 */
[----:B---3--:R-:W-:Y:S03]  /*1aa20*/  STS.U16 [R15+0x8d00], R12 ;  /* 0x008d000c0f007388 */ /* 0x008fe60000000400 */
[----:B0-----:R-:W2:Y:S01]  /*1aa30*/  LDL.LU R18, [R1+0x5a0] ;  /* 0x0005a00001127983 */ /* 0x001ea20000300800 */
[----:B----4-:R0:W-:Y:S03]  /*1aa40*/  STS.U16 [R15+0x9c00], R10 ;  /* 0x009c000a0f007388 */ /* 0x0101e60000000400 */
[----:B------:R-:W-:Y:S01]  /*1aa50*/  STS.U16 [R15+0x9d00], R21 ;  /* 0x009d00150f007388 */ /* 0x000fe20000000400 */
[----:B------:R1:W-:Y:S03]  /*1aa60*/  STS.U16 [R15+0xac00], R2 ;  /* 0x00ac00020f007388 */ /* 0x0003e60000000400 */
[----:B------:R3:W-:Y:S01]  /*1aa70*/  STS.U16 [R15+0xad00], R7 ;  /* 0x00ad00070f007388 */ /* 0x0007e20000000400 */
[----:B------:R4:W-:Y:S02]  /*1aa80*/  STS.U16 [R15+0xbc00], R20 ;  /* 0x00bc00140f007388 */ /* 0x0009e40000000400 */
[----:B------:R4:W-:Y:S01]  /*1aa90*/  STS.U16 [R15+0xbd00], R13 ;  /* 0x00bd000d0f007388 */ /* 0x0009e20000000400 */
[----:B0-----:R-:W2:Y:S01]  /*1aaa0*/  LDL.LU R10, [R1+0x59c] ;  /* 0x00059c00010a7983 */ /* 0x001ea20000300800 */
[----:B-1----:R-:W2:Y:S02]  /*1aab0*/  LDL.LU R2, [R1+0x590] ;  /* 0x0005900001027983 */ /* 0x002ea40000300800 */
[----:B---3--:R-:W3:Y:S01]  /*1aac0*/  LDL.LU R7, [R1+0x58c] ;  /* 0x00058c0001077983 */ /* 0x008ee20000300800 */
[----:B----4-:R-:W4:Y:S01]  /*1aad0*/  LDL.LU R20, [R1+0x580] ;  /* 0x0005800001147983 */ /* 0x010f220000300800 */
[----:B------:R-:W3:Y:S02]  /*1aae0*/  LDL.LU R13, [R1+0x57c] ;  /* 0x00057c00010d7983 */ /* 0x000ee40000300800 */
[----:B------:R-:W-:Y:S02]  /*1aaf0*/  STS.U16 [R15+0xcc00], R19 ;  /* 0x00cc00130f007388 */ /* 0x000fe40000000400 */
[----:B------:R-:W-:Y:S01]  /*1ab00*/  STS.U16 [R15+0xcd00], R17 ;  /* 0x00cd00110f007388 */ /* 0x000fe20000000400 */
[----:B------:R0:W-:Y:S01]  /*1ab10*/  STS.U16 [R15+0xdc00], R27 ;  /* 0x00dc001b0f007388 */ /* 0x0001e20000000400 */
[----:B------:R1:W-:Y:S02]  /*1ab20*/  STS.U16 [R15+0xdd00], R29 ;  /* 0x00dd001d0f007388 */ /* 0x0003e40000000400 */
[----:B------:R1:W-:Y:S02]  /*1ab30*/  STS.U16 [R15+0xec00], R0 ;  /* 0x00ec00000f007388 */ /* 0x0003e40000000400 */
[----:B------:R-:W-:Y:S01]  /*1ab40*/  STS.U16 [R15+0xed00], R16 ;  /* 0x00ed00100f007388 */ /* 0x000fe20000000400 */
[----:B------:R-:W-:Y:S01]  /*1ab50*/  STS.U16 [R15+0xfc00], R3 ;  /* 0x00fc00030f007388 */ /* 0x000fe20000000400 */
[----:B------:R-:W-:Y:S03]  /*1ab60*/  STS.U16 [R15+0xfd00], R4 ;  /* 0x00fd00040f007388 */ /* 0x000fe60000000400 */
[----:B0-----:R-:W4:Y:S01]  /*1ab70*/  LDL.LU R27, [R1+0x538] ;  /* 0x00053800011b7983 */ /* 0x001f220000300800 */
[----:B-1----:R-:W4:Y:S01]  /*1ab80*/  LDL.LU R29, [R1+0x534] ;  /* 0x00053400011d7983 */ /* 0x002f220000300800 */
[----:B------:R-:W-:-:S05]  /*1ab90*/  LOP3.LUT R0, R28, 0x70, RZ, 0x3c, !PT ;  /* 0x000000701c007812 */ /* 0x000fca00078e3cff */
[----:B------:R-:W-:Y:S01]  /*1aba0*/  STS.U16 [R0+0xe00], R22 ;  /* 0x000e001600007388 */ /* 0x000fe20000000400 */
[----:B------:R-:W-:Y:S02]  /*1abb0*/  STS.U16 [R0+0xf00], R26 ;  /* 0x000f001a00007388 */ /* 0x000fe40000000400 */
[----:B------:R-:W-:Y:S02]  /*1abc0*/  STS.U16 [R0+0x1e00], R5 ;  /* 0x001e000500007388 */ /* 0x000fe40000000400 */
[----:B------:R-:W-:Y:S01]  /*1abd0*/  STS.U16 [R0+0x1f00], R6 ;  /* 0x001f000600007388 */ /* 0x000fe20000000400 */
[----:B------:R-:W-:Y:S01]  /*1abe0*/  STS.U16 [R0+0x2e00], R9 ;  /* 0x002e000900007388 */ /* 0x000fe20000000400 */
[----:B------:R0:W-:Y:S03]  /*1abf0*/  STS.U16 [R0+0x2f00], R11 ;  /* 0x002f000b00007388 */ /* 0x0001e60000000400 */
[----:B0-----:R-:W4:Y:S01]  /*1ac00*/  LDL.LU R11, [R1+0x4f0] ;  /* 0x0004f000010b7983 */ /* 0x001f220000300800 */
[----:B------:R-:W4:Y:S03]  /*1ac10*/  LDL.LU R23, [R1+0x4ec] ;  /* 0x0004ec0001177983 */ /* 0x000f260000300800 */
[----:B--2---:R0:W-:Y:S04]  /*1ac20*/  STS.U16 [R0+0x3e00], R18 ;  /* 0x003e001200007388 */ /* 0x0041e80000000400 */
[----:B0-----:R-:W2:Y:S01]  /*1ac30*/  LDL.LU R18, [R1+0x4a8] ;  /* 0x0004a80001127983 */ /* 0x001ea20000300800 */
[----:B------:R-:W2:Y:S02]  /*1ac40*/  LDL.LU R12, [R1+0x4a4] ;  /* 0x0004a400010c7983 */ /* 0x000ea40000300800 */
[----:B------:R-:W2:Y:S02]  /*1ac50*/  LDL.LU R5, [R1+0x460] ;  /* 0x0004600001057983 */ /* 0x000ea40000300800 */
[----:B------:R-:W2:Y:S01]  /*1ac60*/  LDL.LU R6, [R1+0x45c] ;  /* 0x00045c0001067983 */ /* 0x000ea20000300800 */
[----:B------:R0:W-:Y:S04]  /*1ac70*/  STS.U16 [R0+0x3f00], R10 ;  /* 0x003f000a00007388 */ /* 0x0001e80000000400 */
[----:B------:R-:W2:Y:S01]  /*1ac80*/  LDL.LU R9, [R1+0x420] ;  /* 0x0004200001097983 */ /* 0x000ea20000300800 */
[----:B------:R-:W-:Y:S02]  /*1ac90*/  STS.U16 [R0+0x4e00], R2 ;  /* 0x004e000200007388 */ /* 0x000fe40000000400 */
[----:B---3--:R-:W-:Y:S02]  /*1aca0*/  STS.U16 [R0+0x4f00], R7 ;  /* 0x004f000700007388 */ /* 0x008fe40000000400 */
[----:B----4-:R1:W-:Y:S01]  /*1acb0*/  STS.U16 [R0+0x5e00], R20 ;  /* 0x005e001400007388 */ /* 0x0103e20000000400 */
[----:B------:R3:W-:Y:S04]  /*1acc0*/  STS.U16 [R0+0x5f00], R13 ;  /* 0x005f000d00007388 */ /* 0x0007e80000000400 */
[----:B0-----:R-:W4:Y:S01]  /*1acd0*/  LDL.LU R10, [R1+0x41c] ;  /* 0x00041c00010a7983 */ /* 0x001f220000300800 */
[----:B------:R-:W4:Y:S02]  /*1ace0*/  LDL.LU R21, [R1+0x3e0] ;  /* 0x0003e00001157983 */ /* 0x000f240000300800 */
[----:B------:R-:W4:Y:S01]  /*1acf0*/  LDL.LU R19, [R1+0x3dc] ;  /* 0x0003dc0001137983 */ /* 0x000f220000300800 */
[----:B-1----:R-:W4:Y:S01]  /*1ad00*/  LDL.LU R20, [R1+0x110] ;  /* 0x0001100001147983 */ /* 0x002f220000300800 */
[----:B---3--:R-:W4:Y:S02]  /*1ad10*/  LDL.LU R13, [R1+0x108] ;  /* 0x00010800010d7983 */ /* 0x008f240000300800 */
[----:B------:R-:W4:Y:S02]  /*1ad20*/  LDL.LU R2, [R1+0xf0] ;  /* 0x0000f00001027983 */ /* 0x000f240000300800 */
[----:B------:R-:W4:Y:S01]  /*1ad30*/  LDL.LU R7, [R1+0xe8] ;  /* 0x0000e80001077983 */ /* 0x000f220000300800 */
[----:B------:R-:W4:Y:S01]  /*1ad40*/  LDL.LU R14, [R1+0xd0] ;  /* 0x0000d000010e7983 */ /* 0x000f220000300800 */
[----:B------:R-:W4:Y:S02]  /*1ad50*/  LDL.LU R17, [R1+0xcc] ;  /* 0x0000cc0001117983 */ /* 0x000f240000300800 */
[----:B------:R-:W4:Y:S02]  /*1ad60*/  LDL.LU R16, [R1+0xc0] ;  /* 0x0000c00001107983 */ /* 0x000f240000300800 */
[----:B------:R-:W4:Y:S01]  /*1ad70*/  LDL.LU R3, [R1+0xb8] ;  /* 0x0000b80001037983 */ /* 0x000f220000300800 */
[----:B------:R-:W4:Y:S01]  /*1ad80*/  LDL.LU R4, [R1+0x94] ;  /* 0x0000940001047983 */ /* 0x000f220000300800 */
[----:B------:R-:W4:Y:S03]  /*1ad90*/  LDL.LU R22, [R1+0x8c] ;  /* 0x00008c0001167983 */ /* 0x000f260000300800 */
[----:B------:R0:W-:Y:S01]  /*1ada0*/  STS.U16 [R0+0x6e00], R27 ;  /* 0x006e001b00007388 */ /* 0x0001e20000000400 */
[----:B------:R-:W4:Y:S02]  /*1adb0*/  LDL.LU R26, [R1+0x84] ;  /* 0x00008400011a7983 */ /* 0x000f240000300800 */
[----:B------:R1:W-:Y:S01]  /*1adc0*/  STS.U16 [R0+0x6f00], R29 ;  /* 0x006f001d00007388 */ /* 0x0003e20000000400 */
[----:B0-----:R-:W4:Y:S01]  /*1add0*/  LDL.LU R27, [R1+0x7c] ;  /* 0x00007c00011b7983 */ /* 0x001f220000300800 */
[----:B-1----:R-:W4:Y:S03]  /*1ade0*/  LDL.LU R29, [R1+0x64] ;  /* 0x00006400011d7983 */ /* 0x002f260000300800 */
[----:B------:R0:W-:Y:S01]  /*1adf0*/  STS.U16 [R0+0x7e00], R11 ;  /* 0x007e000b00007388 */ /* 0x0001e20000000400 */
[----:B------:R1:W-:Y:S03]  /*1ae00*/  STS.U16 [R0+0x7f00], R23 ;  /* 0x007f001700007388 */ /* 0x0003e60000000400 */
[----:B0-----:R-:W4:Y:S01]  /*1ae10*/  LDL.LU R11, [R1+0x44] ;  /* 0x00004400010b7983 */ /* 0x001f220000300800 */
[----:B-1----:R-:W4:Y:S03]  /*1ae20*/  LDL.LU R23, [R1+0x23cc] ;  /* 0x0023cc0001177983 */ /* 0x002f260000300800 */
[----:B--2---:R0:W-:Y:S01]  /*1ae30*/  STS.U16 [R0+0x8e00], R18 ;  /* 0x008e001200007388 */ /* 0x0041e20000000400 */
[----:B------:R1:W-:Y:S02]  /*1ae40*/  STS.U16 [R0+0x8f00], R12 ;  /* 0x008f000c00007388 */ /* 0x0003e40000000400 */
[----:B------:R2:W-:Y:S01]  /*1ae50*/  STS.U16 [R0+0x9e00], R5 ;  /* 0x009e000500007388 */ /* 0x0005e20000000400 */
[----:B0-----:R-:W3:Y:S01]  /*1ae60*/  LDL.LU R18, [R1+0x4] ;  /* 0x0000040001127983 */ /* 0x001ee20000300800 */
[----:B-1----:R-:W3:Y:S02]  /*1ae70*/  LDL.LU R12, [R1+0x23c8] ;  /* 0x0023c800010c7983 */ /* 0x002ee40000300800 */
[----:B------:R0:W-:Y:S02]  /*1ae80*/  STS.U16 [R0+0x9f00], R6 ;  /* 0x009f000600007388 */ /* 0x0001e40000000400 */
[----:B--2---:R-:W2:Y:S01]  /*1ae90*/  LDL.LU R5, [R1+0x90] ;  /* 0x0000900001057983 */ /* 0x004ea20000300800 */
[----:B------:R1:W-:Y:S04]  /*1aea0*/  STS.U16 [R0+0xae00], R9 ;  /* 0x00ae000900007388 */ /* 0x0003e80000000400 */
[----:B----4-:R4:W-:Y:S01]  /*1aeb0*/  STS.U16 [R0+0xaf00], R10 ;  /* 0x00af000a00007388 */ /* 0x0109e20000000400 */
[----:B------:R4:W-:Y:S02]  /*1aec0*/  STS.U16 [R0+0xbe00], R21 ;  /* 0x00be001500007388 */ /* 0x0009e40000000400 */
[----:B------:R4:W-:Y:S01]  /*1aed0*/  STS.U16 [R0+0xbf00], R19 ;  /* 0x00bf001300007388 */ /* 0x0009e20000000400 */
[----:B------:R4:W-:Y:S04]  /*1aee0*/  STS.U16 [R0+0xce00], R20 ;  /* 0x00ce001400007388 */ /* 0x0009e80000000400 */
[----:B0-----:R-:W2:Y:S01]  /*1aef0*/  LDL.LU R6, [R1+0x88] ;  /* 0x0000880001067983 */ /* 0x001ea20000300800 */
[----:B-1----:R-:W2:Y:S03]  /*1af00*/  LDL.LU R9, [R1+0x80] ;  /* 0x0000800001097983 */ /* 0x002ea60000300800 */
[----:B----4-:R-:W4:Y:S04]  /*1af10*/  LDL.LU R10, [R1+0x6c] ;  /* 0x00006c00010a7983 */ /* 0x010f280000300800 */
[----:B------:R-:W2:Y:S01]  /*1af20*/  LDL.LU R21, [R1+0x23c4] ;  /* 0x0023c40001157983 */ /* 0x000ea20000300800 */
[----:B------:R-:W2:Y:S02]  /*1af30*/  LDL.LU R19, [R1+0x23c0] ;  /* 0x0023c00001137983 */ /* 0x000ea40000300800 */
[----:B------:R-:W2:Y:S02]  /*1af40*/  LDL.LU R20, [R1+0x23bc] ;  /* 0x0023bc0001147983 */ /* 0x000ea40000300800 */
[----:B------:R0:W-:Y:S01]  /*1af50*/  STS.U16 [R0+0xcf00], R13 ;  /* 0x00cf000d00007388 */ /* 0x0001e20000000400 */
[----:B------:R1:W-:Y:S01]  /*1af60*/  STS.U16 [R0+0xde00], R2 ;  /* 0x00de000200007388 */ /* 0x0003e20000000400 */
[----:B------:R1:W-:Y:S03]  /*1af70*/  STS.U16 [R0+0xdf00], R7 ;  /* 0x00df000700007388 */ /* 0x0003e60000000400 */
[----:B0-----:R-:W2:Y:S01]  /*1af80*/  LDL.LU R13, [R1+0x23b8] ;  /* 0x0023b800010d7983 */ /* 0x001ea20000300800 */
[----:B-1----:R-:W4:Y:S02]  /*1af90*/  LDL.LU R2, [R1+0x60] ;  /* 0x0000600001027983 */ /* 0x002f240000300800 */
[----:B------:R-:W4:Y:S02]  /*1afa0*/  LDL.LU R7, [R1+0x40] ;  /* 0x0000400001077983 */ /* 0x000f240000300800 */
[----:B------:R-:W-:Y:S01]  /*1afb0*/  STS.U16 [R0+0xee00], R14 ;  /* 0x00ee000e00007388 */ /* 0x000fe20000000400 */
[----:B------:R0:W-:Y:S01]  /*1afc0*/  STS.U16 [R0+0xef00], R17 ;  /* 0x00ef001100007388 */ /* 0x0001e20000000400 */
[----:B------:R1:W-:Y:S02]  /*1afd0*/  STS.U16 [R0+0xfe00], R16 ;  /* 0x00fe001000007388 */ /* 0x0003e40000000400 */
[----:B------:R1:W-:Y:S02]  /*1afe0*/  STS.U16 [R0+0xff00], R3 ;  /* 0x00ff000300007388 */ /* 0x0003e40000000400 */
[----:B------:R-:W-:Y:S01]  /*1aff0*/  STS.U16 [R28+0x10000], R4 ;  /* 0x010000041c007388 */ /* 0x000fe20000000400 */
[----:B------:R-:W-:Y:S01]  /*1b000*/  STS.U16 [R28+0x10800], R22 ;  /* 0x010800161c007388 */ /* 0x000fe20000000400 */
[----:B------:R-:W-:Y:S02]  /*1b010*/  STS.U16 [R28+0x11000], R26 ;  /* 0x0110001a1c007388 */ /* 0x000fe40000000400 */
[----:B------:R-:W-:Y:S02]  /*1b020*/  STS.U16 [R28+0x11800], R27 ;  /* 0x0118001b1c007388 */ /* 0x000fe40000000400 */
[----:B------:R-:W-:Y:S01]  /*1b030*/  STS.U16 [R28+0x12000], R29 ;  /* 0x0120001d1c007388 */ /* 0x000fe20000000400 */
[----:B0-----:R-:W4:Y:S01]  /*1b040*/  LDL.LU R17, [R1+0x78] ;  /* 0x0000780001117983 */ /* 0x001f220000300800 */
[----:B------:R-:W4:Y:S02]  /*1b050*/  LDL.LU R14, [R1+0x74] ;  /* 0x00007400010e7983 */ /* 0x000f240000300800 */
[----:B-1----:R-:W4:Y:S02]  /*1b060*/  LDL.LU R16, [R1+0x70] ;  /* 0x0000700001107983 */ /* 0x002f240000300800 */
[----:B------:R-:W4:Y:S01]  /*1b070*/  LDL.LU R3, [R1+0x68] ;  /* 0x0000680001037983 */ /* 0x000f220000300800 */
[----:B------:R0:W-:Y:S04]  /*1b080*/  STS.U16 [R28+0x12800], R11 ;  /* 0x0128000b1c007388 */ /* 0x0001e80000000400 */
[----:B0-----:R-:W4:Y:S01]  /*1b090*/  LDL.LU R11, [R1+0x5c] ;  /* 0x00005c00010b7983 */ /* 0x001f220000300800 */
[----:B---3--:R-:W-:-:S05]  /*1b0a0*/  LOP3.LUT R12, R12, 0x7f, RZ, 0xc0, !PT ;  /* 0x0000007f0c0c7812 */ /* 0x008fca00078ec0ff */
[----:B------:R-:W-:Y:S01]  /*1b0b0*/  IMAD.SHL.U32 R12, R12, 0x2, RZ ;  /* 0x000000020c0c7824 */ /* 0x000fe200078e00ff */
[----:B------:R0:W-:Y:S04]  /*1b0c0*/  STS.U16 [R28+0x13000], R18 ;  /* 0x013000121c007388 */ /* 0x0001e80000000400 */
[----:B------:R-:W-:Y:S01]  /*1b0d0*/  LOP3.LUT R12, R12, 0x10, RZ, 0x3c, !PT ;  /* 0x000000100c0c7812 */ /* 0x000fe200078e3cff */
[----:B0-----:R-:W3:Y:S01]  /*1b0e0*/  LDL.LU R18, [R1+0x28] ;  /* 0x0000280001127983 */ /* 0x001ee20000300800 */
[----:B------:R-:W3:Y:S02]  /*1b0f0*/  LDL.LU R4, [R1+0x58] ;  /* 0x0000580001047983 */ /* 0x000ee40000300800 */
[----:B------:R-:W3:Y:S02]  /*1b100*/  LDL.LU R22, [R1+0x54] ;  /* 0x0000540001167983 */ /* 0x000ee40000300800 */
[----:B------:R-:W3:Y:S01]  /*1b110*/  LDL.LU R26, [R1+0x50] ;  /* 0x00005000011a7983 */ /* 0x000ee20000300800 */
[----:B------:R-:W3:Y:S04]  /*1b120*/  LDL.LU R27, [R1+0x4c] ;  /* 0x00004c00011b7983 */ /* 0x000ee80000300800 */
[----:B--2---:R-:W-:Y:S01]  /*1b130*/  STS.U16 [R28+0x13800], R13 ;  /* 0x0138000d1c007388 */ /* 0x004fe20000000400 */
[----:B------:R-:W-:Y:S02]  /*1b140*/  STS.U16 [R12+0x10100], R5 ;  /* 0x010100050c007388 */ /* 0x000fe40000000400 */
[----:B------:R-:W-:Y:S02]  /*1b150*/  STS.U16 [R12+0x10900], R6 ;  /* 0x010900060c007388 */ /* 0x000fe40000000400 */
[----:B------:R0:W-:Y:S01]  /*1b160*/  STS.U16 [R12+0x11100], R9 ;  /* 0x011100090c007388 */ /* 0x0001e20000000400 */
[----:B----4-:R1:W-:Y:S01]  /*1b170*/  STS.U16 [R12+0x11900], R10 ;  /* 0x0119000a0c007388 */ /* 0x0103e20000000400 */
[----:B------:R2:W-:Y:S02]  /*1b180*/  STS.U16 [R12+0x12100], R2 ;  /* 0x012100020c007388 */ /* 0x0005e40000000400 */
[----:B------:R4:W-:Y:S01]  /*1b190*/  STS.U16 [R12+0x12900], R7 ;  /* 0x012900070c007388 */ /* 0x0009e20000000400 */
[----:B0-----:R-:W3:Y:S04]  /*1b1a0*/  LDL.LU R9, [R1+0x48] ;  /* 0x0000480001097983 */ /* 0x001ee80000300800 */
[----:B-1----:R-:W3:Y:S01]  /*1b1b0*/  LDL.LU R10, [R1+0x24] ;  /* 0x00002400010a7983 */ /* 0x002ee20000300800 */
[----:B------:R-:W3:Y:S02]  /*1b1c0*/  LDL.LU R29, [R1+0x3c] ;  /* 0x00003c00011d7983 */ /* 0x000ee40000300800 */
[----:B------:R-:W3:Y:S01]  /*1b1d0*/  LDL.LU R5, [R1+0x38] ;  /* 0x0000380001057983 */ /* 0x000ee20000300800 */
[----:B------:R-:W3:Y:S01]  /*1b1e0*/  LDL.LU R6, [R1+0x34] ;  /* 0x0000340001067983 */ /* 0x000ee20000300800 */
[----:B--2---:R-:W2:Y:S02]  /*1b1f0*/  LDL.LU R2, [R1+0x30] ;  /* 0x0000300001027983 */ /* 0x004ea40000300800 */
[----:B------:R-:W-:-:S02]  /*1b200*/  IMAD.SHL.U32 R13, R8, 0x2, RZ ;  /* 0x00000002080d7824 */ /* 0x000fc400078e00ff */
[----:B----4-:R-:W3:Y:S01]  /*1b210*/  LDL.LU R7, [R1+0x2c] ;  /* 0x00002c0001077983 */ /* 0x010ee20000300800 */
[----:B------:R-:W2:Y:S04]  /*1b220*/  LDL.LU R8, [R1+0xc] ;  /* 0x00000c0001087983 */ /* 0x000ea80000300800 */
[----:B------:R0:W-:Y:S04]  /*1b230*/  STS.U16 [R12+0x13100], R20 ;  /* 0x013100140c007388 */ /* 0x0001e80000000400 */
[----:B0-----:R-:W2:Y:S01]  /*1b240*/  LDL.LU R12, [R1+0x23b4] ;  /* 0x0023b400010c7983 */ /* 0x001ea20000300800 */
[----:B------:R-:W-:Y:S01]  /*1b250*/  LOP3.LUT R20, R13, 0x10, RZ, 0x3c, !PT ;  /* 0x000000100d147812 */ /* 0x000fe200078e3cff */
[----:B------:R-:W-:-:S04]  /*1b260*/  LOP3.LUT R13, R28, 0x20, RZ, 0x3c, !PT ;  /* 0x000000201c0d7812 */ /* 0x000fc800078e3cff */
[----:B--2---:R0:W-:Y:S01]  /*1b270*/  STS.U16 [R20+0x13900], R12 ;  /* 0x0139000c14007388 */ /* 0x0041e20000000400 */
[----:B------:R1:W-:Y:S02]  /*1b280*/  STS.U16 [R13+0x10200], R17 ;  /* 0x010200110d007388 */ /* 0x0003e40000000400 */
[----:B------:R2:W-:Y:S02]  /*1b290*/  STS.U16 [R13+0x10a00], R14 ;  /* 0x010a000e0d007388 */ /* 0x0005e40000000400 */
[----:B------:R2:W-:Y:S01]  /*1b2a0*/  STS.U16 [R13+0x11200], R16 ;  /* 0x011200100d007388 */ /* 0x0005e20000000400 */
[----:B------:R3:W-:Y:S01]  /*1b2b0*/  STS.U16 [R13+0x11a00], R3 ;  /* 0x011a00030d007388 */ /* 0x0007e20000000400 */
[----:B------:R3:W-:Y:S03]  /*1b2c0*/  STS.U16 [R13+0x12200], R11 ;  /* 0x0122000b0d007388 */ /* 0x0007e60000000400 */
[----:B0-----:R-:W3:Y:S01]  /*1b2d0*/  LDL.LU R12, [R1+0x14] ;  /* 0x00001400010c7983 */ /* 0x001ee20000300800 */
[----:B------:R-:W3:Y:S02]  /*1b2e0*/  LDL.LU R20, [R1+0x10] ;  /* 0x0000100001147983 */ /* 0x000ee40000300800 */
[----:B-1----:R-:W3:Y:S02]  /*1b2f0*/  LDL.LU R17, [R1+0x23b0] ;  /* 0x0023b00001117983 */ /* 0x002ee40000300800 */
[----:B--2---:R-:W2:Y:S01]  /*1b300*/  LDL.LU R14, [R1] ;  /* 0x00000000010e7983 */ /* 0x004ea20000300800 */
[----:B------:R-:W2:Y:S01]  /*1b310*/  LDL.LU R16, [R1+0x23ac] ;  /* 0x0023ac0001107983 */ /* 0x000ea20000300800 */
[----:B---3--:R-:W3:Y:S03]  /*1b320*/  LDL.LU R3, [R1+0x23a8] ;  /* 0x0023a80001037983 */ /* 0x008ee60000300800 */
[----:B------:R-:W2:Y:S04]  /*1b330*/  LDL.LU R11, [R1+0x23a4] ;  /* 0x0023a400010b7983 */ /* 0x000ea80000300800 */
[----:B------:R0:W-:Y:S04]  /*1b340*/  STS.U16 [R13+0x12a00], R18 ;  /* 0x012a00120d007388 */ /* 0x0001e80000000400 */
[----:B0-----:R-:W2:Y:S01]  /*1b350*/  LDL.LU R18, [R1+0x23a0] ;  /* 0x0023a00001127983 */ /* 0x001ea20000300800 */
[----:B------:R-:W-:-:S03]  /*1b360*/  LOP3.LUT R28, R28, 0x30, RZ, 0x3c, !PT ;  /* 0x000000301c1c7812 */ /* 0x000fc600078e3cff */
[----:B--2---:R0:W-:Y:S01]  /*1b370*/  STS.U16 [R13+0x13200], R18 ;  /* 0x013200120d007388 */ /* 0x0041e20000000400 */
[----:B------:R1:W-:Y:S02]  /*1b380*/  STS.U16 [R13+0x13a00], R11 ;  /* 0x013a000b0d007388 */ /* 0x0003e40000000400 */
[----:B------:R2:W-:Y:S02]  /*1b390*/  STS.U16 [R28+0x10300], R4 ;  /* 0x010300041c007388 */ /* 0x0005e40000000400 */
[----:B------:R3:W-:Y:S01]  /*1b3a0*/  STS.U16 [R28+0x10b00], R22 ;  /* 0x010b00161c007388 */ /* 0x0007e20000000400 */
[----:B------:R3:W-:Y:S01]  /*1b3b0*/  STS.U16 [R28+0x11300], R26 ;  /* 0x0113001a1c007388 */ /* 0x0007e20000000400 */
[----:B------:R3:W-:Y:S03]  /*1b3c0*/  STS.U16 [R28+0x11b00], R27 ;  /* 0x011b001b1c007388 */ /* 0x0007e60000000400 */
[----:B0-----:R-:W4:Y:S01]  /*1b3d0*/  LDL.LU R18, [R1+0x18] ;  /* 0x0000180001127983 */ /* 0x001f220000300800 */
        /* <DEDUP_REMOVED lines=8> */
[----:B-1----:R-:W2:Y:S03]  /*1b460*/  LDL.LU R10, [R1+0x2388] ;  /* 0x00238800010a7983 */ /* 0x002ea60000300800 */
[----:B------:R-:W0:Y:S02]  /*1b470*/  S2R R13, SR_TID.X ;  /* 0x00000000000d7919 */ /* 0x000e240000002100 */
[----:B0-----:R-:W-:-:S05]  /*1b480*/  LOP3.LUT R13, R13, 0x7f, RZ, 0xc0, !PT ;  /* 0x0000007f0d0d7812 */ /* 0x001fca00078ec0ff */
[----:B------:R-:W-:Y:S01]  /*1b490*/  IMAD.SHL.U32 R13, R13, 0x2, RZ ;  /* 0x000000020d0d7824 */ /* 0x000fe200078e00ff */
[----:B--2---:R0:W-:Y:S01]  /*1b4a0*/  STS.U16 [R28+0x13300], R10 ;  /* 0x0133000a1c007388 */ /* 0x0041e20000000400 */
[----:B------:R1:W-:Y:S03]  /*1b4b0*/  STS.U16 [R28+0x13b00], R9 ;  /* 0x013b00091c007388 */ /* 0x0003e60000000400 */
[----:B0-----:R-:W2:Y:S01]  /*1b4c0*/  LDL.LU R10, [R1+0x20] ;  /* 0x00002000010a7983 */ /* 0x001ea20000300800 */
[C---:B-1----:R-:W-:Y:S01]  /*1b4d0*/  LOP3.LUT R9, R13.reuse, 0x40, RZ, 0x3c, !PT ;  /* 0x000000400d097812 */ /* 0x042fe200078e3cff */
[----:B------:R-:W2:Y:S04]  /*1b4e0*/  LDL.LU R28, [R1+0x2384] ;  /* 0x00238400011c7983 */ /* 0x000ea80000300800 */
[----:B------:R0:W-:Y:S01]  /*1b4f0*/  STS.U16 [R9+0x10400], R29 ;  /* 0x0104001d09007388 */ /* 0x0001e20000000400 */
[----:B------:R1:W-:Y:S02]  /*1b500*/  STS.U16 [R9+0x10c00], R5 ;  /* 0x010c000509007388 */ /* 0x0003e40000000400 */
[----:B------:R3:W-:Y:S02]  /*1b510*/  STS.U16 [R9+0x11400], R6 ;  /* 0x0114000609007388 */ /* 0x0007e40000000400 */
[----:B------:R4:W-:Y:S01]  /*1b520*/  STS.U16 [R9+0x11c00], R2 ;  /* 0x011c000209007388 */ /* 0x0009e20000000400 */
[----:B------:R4:W-:Y:S01]  /*1b530*/  STS.U16 [R9+0x12400], R7 ;  /* 0x0124000709007388 */ /* 0x0009e20000000400 */
[----:B------:R4:W-:Y:S03]  /*1b540*/  STS.U16 [R9+0x12c00], R8 ;  /* 0x012c000809007388 */ /* 0x0009e60000000400 */
[----:B0-----:R-:W2:Y:S01]  /*1b550*/  LDL.LU R29, [R1+0x2380] ;  /* 0x00238000011d7983 */ /* 0x001ea20000300800 */
[----:B-1----:R-:W2:Y:S02]  /*1b560*/  LDL.LU R5, [R1+0x237c] ;  /* 0x00237c0001057983 */ /* 0x002ea40000300800 */
[----:B---3--:R-:W3:Y:S02]  /*1b570*/  LDL.LU R6, [R1+0x2378] ;  /* 0x0023780001067983 */ /* 0x008ee40000300800 */
[----:B----4-:R-:W4:Y:S01]  /*1b580*/  LDL.LU R2, [R1+0x2374] ;  /* 0x0023740001027983 */ /* 0x010f220000300800 */
[----:B------:R-:W2:Y:S01]  /*1b590*/  LDL.LU R7, [R1+0x2370] ;  /* 0x0023700001077983 */ /* 0x000ea20000300800 */
[----:B------:R-:W2:Y:S01]  /*1b5a0*/  LDL.LU R8, [R1+0x236c] ;  /* 0x00236c0001087983 */ /* 0x000ea20000300800 */
[----:B------:R-:W-:-:S02]  /*1b5b0*/  LOP3.LUT R13, R13, 0x50, RZ, 0x3c, !PT ;  /* 0x000000500d0d7812 */ /* 0x000fc400078e3cff */
[----:B--2---:R-:W-:Y:S01]  /*1b5c0*/  STS.U16 [R9+0x13400], R8 ;  /* 0x0134000809007388 */ /* 0x004fe20000000400 */
[----:B------:R-:W-:Y:S02]  /*1b5d0*/  STS.U16 [R9+0x13c00], R7 ;  /* 0x013c000709007388 */ /* 0x000fe40000000400 */
[----:B------:R-:W-:Y:S02]  /*1b5e0*/  STS.U16 [R13+0x10500], R10 ;  /* 0x0105000a0d007388 */ /* 0x000fe40000000400 */
[----:B------:R-:W-:Y:S01]  /*1b5f0*/  STS.U16 [R13+0x10d00], R11 ;  /* 0x010d000b0d007388 */ /* 0x000fe20000000400 */
[----:B------:R-:W-:Y:S01]  /*1b600*/  STS.U16 [R13+0x11500], R18 ;  /* 0x011500120d007388 */ /* 0x000fe20000000400 */
[----:B------:R-:W-:Y:S02]  /*1b610*/  STS.U16 [R13+0x11d00], R12 ;  /* 0x011d000c0d007388 */ /* 0x000fe40000000400 */
[----:B------:R-:W-:Y:S02]  /*1b620*/  STS.U16 [R13+0x12500], R20 ;  /* 0x012500140d007388 */ /* 0x000fe40000000400 */
[----:B----4-:R0:W-:Y:S02]  /*1b630*/  STS.U16 [R13+0x12d00], R2 ;  /* 0x012d00020d007388 */ /* 0x0101e40000000400 */
[----:B0-----:R-:W2:Y:S04]  /*1b640*/  LDL.LU R2, [R1+0x2368] ;  /* 0x0023680001027983 */ /* 0x001ea80000300800 */
[----:B---3--:R-:W-:Y:S01]  /*1b650*/  STS.U16 [R13+0x13500], R6 ;  /* 0x013500060d007388 */ /* 0x008fe20000000400 */
[----:B------:R-:W-:Y:S02]  /*1b660*/  STS.U16 [R13+0x13d00], R5 ;  /* 0x013d00050d007388 */ /* 0x000fe40000000400 */
[----:B------:R-:W-:Y:S02]  /*1b670*/  STS.U16 [R15+0x10600], R14 ;  /* 0x0106000e0f007388 */ /* 0x000fe40000000400 */
[----:B------:R0:W-:Y:S01]  /*1b680*/  STS.U16 [R15+0x10e00], R29 ;  /* 0x010e001d0f007388 */ /* 0x0001e20000000400 */
[----:B------:R-:W3:Y:S04]  /*1b690*/  LDL R18, [R1+0x38c] ;  /* 0x00038c0001127983 */ /* 0x000ee80000100800 */
[----:B0-----:R-:W4:Y:S04]  /*1b6a0*/  LDL R29, [R1+0x384] ;  /* 0x00038400011d7983 */ /* 0x001f280000100800 */
[----:B------:R-:W-:Y:S01]  /*1b6b0*/  STS.U16 [R15+0x11600], R28 ;  /* 0x0116001c0f007388 */ /* 0x000fe20000000400 */
[----:B------:R-:W-:Y:S02]  /*1b6c0*/  STS.U16 [R15+0x11e00], R27 ;  /* 0x011e001b0f007388 */ /* 0x000fe40000000400 */
[----:B------:R-:W-:Y:S02]  /*1b6d0*/  STS.U16 [R15+0x12600], R26 ;  /* 0x0126001a0f007388 */ /* 0x000fe40000000400 */
[----:B------:R-:W-:Y:S01]  /*1b6e0*/  STS.U16 [R15+0x12e00], R22 ;  /* 0x012e00160f007388 */ /* 0x000fe20000000400 */
[----:B------:R-:W-:Y:S01]  /*1b6f0*/  STS.U16 [R15+0x13600], R4 ;  /* 0x013600040f007388 */ /* 0x000fe20000000400 */
[----:B------:R-:W-:Y:S03]  /*1b700*/  STS.U16 [R15+0x13e00], R3 ;  /* 0x013e00030f007388 */ /* 0x000fe60000000400 */
[----:B--2---:R-:W-:Y:S01]  /*1b710*/  STS.U16 [R0+0x13f00], R2 ;  /* 0x013f000200007388 */ /* 0x004fe20000000400 */
[----:B------:R-:W-:Y:S02]  /*1b720*/  STS.U16 [R0+0x10700], R16 ;  /* 0x0107001000007388 */ /* 0x000fe40000000400 */
[----:B------:R-:W-:Y:S02]  /*1b730*/  STS.U16 [R0+0x10f00], R17 ;  /* 0x010f001100007388 */ /* 0x000fe40000000400 */
[----:B------:R-:W-:Y:S01]  /*1b740*/  STS.U16 [R0+0x11700], R19 ;  /* 0x0117001300007388 */ /* 0x000fe20000000400 */
[----:B------:R-:W-:Y:S01]  /*1b750*/  STS.U16 [R0+0x11f00], R21 ;  /* 0x011f001500007388 */ /* 0x000fe20000000400 */
[----:B------:R-:W-:Y:S02]  /*1b760*/  STS.U16 [R0+0x12700], R23 ;  /* 0x0127001700007388 */ /* 0x000fe40000000400 */
[----:B------:R-:W-:Y:S02]  /*1b770*/  STS.U16 [R0+0x12f00], R24 ;  /* 0x012f001800007388 */ /* 0x000fe40000000400 */
[----:B------:R-:W-:Y:S01]  /*1b780*/  STS.U16 [R0+0x13700], R25 ;  /* 0x0137001900007388 */ /* 0x000fe20000000400 */
[----:B------:R-:W-:Y:S06]  /*1b790*/  BAR.SYNC.DEFER_BLOCKING 0x0 ;  /* 0x0000000000007b1d */ /* 0x000fec0000010000 */
[----:B----4-:R-:W0:Y:S04]  /*1b7a0*/  LDSM.16.MT88.4 R8, [R29] ;  /* 0x000000001d08783b */ /* 0x010e280000004200 */
[----:B---3--:R-:W1:Y:S04]  /*1b7b0*/  LDSM.16.M88.4 R12, [R18+0x11000] ;  /* 0x01100000120c783b */ /* 0x008e680000000200 */
[----:B------:R-:W2:Y:S04]  /*1b7c0*/  LDSM.16.M88.4 R20, [R18+0x10000] ;  /* 0x010000001214783b */ /* 0x000ea80000000200 */
[----:B------:R-:W3:Y:S04]  /*1b7d0*/  LDSM.16.M88.4 R4, [R18+0x10800] ;  /* 0x010800001204783b */ /* 0x000ee80000000200 */
[----:B------:R-:W-:Y:S04]  /*1b7e0*/  LDSM.16.M88.4 R24, [R18+0x11800] ;  /* 0x011800001218783b */ /* 0x000fe80000000200 */
[----:B0-----:R-:W-:Y:S01]  /*1b7f0*/  STL.64 [R1+0x2360], R10 ;  /* 0x0023600a01007387 */ /* 0x001fe20000100a00 */
[----:B------:R-:W-:Y:S02]  /*1b800*/  STL.64 [R1+0x2358], R8 ;  /* 0x0023580801007387 */ /* 0x000fe40000100a00 */
[----:B-1----:R-:W-:Y:S02]  /*1b810*/  STL.64 [R1+0x80], R12 ;  /* 0x0000800c01007387 */ /* 0x002fe40000100a00 */
[----:B------:R-:W-:Y:S01]  /*1b820*/  IMAD.MOV.U32 R2, RZ, RZ, R12 ;  /* 0x000000ffff027224 */ /* 0x000fe200078e000c */
[----:B------:R-:W-:Y:S01]  /*1b830*/  STL.64 [R1+0x88], R14 ;  /* 0x0000880e01007387 */ /* 0x000fe20000100a00 */
[----:B------:R-:W-:-:S02]  /*1b840*/  IMAD.MOV.U32 R0, RZ, RZ, R13 ;  /* 0x000000ffff007224 */ /* 0x000fc400078e000d */
[----:B------:R-:W0:Y:S01]  /*1b850*/  LDSM.16.M88.4 R12, [R18+0x12000] ;  /* 0x01200000120c783b */ /* 0x000e220000000200 */
[----:B------:R-:W1:Y:S03]  /*1b860*/  LDSM.16.M88.4 R8, [R18+0x12800] ;  /* 0x012800001208783b */ /* 0x000e660000000200 */
[----:B--2---:R-:W-:Y:S02]  /*1b870*/  STL.64 [R1+0xa0], R20 ;  /* 0x0000a01401007387 */ /* 0x004fe40000100a00 */
[----:B------:R-:W-:Y:S02]  /*1b880*/  STL.64 [R1+0xa8], R22 ;  /* 0x0000a81601007387 */ /* 0x000fe40000100a00 */
[----:B---3--:R-:W-:Y:S01]  /*1b890*/  STL.64 [R1+0x90], R4 ;  /* 0x0000900401007387 */ /* 0x008fe20000100a00 */
[----:B------:R-:W-:Y:S01]  /*1b8a0*/  STL.64 [R1+0x98], R6 ;  /* 0x0000980601007387 */ /* 0x000fe20000100a00 */
[----:B0-----:R-:W-:-:S05]  /*1b8b0*/  IMAD.MOV.U32 R28, RZ, RZ, R15 ;  /* 0x000000ffff1c7224 */ /* 0x001fca00078e000f */
[----:B------:R-:W-:Y:S01]  /*1b8c0*/  STL [R1+0x2248], R28 ;  /* 0x0022481c01007387 */ /* 0x000fe20000100800 */
[----:B------:R-:W-:Y:S02]  /*1b8d0*/  STL.64 [R1+0x70], R24 ;  /* 0x0000701801007387 */ /* 0x000fe40000100a00 */
[----:B------:R-:W-:Y:S02]  /*1b8e0*/  STL.64 [R1+0x60], R12 ;  /* 0x0000600c01007387 */ /* 0x000fe40000100a00 */
[----:B------:R-:W-:Y:S01]  /*1b8f0*/  STL.64 [R1+0x68], R14 ;  /* 0x0000680e01007387 */ /* 0x000fe20000100a00 */
[----:B------:R0:W-:Y:S02]  /*1b900*/  STL.64 [R1+0x2340], R12 ;  /* 0x0023400c01007387 */ /* 0x0001e40000100a00 */
[----:B0-----:R-:W-:Y:S02]  /*1b910*/  IMAD.MOV.U32 R12, RZ, RZ, R2 ;  /* 0x000000ffff0c7224 */ /* 0x001fe400078e0002 */
[----:B------:R-:W-:-:S05]  /*1b920*/  IMAD.MOV.U32 R13, RZ, RZ, R0 ;  /* 0x000000ffff0d7224 */ /* 0x000fca00078e0000 */
[----:B------:R0:W-:Y:S04]  /*1b930*/  STL.64 [R1+0x2350], R12 ;  /* 0x0023500c01007387 */ /* 0x0001e80000100a00 */
[----:B0-----:R-:W2:Y:S01]  /*1b940*/  LDL.LU.64 R12, [R1+0x2c0] ;  /* 0x0002c000010c7983 */ /* 0x001ea20000300a00 */
[----:B------:R-:W2:Y:S02]  /*1b950*/  LDL.LU.64 R14, [R1+0x2c8] ;  /* 0x0002c800010e7983 */ /* 0x000ea40000300a00 */
[----:B------:R-:W-:Y:S02]  /*1b960*/  STL.64 [R1+0x78], R26 ;  /* 0x0000781a01007387 */ /* 0x000fe40000100a00 */
[----:B------:R0:W-:Y:S02]  /*1b970*/  STL.64 [R1+0x2348], R24 ;  /* 0x0023481801007387 */ /* 0x0001e40000100a00 */
[----:B0-----:R-:W3:Y:S01]  /*1b980*/  LDL.LU.64 R24, [R1+0x2d0] ;  /* 0x0002d00001187983 */ /* 0x001ee20000300a00 */
[----:B------:R-:W3:Y:S02]  /*1b990*/  LDL.LU.64 R26, [R1+0x2d8] ;  /* 0x0002d800011a7983 */ /* 0x000ee40000300a00 */
[----:B-1----:R-:W-:Y:S02]  /*1b9a0*/  STL.64 [R1+0x50], R8 ;  /* 0x0000500801007387 */ /* 0x002fe40000100a00 */
[----:B------:R0:W-:Y:S02]  /*1b9b0*/  STL.64 [R1+0x58], R10 ;  /* 0x0000580a01007387 */ /* 0x0001e40000100a00 */
[----:B0-----:R-:W3:Y:S01]  /*1b9c0*/  LDL.LU.64 R10, [R1+0x2360] ;  /* 0x00236000010a7983 */ /* 0x001ee20000300a00 */
[----:B------:R-:W3:Y:S02]  /*1b9d0*/  LDL.LU.64 R8, [R1+0x2358] ;  /* 0x0023580001087983 */ /* 0x000ee40000300a00 */
[----:B------:R-:W-:-:S02]  /*1b9e0*/  IMAD.MOV.U32 R2, RZ, RZ, R4 ;  /* 0x000000ffff027224 */ /* 0x000fc400078e0004 */
[----:B------:R-:W-:Y:S01]  /*1b9f0*/  IMAD.MOV.U32 R0, RZ, RZ, R5 ;  /* 0x000000ffff007224 */ /* 0x000fe200078e0005 */
[C---:B---3--:R-:W-:Y:S08]  /*1ba00*/  HMMA.16816.F32.BF16 R20, R8.reuse, R20, R24 ;  /* 0x000000140814723c */ /* 0x048ff00000041818 */
[----:B--2---:R-:W-:Y:S11]  /*1ba10*/  HMMA.16816.F32.BF16 R12, R8, R4, R12 ;  /* 0x00000004080c723c */ /* 0x004ff6000004180c */
[----:B------:R-:W-:Y:S04]  /*1ba20*/  @!UPT UIADD3 URZ, URZ, URZ, URZ ;  /* 0x0000003f3f3ff290 */ /* 0x000fe8000fffe03f */
[----:B------:R-:W-:Y:S01]  /*1ba30*/  STL.64 [R1+0x130], R20 ;  /* 0x0001301401007387 */ /* 0x000fe20000100a00 */
[----:B------:R-:W-:Y:S02]  /*1ba40*/  STL [R1+0x138], R22 ;  /* 0x0001381601007387 */ /* 0x000fe40000100800 */
[----:B------:R-:W-:Y:S02]  /*1ba50*/  IMAD.MOV.U32 R3, RZ, RZ, R23 ;  /* 0x000000ffff037224 */ /* 0x000fe400078e0017 */
[----:B------:R-:W0:Y:S04]  /*1ba60*/  LDSM.16.M88.4 R20, [R18+0x13000] ;  /* 0x013000001214783b */ /* 0x000e280000000200 */
[----:B------:R-:W-:Y:S01]  /*1ba70*/  STL [R1+0x2198], R3 ;  /* 0x0021980301007387 */ /* 0x000fe20000100800 */
[----:B------:R-:W-:Y:S02]  /*1ba80*/  STL.64 [R1+0x120], R12 ;  /* 0x0001200c01007387 */ /* 0x000fe40000100a00 */
[----:B------:R-:W-:Y:S02]  /*1ba90*/  STL.64 [R1+0x128], R14 ;  /* 0x0001280e01007387 */ /* 0x000fe40000100a00 */
[----:B------:R-:W2:Y:S01]  /*1baa0*/  LDL.LU.64 R24, [R1+0x300] ;  /* 0x0003000001187983 */ /* 0x000ea20000300a00 */
[----:B------:R-:W2:Y:S01]  /*1bab0*/  LDL.LU.64 R26, [R1+0x308] ;  /* 0x00030800011a7983 */ /* 0x000ea20000300a00 */
[----:B------:R-:W3:Y:S02]  /*1bac0*/  LDL.LU.64 R4, [R1+0x2f0] ;  /* 0x0002f00001047983 */ /* 0x000ee40000300a00 */
[----:B------:R-:W3:Y:S01]  /*1bad0*/  LDL.LU.64 R6, [R1+0x2f8] ;  /* 0x0002f80001067983 */ /* 0x000ee20000300a00 */
[----:B------:R-:W1:Y:S04]  /*1bae0*/  LDSM.16.M88.4 R12, [R18+0x13800] ;  /* 0x01380000120c783b */ /* 0x000e680000000200 */
[----:B0-----:R-:W-:Y:S01]  /*1baf0*/  STL.64 [R1+0x40], R20 ;  /* 0x0000401401007387 */ /* 0x001fe20000100a00 */
[----:B------:R-:W-:Y:S02]  /*1bb00*/  STL.64 [R1+0x48], R22 ;  /* 0x0000481601007387 */ /* 0x000fe40000100a00 */
[----:B------:R0:W-:Y:S02]  /*1bb10*/  STL.64 [R1+0x2328], R20 ;  /* 0x0023281401007387 */ /* 0x0001e40000100a00 */
[----:B0-----:R-:W4:Y:S01]  /*1bb20*/  LDL.64 R20, [R1+0x50] ;  /* 0x0000500001147983 */ /* 0x001f220000100a00 */
[----:B-1----:R-:W-:-:S02]  /*1bb30*/  IMAD.MOV.U32 R17, RZ, RZ, R12 ;  /* 0x000000ffff117224 */ /* 0x002fc400078e000c */
[----:B------:R-:W-:Y:S01]  /*1bb40*/  IMAD.MOV.U32 R16, RZ, RZ, R13 ;  /* 0x000000ffff107224 */ /* 0x000fe200078e000d */
[----:B----4-:R0:W-:Y:S04]  /*1bb50*/  STL.64 [R1+0x2338], R20 ;  /* 0x0023381401007387 */ /* 0x0101e80000100a00 */
[----:B0-----:R-:W4:Y:S01]  /*1bb60*/  LDL.LU.64 R20, [R1+0x240] ;  /* 0x0002400001147983 */ /* 0x001f220000300a00 */
[----:B------:R-:W4:Y:S02]  /*1bb70*/  LDL.LU.64 R22, [R1+0x248] ;  /* 0x0002480001167983 */ /* 0x000f240000300a00 */
[----:B------:R0:W-:Y:S02]  /*1bb80*/  STL.64 [R1+0x30], R12 ;  /* 0x0000300c01007387 */ /* 0x0001e40000100a00 */
[----:B------:R-:W-:Y:S01]  /*1bb90*/  STL.64 [R1+0x38], R14 ;  /* 0x0000380e01007387 */ /* 0x000fe20000100a00 */
[----:B0-----:R-:W2:Y:S01]  /*1bba0*/  LDL.LU.64 R12, [R1+0x2350] ;  /* 0x00235000010c7983 */ /* 0x001ea20000300a00 */
[----:B------:R0:W-:Y:S03]  /*1bbb0*/  STL.64 [R1+0x2330], R16 ;  /* 0x0023301001007387 */ /* 0x0001e60000100a00 */
[----:B0-----:R-:W3:Y:S01]  /*1bbc0*/  LDL.LU.64 R16, [R1+0x230] ;  /* 0x0002300001107983 */ /* 0x001ee20000300a00 */
[----:B------:R-:W3:Y:S01]  /*1bbd0*/  LDL.LU.64 R18, [R1+0x238] ;  /* 0x0002380001127983 */ /* 0x000ee20000300a00 */
[C---:B--2---:R-:W-:Y:S02]  /*1bbe0*/  HMMA.16816.F32.BF16 R12, R8.reuse, R12, R24 ;  /* 0x0000000c080c723c */ /* 0x044fe40000041818 */
[----:B------:R-:W3:Y:S11]  /*1bbf0*/  LDL.LU.64 R24, [R1+0x2348] ;  /* 0x0023480001187983 */ /* 0x000ef60000300a00 */
[----:B------:R-:W-:Y:S10]  /*1bc00*/  @!UPT UIADD3 URZ, URZ, URZ, URZ ;  /* 0x0000003f3f3ff290 */ /* 0x000ff4000fffe03f */
[----:B------:R0:W-:Y:S01]  /*1bc10*/  STL.64 [R1+0x110], R12 ;  /* 0x0001100c01007387 */ /* 0x0001e20000100a00 */
[----:B------:R-:W-:Y:S03]  /*1bc20*/  STL.64 [R1+0x118], R14 ;  /* 0x0001180e01007387 */ /* 0x000fe60000100a00 */
[----:B0-----:R-:W4:Y:S01]  /*1bc30*/  LDL.LU.64 R12, [R1+0x2340] ;  /* 0x00234000010c7983 */ /* 0x001f220000300a00 */
[C---:B---3--:R-:W-:Y:S08]  /*1bc40*/  HMMA.16816.F32.BF16 R4, R8.reuse, R24, R4 ;  /* 0x000000180804723c */ /* 0x048ff00000041804 */
[C---:B----4-:R-:W-:Y:S11]  /*1bc50*/  HMMA.16816.F32.BF16 R20, R8.reuse, R12, R20 ;  /* 0x0000000c0814723c */ /* 0x050ff60000041814 */
[----:B------:R-:W-:Y:S04]  /*1bc60*/  @!UPT UIADD3 URZ, URZ, URZ, URZ ;  /* 0x0000003f3f3ff290 */ /* 0x000fe8000fffe03f */
[----:B------:R-:W-:Y:S01]  /*1bc70*/  STL.64 [R1+0x100], R4 ;  /* 0x0001000401007387 */ /* 0x000fe20000100a00 */
[----:B------:R-:W-:Y:S02]  /*1bc80*/  STL.64 [R1+0x108], R6 ;  /* 0x0001080601007387 */ /* 0x000fe40000100a00 */
[----:B------:R-:W-:Y:S02]  /*1bc90*/  IMAD.MOV.U32 R28, RZ, RZ, R13 ;  /* 0x000000ffff1c7224 */ /* 0x000fe400078e000d */
[----:B------:R-:W-:Y:S01]  /*1bca0*/  LDSM.16.MT88.4 R4, [R29+0x80] ;  /* 0x000080001d04783b */ /* 0x000fe20000004200 */
[----:B------:R-:W0:Y:S04]  /*1bcb0*/  LDSM.16.MT88.4 R12, [R29+0x100] ;  /* 0x000100001d0c783b */ /* 0x000e280000004200 */
[----:B------:R1:W-:Y:S01]  /*1bcc0*/  STL.64 [R1+0xf0], R20 ;  /* 0x0000f01401007387 */ /* 0x0003e20000100a00 */
[----:B------:R-:W-:Y:S03]  /*1bcd0*/  STL.64 [R1+0xf8], R22 ;  /* 0x0000f81601007387 */ /* 0x000fe60000100a00 */
[----:B-1----:R-:W2:Y:S04]  /*1bce0*/  LDL.LU.64 R20, [R1+0x2338] ;  /* 0x0023380001147983 */ /* 0x002ea80000300a00 */
[----:B0-----:R-:W-:Y:S01]  /*1bcf0*/  STL.64 [R1+0x22b8], R14 ;  /* 0x0022b80e01007387 */ /* 0x001fe20000100a00 */
[----:B------:R0:W-:Y:S03]  /*1bd00*/  STL.64 [R1+0x22b0], R12 ;  /* 0x0022b00c01007387 */ /* 0x0001e60000100a00 */
[----:B0-----:R-:W3:Y:S01]  /*1bd10*/  LDL.LU.64 R12, [R1+0x200] ;  /* 0x00020000010c7983 */ /* 0x001ee20000300a00 */
[----:B------:R-:W3:Y:S01]  /*1bd20*/  LDL.LU.64 R14, [R1+0x208] ;  /* 0x00020800010e7983 */ /* 0x000ee20000300a00 */
[----:B--2---:R-:W-:Y:S11]  /*1bd30*/  HMMA.16816.F32.BF16 R16, R8, R20, R16 ;  /* 0x000000140810723c */ /* 0x004ff60000041810 */
[----:B------:R-:W-:Y:S11]  /*1bd40*/  @!UPT UIADD3 URZ, URZ, URZ, URZ ;  /* 0x0000003f3f3ff290 */ /* 0x000ff6000fffe03f */
[----:B------:R-:W-:Y:S01]  /*1bd50*/  @!UPT UIADD3 URZ, URZ, URZ, URZ ;  /* 0x0000003f3f3ff290 */ /* 0x000fe2000fffe03f */
[----:B------:R0:W-:Y:S01]  /*1bd60*/  STL.64 [R1+0xe0], R16 ;  /* 0x0000e01001007387 */ /* 0x0001e20000100a00 */
[----:B------:R-:W-:Y:S03]  /*1bd70*/  STL.64 [R1+0xe8], R18 ;  /* 0x0000e81201007387 */ /* 0x000fe60000100a00 */
[----:B0-----:R-:W2:Y:S01]  /*1bd80*/  LDL.LU.64 R16, [R1+0x2330] ;  /* 0x0023300001107983 */ /* 0x001ea20000300a00 */
[----:B------:R-:W-:Y:S02]  /*1bd90*/  IMAD.MOV.U32 R26, RZ, RZ, R20 ;  /* 0x000000ffff1a7224 */ /* 0x000fe400078e0014 */
[----:B------:R-:W-:Y:S02]  /*1bda0*/  IMAD.MOV.U32 R3, RZ, RZ, R21 ;  /* 0x000000ffff037224 */ /* 0x000fe400078e0015 */
[----:B------:R-:W3:Y:S01]  /*1bdb0*/  LDL.LU.64 R20, [R1+0x2328] ;  /* 0x0023280001147983 */ /* 0x000ee20000300a00 */
[----:B------:R-:W-:Y:S02]  /*1bdc0*/  STL [R1+0x2308], R26 ;  /* 0x0023081a01007387 */ /* 0x000fe40000100800 */
[----:B------:R2:W-:Y:S02]  /*1bdd0*/  STL.64 [R1+0x2300], R24 ;  /* 0x0023001801007387 */ /* 0x0005e40000100a00 */
[----:B--2---:R-:W-:-:S02]  /*1bde0*/  IMAD.MOV.U32 R24, RZ, RZ, R17 ;  /* 0x000000ffff187224 */ /* 0x004fc400078e0011 */
[----:B------:R-:W-:Y:S02]  /*1bdf0*/  IMAD.MOV.U32 R25, RZ, RZ, R16 ;  /* 0x000000ffff197224 */ /* 0x000fe400078e0010 */
[----:B------:R-:W0:Y:S01]  /*1be00*/  LDSM.16.MT88.4 R16, [R29+0x180] ;  /* 0x000180001d10783b */ /* 0x000e220000004200 */
[C---:B---3--:R-:W-:Y:S03]  /*1be10*/  HMMA.16816.F32.BF16 R12, R8.reuse, R20, R12 ;  /* 0x00000014080c723c */ /* 0x048fe6000004180c */
[----:B0-----:R-:W-:Y:S01]  /*1be20*/  STL [R1+0x2244], R18 ;  /* 0x0022441201007387 */ /* 0x001fe20000100800 */
[----:B------:R-:W-:Y:S02]  /*1be30*/  STL [R1+0x2240], R19 ;  /* 0x0022401301007387 */ /* 0x000fe40000100800 */
[----:B------:R0:W-:Y:S02]  /*1be40*/  STL.64 [R1+0x22a8], R16 ;  /* 0x0022a81001007387 */ /* 0x0001e40000100a00 */
[----:B0-----:R-:W2:Y:S01]  /*1be50*/  LDL.LU.64 R16, [R1+0x1f0] ;  /* 0x0001f00001107983 */ /* 0x001ea20000300a00 */
[----:B------:R-:W2:Y:S11]  /*1be60*/  LDL.LU.64 R18, [R1+0x1f8] ;  /* 0x0001f80001127983 */ /* 0x000eb60000300a00 */
[----:B------:R-:W-:Y:S03]  /*1be70*/  @!UPT UIADD3 URZ, URZ, URZ, URZ ;  /* 0x0000003f3f3ff290 */ /* 0x000fe6000fffe03f */
[----:B------:R0:W-:Y:S02]  /*1be80*/  STL.64 [R1+0xd0], R12 ;  /* 0x0000d00c01007387 */ /* 0x0001e40000100a00 */
[----:B0-----:R-:W-:Y:S02]  /*1be90*/  IMAD.MOV.U32 R13, RZ, RZ, R20 ;  /* 0x000000ffff0d7224 */ /* 0x001fe400078e0014 */
[----:B------:R-:W-:Y:S02]  /*1bea0*/  IMAD.MOV.U32 R12, RZ, RZ, R21 ;  /* 0x000000ffff0c7224 */ /* 0x000fe400078e0015 */
[----:B------:R-:W0:Y:S04]  /*1beb0*/  LDSM.16.MT88.4 R20, [R29+0x2000] ;  /* 0x002000001d14783b */ /* 0x000e280000004200 */
[----:B------:R-:W-:Y:S04]  /*1bec0*/  STL.64 [R1+0xd8], R14 ;  /* 0x0000d80e01007387 */ /* 0x000fe80000100a00 */
[----:B0-----:R-:W-:Y:S01]  /*1bed0*/  STL [R1+0x21a8], R20 ;  /* 0x0021a81401007387 */ /* 0x001fe20000100800 */
[----:B------:R0:W-:Y:S02]  /*1bee0*/  STL [R1+0x21a4], R21 ;  /* 0x0021a41501007387 */ /* 0x0001e40000100800 */
[----:B------:R-:W-:Y:S02]  /*1bef0*/  STL [R1+0x21a0], R22 ;  /* 0x0021a01601007387 */ /* 0x000fe40000100800 */
[----:B------:R-:W-:Y:S01]  /*1bf00*/  STL [R1+0x219c], R23 ;  /* 0x00219c1701007387 */ /* 0x000fe20000100800 */
[----:B0-----:R-:W3:Y:S01]  /*1bf10*/  LDL.LU.64 R20, [R1+0x80] ;  /* 0x0000800001147983 */ /* 0x001ee20000300a00 */
[----:B--2---:R-:W-:Y:S03]  /*1bf20*/  HMMA.16816.F32.BF16 R8, R8, R24, R16 ;  /* 0x000000180808723c */ /* 0x004fe60000041810 */
[----:B---3--:R0:W-:Y:S04]  /*1bf30*/  STL.64 [R1+0x2310], R20 ;  /* 0x0023101401007387 */ /* 0x0081e80000100a00 */
[----:B0-----:R-:W2:Y:S01]  /*1bf40*/  LDL.LU.64 R20, [R1+0xa0] ;  /* 0x0000a00001147983 */ /* 0x001ea20000300a00 */
[----:B------:R-:W3:Y:S02]  /*1bf50*/  LDL.LU.64 R24, [R1+0x330] ;  /* 0x0003300001187983 */ /* 0x000ee40000300a00 */
[----:B------:R-:W4:Y:S11]  /*1bf60*/  LDL.LU.64 R26, [R1+0x338] ;  /* 0x00033800011a7983 */ /* 0x000f360000300a00 */
[----:B------:R-:W-:Y:S02]  /*1bf70*/  @!UPT UIADD3 URZ, URZ, URZ, URZ ;  /* 0x0000003f3f3ff290 */ /* 0x000fe4000fffe03f */
[----:B------:R-:W-:Y:S01]  /*1bf80*/  STL.64 [R1+0xb0], R8 ;  /* 0x0000b00801007387 */ /* 0x000fe20000100a00 */
[----:B------:R-:W-:Y:S02]  /*1bf90*/  STL.64 [R1+0xb8], R10 ;  /* 0x0000b80a01007387 */ /* 0x000fe40000100a00 */
[----:B------:R-:W0:Y:S02]  /*1bfa0*/  LDSM.16.MT88.4 R8, [R29+0x2080] ;  /* 0x002080001d08783b */ /* 0x000e240000004200 */
[----:B----4-:R-:W-:Y:S02]  /*1bfb0*/  STL.64 [R1+0x2320], R26 ;  /* 0x0023201a01007387 */ /* 0x010fe40000100a00 */
[----:B---3--:R1:W-:Y:S02]  /*1bfc0*/  STL.64 [R1+0x2318], R24 ;  /* 0x0023181801007387 */ /* 0x0083e40000100a00 */
[----:B-1----:R-:W2:Y:S01]  /*1bfd0*/  LDL.LU.64 R24, [R1+0x340] ;  /* 0x0003400001187983 */ /* 0x002ea20000300a00 */
[----:B------:R-:W2:Y:S02]  /*1bfe0*/  LDL.LU.64 R26, [R1+0x348] ;  /* 0x00034800011a7983 */ /* 0x000ea40000300a00 */
[----:B0-----:R-:W-:Y:S02]  /*1bff0*/  STL.64 [R1+0x2130], R10 ;  /* 0x0021300a01007387 */ /* 0x001fe40000100a00 */
[----:B------:R0:W-:Y:S02]  /*1c000*/  STL.64 [R1+0x2128], R8 ;  /* 0x0021280801007387 */ /* 0x0001e40000100a00 */
[----:B0-----:R-:W3:Y:S01]  /*1c010*/  LDL.LU.64 R8, [R1+0x30] ;  /* 0x0000300001087983 */ /* 0x001ee20000300a00 */
[----:B------:R-:W4:Y:S01]  /*1c020*/  LDL.LU.64 R10, [R1+0x38] ;  /* 0x00003800010a7983 */ /* 0x000f220000300a00 */
[----:B--2---:R-:W-:Y:S02]  /*1c030*/  HMMA.16816.F32.BF16 R24, R4, R20, R24 ;  /* 0x000000140418723c */ /* 0x004fe40000041818 */
[----:B----4-:R-:W-:Y:S01]  /*1c040*/  STL.64 [R1+0x22c8], R10 ;  /* 0x0022c80a01007387 */ /* 0x010fe20000100a00 */
[----:B---3--:R0:W-:Y:S02]  /*1c050*/  STL.64 [R1+0x22c0], R8 ;  /* 0x0022c00801007387 */ /* 0x0081e40000100a00 */
[----:B------:R-:W2:Y:S02]  /*1c060*/  LDL R16, [R1+0x60] ;  /* 0x0000600001107983 */ /* 0x000ea40000100800 */
[----:B0-----:R-:W-:-:S02]  /*1c070*/  IMAD.MOV.U32 R8, RZ, RZ, R13 ;  /* 0x000000ffff087224 */ /* 0x001fc400078e000d */
[----:B------:R-:W-:Y:S02]  /*1c080*/  IMAD.MOV.U32 R9, RZ, RZ, R12 ;  /* 0x000000ffff097224 */ /* 0x000fe400078e000c */
[----:B------:R-:W3:Y:S01]  /*1c090*/  LDL.LU.64 R12, [R1+0x310] ;  /* 0x00031000010c7983 */ /* 0x000ee20000300a00 */
[----:B------:R-:W3:Y:S02]  /*1c0a0*/  LDL.LU.64 R14, [R1+0x318] ;  /* 0x00031800010e7983 */ /* 0x000ee40000300a00 */
[----:B------:R-:W-:Y:S02]  /*1c0b0*/  STL.64 [R1+0x22e0], R8 ;  /* 0x0022e00801007387 */ /* 0x000fe40000100a00 */
[----:B------:R-:W-:Y:S07]  /*1c0c0*/  STL [R1+0x2120], R29 ;  /* 0x0021201d01007387 */ /* 0x000fee0000100800 */
[----:B------:R-:W-:Y:S01]  /*1c0d0*/  STL.64 [R1+0x20], R24 ;  /* 0x0000201801007387 */ /* 0x000fe20000100a00 */
[----:B------:R0:W-:Y:S03]  /*1c0e0*/  STL.64 [R1+0x28], R26 ;  /* 0x0000281a01007387 */ /* 0x0001e60000100a00 */
[----:B0-----:R-:W4:Y:S01]  /*1c0f0*/  LDL.LU.64 R26, [R1+0x2320] ;  /* 0x00232000011a7983 */ /* 0x001f220000300a00 */
[----:B------:R-:W4:Y:S02]  /*1c100*/  LDL.LU.64 R24, [R1+0x2318] ;  /* 0x0023180001187983 */ /* 0x000f240000300a00 */
[----:B------:R-:W-:-:S02]  /*1c110*/  IMAD.MOV.U32 R8, RZ, RZ, R2 ;  /* 0x000000ffff087224 */ /* 0x000fc400078e0002 */
[----:B------:R-:W-:Y:S02]  /*1c120*/  IMAD.MOV.U32 R9, RZ, RZ, R0 ;  /* 0x000000ffff097224 */ /* 0x000fe400078e0000 */
[----:B------:R-:W-:Y:S02]  /*1c130*/  IMAD.MOV.U32 R2, RZ, RZ, R20 ;  /* 0x000000ffff027224 */ /* 0x000fe400078e0014 */
[----:B------:R-:W-:Y:S02]  /*1c140*/  IMAD.MOV.U32 R0, RZ, RZ, R21 ;  /* 0x000000ffff007224 */ /* 0x000fe400078e0015 */
[----:B------:R-:W2:Y:S01]  /*1c150*/  LDL.LU.64 R20, [R1+0x2310] ;  /* 0x0023100001147983 */ /* 0x000ea20000300a00 */
[----:B----4-:R-:W-:Y:S03]  /*1c160*/  HMMA.16816.F32.BF16 R8, R4, R8, R24 ;  /* 0x000000080408723c */ /* 0x010fe60000041818 */
[----:B------:R-:W4:Y:S01]  /*1c170*/  LDL.LU R26, [R1+0x2308] ;  /* 0x00230800011a7983 */ /* 0x000f220000300800 */
[----:B------:R-:W3:Y:S11]  /*1c180*/  LDL.LU.64 R24, [R1+0x2300] ;  /* 0x0023000001187983 */ /* 0x000ef60000300a00 */
[----:B------:R-:W-:Y:S08]  /*1c190*/  @!UPT UIADD3 URZ, URZ, URZ, URZ ;  /* 0x0000003f3f3ff290 */ /* 0x000ff0000fffe03f */
[----:B------:R0:W-:Y:S01]  /*1c1a0*/  STL.64 [R1+0x10], R8 ;  /* 0x0000100801007387 */ /* 0x0001e20000100a00 */
[----:B------:R-:W-:Y:S02]  /*1c1b0*/  STL.64 [R1+0x18], R10 ;  /* 0x0000180a01007387 */ /* 0x000fe40000100a00 */
[----:B0-----:R-:W-:Y:S02]  /*1c1c0*/  IMAD.MOV.U32 R9, RZ, RZ, R3 ;  /* 0x000000ffff097224 */ /* 0x001fe400078e0003 */
[----:B----4-:R-:W-:-:S05]  /*1c1d0*/  IMAD.MOV.U32 R8, RZ, RZ, R26 ;  /* 0x000000ffff087224 */ /* 0x010fca00078e001a */
[----:B------:R0:W-:Y:S04]  /*1c1e0*/  STL.64 [R1+0x22f8], R8 ;  /* 0x0022f80801007387 */ /* 0x0001e80000100a00 */
[----:B0-----:R-:W2:Y:S01]  /*1c1f0*/  LDL.LU.64 R8, [R1+0x320] ;  /* 0x0003200001087983 */ /* 0x001ea20000300a00 */
[----:B------:R-:W2:Y:S01]  /*1c200*/  LDL.LU.64 R10, [R1+0x328] ;  /* 0x00032800010a7983 */ /* 0x000ea20000300a00 */
[C---:B---3--:R-:W-:Y:S08]  /*1c210*/  HMMA.16816.F32.BF16 R24, R4.reuse, R24, R12 ;  /* 0x000000180418723c */ /* 0x048ff0000004180c */
[----:B--2---:R-:W-:Y:S11]  /*1c220*/  HMMA.16816.F32.BF16 R8, R4, R20, R8 ;  /* 0x000000140408723c */ /* 0x004ff60000041808 */
[----:B------:R-:W-:Y:S11]  /*1c230*/  @!UPT UIADD3 URZ, URZ, URZ, URZ ;  /* 0x0000003f3f3ff290 */ /* 0x000ff6000fffe03f */
[----:B------:R-:W-:Y:S02]  /*1c240*/  @!UPT UIADD3 URZ, URZ, URZ, URZ ;  /* 0x0000003f3f3ff290 */ /* 0x000fe4000fffe03f */
[----:B------:R-:W-:Y:S02]  /*1c250*/  IMAD.MOV.U32 R23, RZ, RZ, R9 ;  /* 0x000000ffff177224 */ /* 0x000fe400078e0009 */
[----:B------:R-:W-:Y:S02]  /*1c260*/  IMAD.MOV.U32 R3, RZ, RZ, R10 ;  /* 0x000000ffff037224 */ /* 0x000fe400078e000a */
[----:B------:R-:W-:Y:S02]  /*1c270*/  IMAD.MOV.U32 R22, RZ, RZ, R8 ;  /* 0x000000ffff167224 */ /* 0x000fe400078e0008 */
[----:B------:R-:W-:Y:S01]  /*1c280*/  IMAD.MOV.U32 R29, RZ, RZ, R11 ;  /* 0x000000ffff1d7224 */ /* 0x000fe200078e000b */
[----:B------:R-:W-:Y:S01]  /*1c290*/  STL [R1+0x21b0], R23 ;  /* 0x0021b01701007387 */ /* 0x000fe20000100800 */
[----:B------:R-:W-:Y:S02]  /*1c2a0*/  STL [R1+0x21ac], R3 ;  /* 0x0021ac0301007387 */ /* 0x000fe40000100800 */
[----:B------:R-:W2:Y:S02]  /*1c2b0*/  LDL.LU.64 R8, [R1+0x1e0] ;  /* 0x0001e00001087983 */ /* 0x000ea40000300a00 */
[----:B------:R-:W2:Y:S01]  /*1c2c0*/  LDL.LU.64 R10, [R1+0x1e8] ;  /* 0x0001e800010a7983 */ /* 0x000ea20000300a00 */
[----:B------:R-:W3:Y:S01]  /*1c2d0*/  LDL.LU.64 R12, [R1+0x1c0] ;  /* 0x0001c000010c7983 */ /* 0x000ee20000300a00 */
[----:B------:R-:W4:Y:S03]  /*1c2e0*/  LDL.LU.64 R14, [R1+0x1c8] ;  /* 0x0001c800010e7983 */ /* 0x000f260000300a00 */
[----:B----4-:R-:W-:Y:S01]  /*1c2f0*/  STL.64 [R1+0x22d8], R14 ;  /* 0x0022d80e01007387 */ /* 0x010fe20000100a00 */
[----:B---3--:R0:W-:Y:S03]  /*1c300*/  STL.64 [R1+0x22d0], R12 ;  /* 0x0022d00c01007387 */ /* 0x0081e60000100a00 */
[----:B0-----:R-:W3:Y:S01]  /*1c310*/  LDL.LU.64 R12, [R1+0x170] ;  /* 0x00017000010c7983 */ /* 0x001ee20000300a00 */
[----:B------:R-:W4:Y:S02]  /*1c320*/  LDL.LU.64 R14, [R1+0x178] ;  /* 0x00017800010e7983 */ /* 0x000f240000300a00 */
[----:B------:R-:W-:-:S02]  /*1c330*/  IMAD.MOV.U32 R17, RZ, RZ, R28 ;  /* 0x000000ffff117224 */ /* 0x000fc400078e001c */
[----:B------:R-:W-:Y:S02]  /*1c340*/  IMAD.MOV.U32 R19, RZ, RZ, R20 ;  /* 0x000000ffff137224 */ /* 0x000fe400078e0014 */
[----:B------:R-:W-:Y:S01]  /*1c350*/  IMAD.MOV.U32 R18, RZ, RZ, R21 ;  /* 0x000000ffff127224 */ /* 0x000fe200078e0015 */
[----:B----4-:R-:W-:Y:S01]  /*1c360*/  STL.64 [R1+0x22f0], R14 ;  /* 0x0022f00e01007387 */ /* 0x010fe20000100a00 */
[----:B---3--:R0:W-:Y:S03]  /*1c370*/  STL.64 [R1+0x22e8], R12 ;  /* 0x0022e80c01007387 */ /* 0x0081e60000100a00 */
[----:B0-----:R-:W3:Y:S01]  /*1c380*/  LDL.LU.64 R12, [R1+0x1d0] ;  /* 0x0001d000010c7983 */ /* 0x001ee20000300a00 */
[----:B------:R-:W3:Y:S02]  /*1c390*/  LDL.LU.64 R14, [R1+0x1d8] ;  /* 0x0001d800010e7983 */ /* 0x000ee40000300a00 */
[----:B------:R0:W-:Y:S02]  /*1c3a0*/  STL.64 [R1+0x20e8], R26 ;  /* 0x0020e81a01007387 */ /* 0x0001e40000100a00 */
[----:B------:R1:W-:Y:S01]  /*1c3b0*/  STL.64 [R1+0x20e0], R24 ;  /* 0x0020e01801007387 */ /* 0x0003e20000100a00 */
[----:B0-----:R-:W4:Y:S01]  /*1c3c0*/  LDL R26, [R1+0x88] ;  /* 0x00008800011a7983 */ /* 0x001f220000100800 */
[----:B-1----:R-:W-:-:S02]  /*1c3d0*/  IMAD.MOV.U32 R24, RZ, RZ, R19 ;  /* 0x000000ffff187224 */ /* 0x002fc400078e0013 */
[----:B------:R-:W-:Y:S01]  /*1c3e0*/  IMAD.MOV.U32 R25, RZ, RZ, R18 ;  /* 0x000000ffff197224 */ /* 0x000fe200078e0012 */
[----:B------:R-:W4:Y:S01]  /*1c3f0*/  LDL R27, [R1+0x8c] ;  /* 0x00008c00011b7983 */ /* 0x000f220000100800 */
[C---:B--2---:R-:W-:Y:S01]  /*1c400*/  HMMA.16816.F32.BF16 R16, R4.reuse, R16, R8 ;  /* 0x000000100410723c */ /* 0x044fe20000041808 */
[----:B------:R-:W3:Y:S11]  /*1c410*/  LDL.LU.64 R8, [R1+0x22f8] ;  /* 0x0022f80001087983 */ /* 0x000ef60000300a00 */
[----:B------:R-:W-:Y:S11]  /*1c420*/  @!UPT UIADD3 URZ, URZ, URZ, URZ ;  /* 0x0000003f3f3ff290 */ /* 0x000ff6000fffe03f */
[----:B------:R-:W-:Y:S01]  /*1c430*/  @!UPT UIADD3 URZ, URZ, URZ, URZ ;  /* 0x0000003f3f3ff290 */ /* 0x000fe2000fffe03f */
[----:B------:R-:W-:Y:S02]  /*1c440*/  IMAD.MOV.U32 R23, RZ, RZ, R16 ;  /* 0x000000ffff177224 */ /* 0x000fe400078e0010 */
[----:B------:R-:W-:Y:S02]  /*1c450*/  IMAD.MOV.U32 R20, RZ, RZ, R18 ;  /* 0x000000ffff147224 */ /* 0x000fe400078e0012 */
[----:B------:R-:W-:Y:S02]  /*1c460*/  IMAD.MOV.U32 R21, RZ, RZ, R19 ;  /* 0x000000ffff157224 */ /* 0x000fe400078e0013 */
[----:B------:R-:W-:Y:S02]  /*1c470*/  IMAD.MOV.U32 R3, RZ, RZ, R17 ;  /* 0x000000ffff037224 */ /* 0x000fe400078e0011 */
[----:B------:R-:W2:Y:S01]  /*1c480*/  LDL.LU.64 R16, [R1+0x2e0] ;  /* 0x0002e00001107983 */ /* 0x000ea20000300a00 */
[----:B------:R-:W2:Y:S02]  /*1c490*/  LDL.LU.64 R18, [R1+0x2e8] ;  /* 0x0002e80001127983 */ /* 0x000ea40000300a00 */
[----:B------:R-:W-:Y:S02]  /*1c4a0*/  STL.64 [R1+0x21c0], R22 ;  /* 0x0021c01601007387 */ /* 0x000fe40000100a00 */
[----:B------:R-:W-:Y:S01]  /*1c4b0*/  STL.64 [R1+0x21b8], R20 ;  /* 0x0021b81401007387 */ /* 0x000fe20000100a00 */
[C---:B---3--:R-:W-:Y:S01]  /*1c4c0*/  HMMA.16816.F32.BF16 R8, R4.reuse, R8, R12 ;  /* 0x000000080408723c */ /* 0x048fe2000004180c */
[----:B------:R-:W3:Y:S01]  /*1c4d0*/  LDL.LU.64 R14, [R1+0x22f0] ;  /* 0x0022f000010e7983 */ /* 0x000ee20000300a00 */
[----:B------:R-:W3:Y:S11]  /*1c4e0*/  LDL.LU.64 R12, [R1+0x22e8] ;  /* 0x0022e800010c7983 */ /* 0x000ef60000300a00 */
[----:B------:R-:W-:Y:S10]  /*1c4f0*/  @!UPT UIADD3 URZ, URZ, URZ, URZ ;  /* 0x0000003f3f3ff290 */ /* 0x000ff4000fffe03f */
[----:B------:R0:W-:Y:S01]  /*1c500*/  STL.64 [R1+0x160], R8 ;  /* 0x0001600801007387 */ /* 0x0001e20000100a00 */
[----:B------:R3:W-:Y:S03]  /*1c510*/  STL.64 [R1+0x168], R10 ;  /* 0x0001680a01007387 */ /* 0x0007e60000100a00 */
[----:B0-----:R-:W3:Y:S02]  /*1c520*/  LDL.LU.64 R8, [R1+0x22e0] ;  /* 0x0022e00001087983 */ /* 0x001ee40000300a00 */
[C---:B---3--:R-:W-:Y:S02]  /*1c530*/  HMMA.16816.F32.BF16 R8, R4.reuse, R8, R12 ;  /* 0x000000080408723c */ /* 0x048fe4000004180c */
[----:B------:R-:W3:Y:S01]  /*1c540*/  LDL.LU.64 R14, [R1+0x22d8] ;  /* 0x0022d800010e7983 */ /* 0x000ee20000300a00 */
[----:B------:R-:W3:Y:S11]  /*1c550*/  LDL.LU.64 R12, [R1+0x22d0] ;  /* 0x0022d000010c7983 */ /* 0x000ef60000300a00 */
[----:B------:R-:W-:Y:S09]  /*1c560*/  @!UPT UIADD3 URZ, URZ, URZ, URZ ;  /* 0x0000003f3f3ff290 */ /* 0x000ff2000fffe03f */
[----:B------:R-:W-:Y:S01]  /*1c570*/  STL.64 [R1+0x170], R8 ;  /* 0x0001700801007387 */ /* 0x000fe20000100a00 */
[----:B------:R0:W-:Y:S03]  /*1c580*/  STL.64 [R1+0x178], R10 ;  /* 0x0001780a01007387 */ /* 0x0001e60000100a00 */
[----:B0-----:R-:W2:Y:S01]  /*1c590*/  LDL.LU.64 R10, [R1+0x22c8] ;  /* 0x0022c800010a7983 */ /* 0x001ea20000300a00 */
[----:B------:R-:W3:Y:S02]  /*1c5a0*/  LDL.LU.64 R8, [R1+0x22c0] ;  /* 0x0022c00001087983 */ /* 0x000ee40000300a00 */
[----:B---3--:R-:W-:Y:S01]  /*1c5b0*/  HMMA.16816.F32.BF16 R4, R4, R8, R12 ;  /* 0x000000080404723c */ /* 0x008fe2000004180c */
[----:B------:R-:W3:Y:S01]  /*1c5c0*/  LDL.LU.64 R14, [R1+0x22b8] ;  /* 0x0022b800010e7983 */ /* 0x000ee20000300a00 */
[----:B------:R-:W3:Y:S11]  /*1c5d0*/  LDL.LU.64 R12, [R1+0x22b0] ;  /* 0x0022b000010c7983 */ /* 0x000ef60000300a00 */
[----:B------:R-:W-:Y:S10]  /*1c5e0*/  @!UPT UIADD3 URZ, URZ, URZ, URZ ;  /* 0x0000003f3f3ff290 */ /* 0x000ff4000fffe03f */
[----:B------:R0:W-:Y:S01]  /*1c5f0*/  STL.64 [R1+0x1c0], R4 ;  /* 0x0001c00401007387 */ /* 0x0001e20000100a00 */
[----:B------:R1:W-:Y:S03]  /*1c600*/  STL.64 [R1+0x1c8], R6 ;  /* 0x0001c80601007387 */ /* 0x0003e60000100a00 */
[----:B0-----:R-:W3:Y:S01]  /*1c610*/  LDL.LU.64 R4, [R1+0x270] ;  /* 0x0002700001047983 */ /* 0x001ee20000300a00 */
[----:B-1----:R-:W3:Y:S02]  /*1c620*/  LDL.LU.64 R6, [R1+0x278] ;  /* 0x0002780001067983 */ /* 0x002ee40000300a00 */
[----:B--2---:R-:W-:Y:S02]  /*1c630*/  STL.64 [R1+0x2258], R10 ;  /* 0x0022580a01007387 */ /* 0x004fe40000100a00 */
[----:B------:R0:W-:Y:S02]  /*1c640*/  STL.64 [R1+0x2250], R8 ;  /* 0x0022500801007387 */ /* 0x0001e40000100a00 */
[----:B0-----:R-:W2:Y:S01]  /*1c650*/  LDL.LU.64 R8, [R1+0x40] ;  /* 0x0000400001087983 */ /* 0x001ea20000300a00 */
[----:B------:R-:W-:-:S02]  /*1c660*/  IMAD.MOV.U32 R20, RZ, RZ, R2 ;  /* 0x000000ffff147224 */ /* 0x000fc400078e0002 */
[----:B------:R-:W-:Y:S01]  /*1c670*/  IMAD.MOV.U32 R21, RZ, RZ, R0 ;  /* 0x000000ffff157224 */ /* 0x000fe200078e0000 */
[----:B--2---:R0:W-:Y:S04]  /*1c680*/  STL.64 [R1+0x2270], R8 ;  /* 0x0022700801007387 */ /* 0x0041e80000100a00 */
[----:B0-----:R-:W2:Y:S02]  /*1c690*/  LDL.LU.64 R8, [R1+0x50] ;  /* 0x0000500001087983 */ /* 0x001ea40000300a00 */
[C---:B---3--:R-:W-:Y:S02]  /*1c6a0*/  HMMA.16816.F32.BF16 R16, R12.reuse, R20, R16 ;  /* 0x000000140c10723c */ /* 0x048fe40000041810 */
[----:B--2---:R0:W-:Y:S04]  /*1c6b0*/  STL.64 [R1+0x2288], R8 ;  /* 0x0022880801007387 */ /* 0x0041e80000100a00 */
[----:B0-----:R-:W2:Y:S11]  /*1c6c0*/  LDL.LU.64 R8, [R1+0x90] ;  /* 0x0000900001087983 */ /* 0x001eb60000300a00 */
[----:B------:R-:W-:Y:S06]  /*1c6d0*/  @!UPT UIADD3 URZ, URZ, URZ, URZ ;  /* 0x0000003f3f3ff290 */ /* 0x000fec000fffe03f */
[----:B------:R0:W-:Y:S02]  /*1c6e0*/  STL.64 [R1+0x1d0], R16 ;  /* 0x0001d01001007387 */ /* 0x0001e40000100a00 */
[----:B------:R-:W-:Y:S01]  /*1c6f0*/  STL.64 [R1+0x1d8], R18 ;  /* 0x0001d81201007387 */ /* 0x000fe20000100a00 */
[----:B0-----:R-:W3:Y:S01]  /*1c700*/  LDL.LU.64 R16, [R1+0x22a8] ;  /* 0x0022a80001107983 */ /* 0x001ee20000300a00 */
[----:B------:R0:W-:Y:S03]  /*1c710*/  STL.64 [R1+0x22a0], R20 ;  /* 0x0022a01401007387 */ /* 0x0001e60000100a00 */
[----:B0-----:R-:W3:Y:S01]  /*1c720*/  LDL.LU.64 R20, [R1+0x2b0] ;  /* 0x0002b00001147983 */ /* 0x001ee20000300a00 */
[----:B------:R-:W3:Y:S01]  /*1c730*/  LDL.LU.64 R22, [R1+0x2b8] ;  /* 0x0002b80001167983 */ /* 0x000ee20000300a00 */
[----:B------:R-:W-:Y:S01]  /*1c740*/  HMMA.16816.F32.BF16 R4, R12, R24, R4 ;  /* 0x000000180c04723c */ /* 0x000fe20000041804 */
[----:B--2---:R-:W-:-:S02]  /*1c750*/  IMAD.MOV.U32 R18, RZ, RZ, R8 ;  /* 0x000000ffff127224 */ /* 0x004fc400078e0008 */
[----:B------:R-:W-:-:S05]  /*1c760*/  IMAD.MOV.U32 R19, RZ, RZ, R9 ;  /* 0x000000ffff137224 */ /* 0x000fca00078e0009 */
[C---:B---3--:R-:W-:Y:S11]  /*1c770*/  HMMA.16816.F32.BF16 R20, R12.reuse, R8, R20 ;  /* 0x000000080c14723c */ /* 0x048ff60000041814 */
[----:B------:R-:W-:Y:S11]  /*1c780*/  @!UPT UIADD3 URZ, URZ, URZ, URZ ;  /* 0x0000003f3f3ff290 */ /* 0x000ff6000fffe03f */
[----:B------:R-:W-:Y:S01]  /*1c790*/  @!UPT UIADD3 URZ, URZ, URZ, URZ ;  /* 0x0000003f3f3ff290 */ /* 0x000fe2000fffe03f */
[----:B------:R0:W-:Y:S01]  /*1c7a0*/  STL.64 [R1+0x1e0], R20 ;  /* 0x0001e01401007387 */ /* 0x0001e20000100a00 */
[----:B------:R1:W-:Y:S02]  /*1c7b0*/  STL.64 [R1+0x1e8], R22 ;  /* 0x0001e81601007387 */ /* 0x0003e40000100a00 */
[----:B------:R-:W-:Y:S02]  /*1c7c0*/  STL.64 [R1+0x2268], R18 ;  /* 0x0022681201007387 */ /* 0x000fe40000100a00 */
[----:B------:R2:W-:Y:S01]  /*1c7d0*/  STL.64 [R1+0x2260], R16 ;  /* 0x0022601001007387 */ /* 0x0005e20000100a00 */
[----:B0-----:R-:W3:Y:S01]  /*1c7e0*/  LDL.LU.64 R20, [R1+0x250] ;  /* 0x0002500001147983 */ /* 0x001ee20000300a00 */
[----:B-1----:R-:W3:Y:S02]  /*1c7f0*/  LDL.LU.64 R22, [R1+0x258] ;  /* 0x0002580001167983 */ /* 0x002ee40000300a00 */
[----:B------:R-:W-:Y:S02]  /*1c800*/  STL.64 [R1+0x1f0], R4 ;  /* 0x0001f00401007387 */ /* 0x000fe40000100a00 */
[----:B------:R-:W-:Y:S01]  /*1c810*/  STL.64 [R1+0x1f8], R6 ;  /* 0x0001f80601007387 */ /* 0x000fe20000100a00 */
[----:B------:R-:W3:Y:S01]  /*1c820*/  LDL.LU.64 R8, [R1+0x210] ;  /* 0x0002100001087983 */ /* 0x000ee20000300a00 */
[----:B------:R-:W3:Y:S02]  /*1c830*/  LDL.LU.64 R10, [R1+0x218] ;  /* 0x00021800010a7983 */ /* 0x000ee40000300a00 */
[----:B--2---:R-:W2:Y:S02]  /*1c840*/  LDL.LU.64 R16, [R1+0x1b0] ;  /* 0x0001b00001107983 */ /* 0x004ea40000300a00 */
[----:B------:R-:W2:Y:S02]  /*1c850*/  LDL.LU.64 R18, [R1+0x1b8] ;  /* 0x0001b80001127983 */ /* 0x000ea40000300a00 */
[----:B--2---:R-:W-:Y:S01]  /*1c860*/  STL.64 [R1+0x2280], R18 ;  /* 0x0022801201007387 */ /* 0x004fe20000100a00 */
[----:B------:R0:W-:Y:S03]  /*1c870*/  STL.64 [R1+0x2278], R16 ;  /* 0x0022781001007387 */ /* 0x0001e60000100a00 */
[----:B0-----:R-:W2:Y:S01]  /*1c880*/  LDL.LU.64 R16, [R1+0x220] ;  /* 0x0002200001107983 */ /* 0x001ea20000300a00 */
[----:B------:R-:W2:Y:S03]  /*1c890*/  LDL.LU.64 R18, [R1+0x228] ;  /* 0x0002280001127983 */ /* 0x000ea60000300a00 */
[----:B--2---:R-:W-:Y:S01]  /*1c8a0*/  STL.64 [R1+0x2298], R18 ;  /* 0x0022981201007387 */ /* 0x004fe20000100a00 */
[----:B------:R0:W-:Y:S03]  /*1c8b0*/  STL.64 [R1+0x2290], R16 ;  /* 0x0022901001007387 */ /* 0x0001e60000100a00 */
[----:B0-----:R-:W3:Y:S01]  /*1c8c0*/  LDL.LU.64 R16, [R1+0x60] ;  /* 0x0000600001107983 */ /* 0x001ee20000300a00 */
[----:B------:R-:W2:Y:S02]  /*1c8d0*/  LDL.LU.64 R4, [R1+0x1a0] ;  /* 0x0001a00001047983 */ /* 0x000ea40000300a00 */
[----:B------:R-:W2:Y:S02]  /*1c8e0*/  LDL.LU.64 R6, [R1+0x1a8] ;  /* 0x0001a80001067983 */ /* 0x000ea40000300a00 */
[----:B----4-:R-:W-:Y:S01]  /*1c8f0*/  STL.64 [R1+0x2230], R26 ;  /* 0x0022301a01007387 */ /* 0x010fe20000100a00 */
[----:B------:R0:W-:Y:S04]  /*1c900*/  STL.64 [R1+0x2228], R24 ;  /* 0x0022281801007387 */ /* 0x0001e80000100a00 */
[----:B0-----:R-:W4:Y:S01]  /*1c910*/  LDL.LU.64 R24, [R1+0x70] ;  /* 0x0000700001187983 */ /* 0x001f220000300a00 */
[C---:B---3--:R-:W-:Y:S08]  /*1c920*/  HMMA.16816.F32.BF16 R8, R12.reuse, R16, R8 ;  /* 0x000000100c08723c */ /* 0x048ff00000041808 */
[----:B----4-:R-:W-:Y:S01]  /*1c930*/  HMMA.16816.F32.BF16 R20, R12, R24, R20 ;  /* 0x000000180c14723c */ /* 0x010fe20000041814 */
[----:B------:R-:W-:-:S02]  /*1c940*/  IMAD.MOV.U32 R27, RZ, RZ, R16 ;  /* 0x000000ffff1b7224 */ /* 0x000fc400078e0010 */
[----:B------:R-:W-:Y:S11]  /*1c950*/  IMAD.MOV.U32 R26, RZ, RZ, R17 ;  /* 0x000000ffff1a7224 */ /* 0x000ff600078e0011 */
[----:B------:R-:W-:Y:S09]  /*1c960*/  @!UPT UIADD3 URZ, URZ, URZ, URZ ;  /* 0x0000003f3f3ff290 */ /* 0x000ff2000fffe03f */
[----:B------:R0:W-:Y:S01]  /*1c970*/  STL.64 [R1+0x200], R20 ;  /* 0x0002001401007387 */ /* 0x0001e20000100a00 */
[----:B------:R-:W-:Y:S03]  /*1c980*/  STL.64 [R1+0x208], R22 ;  /* 0x0002081601007387 */ /* 0x000fe60000100a00 */
[----:B0-----:R-:W3:Y:S01]  /*1c990*/  LDL.LU.64 R20, [R1+0x22a0] ;  /* 0x0022a00001147983 */ /* 0x001ee20000300a00 */
[----:B------:R-:W4:Y:S02]  /*1c9a0*/  LDL.LU.64 R18, [R1+0x2298] ;  /* 0x0022980001127983 */ /* 0x000f240000300a00 */
[----:B------:R-:W4:Y:S02]  /*1c9b0*/  LDL.LU.64 R16, [R1+0x2290] ;  /* 0x0022900001107983 */ /* 0x000f240000300a00 */
[----:B------:R0:W-:Y:S02]  /*1c9c0*/  STL.64 [R1+0x210], R8 ;  /* 0x0002100801007387 */ /* 0x0001e40000100a00 */
[----:B0-----:R-:W4:Y:S01]  /*1c9d0*/  LDL.LU.64 R8, [R1+0x2288] ;  /* 0x0022880001087983 */ /* 0x001f220000300a00 */
[----:B------:R-:W-:-:S02]  /*1c9e0*/  IMAD.MOV.U32 R2, RZ, RZ, R10 ;  /* 0x000000ffff027224 */ /* 0x000fc400078e000a */
[----:B------:R-:W-:-:S03]  /*1c9f0*/  IMAD.MOV.U32 R23, RZ, RZ, R24 ;  /* 0x000000ffff177224 */ /* 0x000fc600078e0018 */
[----:B------:R0:W-:Y:S01]  /*1ca00*/  STL [R1+0x20d8], R2 ;  /* 0x0020d80201007387 */ /* 0x0001e20000100800 */
[C---:B----4-:R-:W-:Y:S01]  /*1ca10*/  HMMA.16816.F32.BF16 R16, R12.reuse, R8, R16 ;  /* 0x000000080c10723c */ /* 0x050fe20000041810 */
[----:B------:R-:W-:Y:S02]  /*1ca20*/  IMAD.MOV.U32 R24, RZ, RZ, R8 ;  /* 0x000000ffff187224 */ /* 0x000fe400078e0008 */
[----:B0-----:R-:W-:Y:S11]  /*1ca30*/  IMAD.MOV.U32 R2, RZ, RZ, R9 ;  /* 0x000000ffff027224 */ /* 0x001ff600078e0009 */
[----:B------:R-:W-:Y:S09]  /*1ca40*/  @!UPT UIADD3 URZ, URZ, URZ, URZ ;  /* 0x0000003f3f3ff290 */ /* 0x000ff2000fffe03f */
[----:B------:R-:W-:Y:S01]  /*1ca50*/  STL.64 [R1+0x250], R16 ;  /* 0x0002501001007387 */ /* 0x000fe20000100a00 */
[----:B------:R0:W-:Y:S03]  /*1ca60*/  STL.64 [R1+0x258], R18 ;  /* 0x0002581201007387 */ /* 0x0001e60000100a00 */
[----:B0-----:R-:W4:Y:S01]  /*1ca70*/  LDL.LU.64 R18, [R1+0x2280] ;  /* 0x0022800001127983 */ /* 0x001f220000300a00 */
[----:B------:R-:W4:Y:S02]  /*1ca80*/  LDL.LU.64 R16, [R1+0x2278] ;  /* 0x0022780001107983 */ /* 0x000f240000300a00 */
[----:B------:R-:W4:Y:S02]  /*1ca90*/  LDL.LU.64 R8, [R1+0x2270] ;  /* 0x0022700001087983 */ /* 0x000f240000300a00 */
[----:B------:R-:W-:Y:S02]  /*1caa0*/  IMAD.MOV.U32 R22, RZ, RZ, R25 ;  /* 0x000000ffff167224 */ /* 0x000fe400078e0019 */
[----:B------:R-:W-:Y:S01]  /*1cab0*/  IMAD.MOV.U32 R0, RZ, RZ, R11 ;  /* 0x000000ffff007224 */ /* 0x000fe200078e000b */
[----:B----4-:R-:W-:Y:S01]  /*1cac0*/  HMMA.16816.F32.BF16 R16, R12, R8, R16 ;  /* 0x000000080c10723c */ /* 0x010fe20000041810 */
[----:B------:R-:W-:-:S02]  /*1cad0*/  IMAD.MOV.U32 R28, RZ, RZ, R8 ;  /* 0x000000ffff1c7224 */ /* 0x000fc400078e0008 */
[----:B------:R-:W-:Y:S11]  /*1cae0*/  IMAD.MOV.U32 R25, RZ, RZ, R9 ;  /* 0x000000ffff197224 */ /* 0x000ff600078e0009 */
[----:B------:R-:W-:Y:S09]  /*1caf0*/  @!UPT UIADD3 URZ, URZ, URZ, URZ ;  /* 0x0000003f3f3ff290 */ /* 0x000ff2000fffe03f */
[----:B------:R-:W-:Y:S01]  /*1cb00*/  STL.64 [R1+0x270], R16 ;  /* 0x0002701001007387 */ /* 0x000fe20000100a00 */
[----:B------:R0:W-:Y:S03]  /*1cb10*/  STL.64 [R1+0x278], R18 ;  /* 0x0002781201007387 */ /* 0x0001e60000100a00 */
[----:B0-----:R-:W4:Y:S01]  /*1cb20*/  LDL.LU.64 R18, [R1+0x2268] ;  /* 0x0022680001127983 */ /* 0x001f220000300a00 */
[----:B------:R-:W3:Y:S02]  /*1cb30*/  LDL.LU.64 R16, [R1+0x2260] ;  /* 0x0022600001107983 */ /* 0x000ee40000300a00 */
[----:B------:R-:W2:Y:S02]  /*1cb40*/  LDL.LU.64 R10, [R1+0x2258] ;  /* 0x00225800010a7983 */ /* 0x000ea40000300a00 */
[----:B------:R-:W2:Y:S02]  /*1cb50*/  LDL.LU.64 R8, [R1+0x2250] ;  /* 0x0022500001087983 */ /* 0x000ea40000300a00 */
[----:B--2---:R-:W-:Y:S01]  /*1cb60*/  HMMA.16816.F32.BF16 R12, R12, R8, R4 ;  /* 0x000000080c0c723c */ /* 0x004fe20000041804 */
[----:B------:R-:W3:Y:S01]  /*1cb70*/  LDL.LU.64 R4, [R1+0x2a0] ;  /* 0x0002a00001047983 */ /* 0x000ee20000300a00 */
[----:B------:R-:W3:Y:S11]  /*1cb80*/  LDL.LU.64 R6, [R1+0x2a8] ;  /* 0x0002a80001067983 */ /* 0x000ef60000300a00 */
[----:B------:R-:W-:Y:S10]  /*1cb90*/  @!UPT UIADD3 URZ, URZ, URZ, URZ ;  /* 0x0000003f3f3ff290 */ /* 0x000ff4000fffe03f */
[----:B------:R-:W-:Y:S01]  /*1cba0*/  STL.64 [R1+0x240], R12 ;  /* 0x0002400c01007387 */ /* 0x000fe20000100a00 */
[----:B------:R-:W-:Y:S02]  /*1cbb0*/  STL.64 [R1+0x248], R14 ;  /* 0x0002480e01007387 */ /* 0x000fe40000100a00 */
[----:B------:R-:W-:Y:S02]  /*1cbc0*/  STL.64 [R1+0x21d0], R10 ;  /* 0x0021d00a01007387 */ /* 0x000fe40000100a00 */
[----:B------:R0:W-:Y:S02]  /*1cbd0*/  STL.64 [R1+0x21c8], R8 ;  /* 0x0021c80801007387 */ /* 0x0001e40000100a00 */
[----:B0-----:R-:W-:Y:S02]  /*1cbe0*/  IMAD.MOV.U32 R8, RZ, RZ, R28 ;  /* 0x000000ffff087224 */ /* 0x001fe400078e001c */
[----:B------:R-:W-:Y:S01]  /*1cbf0*/  IMAD.MOV.U32 R9, RZ, RZ, R25 ;  /* 0x000000ffff097224 */ /* 0x000fe200078e0019 */
[----:B------:R-:W2:Y:S01]  /*1cc00*/  LDL.LU R28, [R1+0x2248] ;  /* 0x00224800011c7983 */ /* 0x000ea20000300800 */
[----:B----4-:R-:W-:-:S03]  /*1cc10*/  IMAD.MOV.U32 R25, RZ, RZ, R19 ;  /* 0x000000ffff197224 */ /* 0x010fc600078e0013 */
[----:B------:R0:W-:Y:S02]  /*1cc20*/  STL.64 [R1+0x21e8], R8 ;  /* 0x0021e80801007387 */ /* 0x0001e40000100a00 */
[----:B0-----:R-:W-:Y:S02]  /*1cc30*/  IMAD.MOV.U32 R8, RZ, RZ, R24 ;  /* 0x000000ffff087224 */ /* 0x001fe400078e0018 */
[----:B------:R-:W-:Y:S02]  /*1cc40*/  IMAD.MOV.U32 R24, RZ, RZ, R18 ;  /* 0x000000ffff187224 */ /* 0x000fe400078e0012 */
[----:B------:R-:W3:Y:S01]  /*1cc50*/  LDL.LU R18, [R1+0x2244] ;  /* 0x0022440001127983 */ /* 0x000ee20000300800 */
[----:B------:R-:W3:Y:S02]  /*1cc60*/  LDL.LU R19, [R1+0x2240] ;  /* 0x0022400001137983 */ /* 0x000ee40000300800 */
[----:B------:R-:W-:-:S05]  /*1cc70*/  IMAD.MOV.U32 R9, RZ, RZ, R2 ;  /* 0x000000ffff097224 */ /* 0x000fca00078e0002 */
[----:B------:R-:W-:Y:S01]  /*1cc80*/  STL.64 [R1+0x2200], R8 ;  /* 0x0022000801007387 */ /* 0x000fe20000100a00 */
[----:B------:R-:W4:Y:S02]  /*1cc90*/  LDL R14, [R1+0x68] ;  /* 0x00006800010e7983 */ /* 0x000f240000100800 */
[----:B------:R-:W-:Y:S02]  /*1cca0*/  IMAD.MOV.U32 R12, RZ, RZ, R27 ;  /* 0x000000ffff0c7224 */ /* 0x000fe400078e001b */
[----:B------:R-:W-:Y:S02]  /*1ccb0*/  IMAD.MOV.U32 R13, RZ, RZ, R26 ;  /* 0x000000ffff0d7224 */ /* 0x000fe400078e001a */
[----:B--2---:R-:W-:Y:S01]  /*1ccc0*/  IMAD.MOV.U32 R15, RZ, RZ, R28 ;  /* 0x000000ffff0f7224 */ /* 0x004fe200078e001c */
[----:B---3--:R-:W-:Y:S04]  /*1ccd0*/  HMMA.16816.F32.BF16 R4, R16, R20, R4 ;  /* 0x000000141004723c */ /* 0x008fe80000041804 */
[----:B----4-:R-:W-:Y:S01]  /*1cce0*/  STL.64 [R1+0x2210], R14 ;  /* 0x0022100e01007387 */ /* 0x010fe20000100a00 */
[----:B------:R0:W-:Y:S02]  /*1ccf0*/  STL.64 [R1+0x2208], R12 ;  /* 0x0022080c01007387 */ /* 0x0001e40000100a00 */
[----:B0-----:R-:W-:-:S02]  /*1cd00*/  IMAD.MOV.U32 R12, RZ, RZ, R23 ;  /* 0x000000ffff0c7224 */ /* 0x001fc400078e0017 */
[----:B------:R-:W-:-:S05]  /*1cd10*/  IMAD.MOV.U32 R13, RZ, RZ, R22 ;  /* 0x000000ffff0d7224 */ /* 0x000fca00078e0016 */
[----:B------:R0:W-:Y:S09]  /*1cd20*/  STL.64 [R1+0x2238], R12 ;  /* 0x0022380c01007387 */ /* 0x0001f20000100a00 */
[----:B------:R1:W-:Y:S02]  /*1cd30*/  STL.64 [R1+0x230], R4 ;  /* 0x0002300401007387 */ /* 0x0003e40000100a00 */
[----:B------:R2:W-:Y:S02]  /*1cd40*/  STL [R1+0x238], R6 ;  /* 0x0002380601007387 */ /* 0x0005e40000100800 */
[----:B------:R-:W-:Y:S01]  /*1cd50*/  IMAD.MOV.U32 R28, RZ, RZ, R7 ;  /* 0x000000ffff1c7224 */ /* 0x000fe200078e0007 */
[----:B0-----:R-:W3:Y:S01]  /*1cd60*/  LDL.LU.64 R12, [R1+0x290] ;  /* 0x00029000010c7983 */ /* 0x001ee20000300a00 */
[----:B------:R-:W3:Y:S02]  /*1cd70*/  LDL.LU.64 R14, [R1+0x298] ;  /* 0x00029800010e7983 */ /* 0x000ee40000300a00 */
[----:B-1----:R-:W4:Y:S02]  /*1cd80*/  LDL.LU.64 R4, [R1+0x260] ;  /* 0x0002600001047983 */ /* 0x002f240000300a00 */
[----:B--2---:R-:W4:Y:S01]  /*1cd90*/  LDL.LU.64 R6, [R1+0x268] ;  /* 0x0002680001067983 */ /* 0x004f220000300a00 */
[----:B------:R-:W2:Y:S01]  /*1cda0*/  LDL.LU.64 R8, [R1+0x190] ;  /* 0x0001900001087983 */ /* 0x000ea20000300a00 */
[----:B------:R-:W2:Y:S03]  /*1cdb0*/  LDL.LU.64 R10, [R1+0x198] ;  /* 0x00019800010a7983 */ /* 0x000ea60000300a00 */
[----:B--2---:R-:W-:Y:S01]  /*1cdc0*/  STL.64 [R1+0x2220], R10 ;  /* 0x0022200a01007387 */ /* 0x004fe20000100a00 */
[----:B------:R0:W-:Y:S03]  /*1cdd0*/  STL.64 [R1+0x2218], R8 ;  /* 0x0022180801007387 */ /* 0x0001e60000100a00 */
[----:B0-----:R-:W2:Y:S01]  /*1cde0*/  LDL.LU.64 R8, [R1+0x280] ;  /* 0x0002800001087983 */ /* 0x001ea20000300a00 */
[----:B------:R-:W2:Y:S02]  /*1cdf0*/  LDL.LU.64 R10, [R1+0x288] ;  /* 0x00028800010a7983 */ /* 0x000ea40000300a00 */
[----:B------:R-:W2:Y:S02]  /*1ce00*/  LDL.LU.64 R20, [R1+0x140] ;  /* 0x0001400001147983 */ /* 0x000ea40000300a00 */
[----:B------:R-:W2:Y:S01]  /*1ce10*/  LDL.LU.64 R22, [R1+0x148] ;  /* 0x0001480001167983 */ /* 0x000ea20000300a00 */
[C---:B---3--:R-:W-:Y:S01]  /*1ce20*/  HMMA.16816.F32.BF16 R24, R16.reuse, R24, R12 ;  /* 0x000000181018723c */ /* 0x048fe2000004180c */
[----:B--2---:R-:W-:Y:S01]  /*1ce30*/  STL.64 [R1+0x21e0], R22 ;  /* 0x0021e01601007387 */ /* 0x004fe20000100a00 */
[----:B------:R0:W-:Y:S03]  /*1ce40*/  STL.64 [R1+0x21d8], R20 ;  /* 0x0021d81401007387 */ /* 0x0001e60000100a00 */
[----:B0-----:R-:W2:Y:S01]  /*1ce50*/  LDL.LU.64 R20, [R1+0x150] ;  /* 0x0001500001147983 */ /* 0x001ea20000300a00 */
[----:B------:R-:W3:Y:S03]  /*1ce60*/  LDL.LU.64 R22, [R1+0x158] ;  /* 0x0001580001167983 */ /* 0x000ee60000300a00 */
[----:B---3--:R-:W-:Y:S01]  /*1ce70*/  STL.64 [R1+0x21f8], R22 ;  /* 0x0021f81601007387 */ /* 0x008fe20000100a00 */
[----:B--2---:R0:W-:Y:S03]  /*1ce80*/  STL.64 [R1+0x21f0], R20 ;  /* 0x0021f01401007387 */ /* 0x0041e60000100a00 */
[----:B0-----:R-:W2:Y:S01]  /*1ce90*/  LDL.LU.64 R20, [R1+0x180] ;  /* 0x0001800001147983 */ /* 0x001ea20000300a00 */
[----:B------:R-:W2:Y:S02]  /*1cea0*/  LDL.LU.64 R22, [R1+0x188] ;  /* 0x0001880001167983 */ /* 0x000ea40000300a00 */
[----:B------:R-:W-:Y:S02]  /*1ceb0*/  STL [R1+0x2058], R28 ;  /* 0x0020581c01007387 */ /* 0x000fe40000100800 */
[----:B------:R-:W3:Y:S05]  /*1cec0*/  LDL.LU.64 R12, [R1+0x2238] ;  /* 0x00223800010c7983 */ /* 0x000eea0000300a00 */
[----:B------:R-:W-:Y:S01]  /*1ced0*/  STL.64 [R1+0x220], R24 ;  /* 0x0002201801007387 */ /* 0x000fe20000100a00 */
[----:B------:R0:W-:Y:S03]  /*1cee0*/  STL.64 [R1+0x228], R26 ;  /* 0x0002281a01007387 */ /* 0x0001e60000100a00 */
[----:B0-----:R-:W2:Y:S01]  /*1cef0*/  LDL.LU.64 R26, [R1+0x2230] ;  /* 0x00223000011a7983 */ /* 0x001ea20000300a00 */
[----:B------:R-:W4:Y:S01]  /*1cf00*/  LDL.LU.64 R24, [R1+0x2228] ;  /* 0x0022280001187983 */ /* 0x000f220000300a00 */
[C---:B---3--:R-:W-:Y:S08]  /*1cf10*/  HMMA.16816.F32.BF16 R12, R16.reuse, R12, R8 ;  /* 0x0000000c100c723c */ /* 0x048ff00000041808 */
[C---:B----4-:R-:W-:Y:S11]  /*1cf20*/  HMMA.16816.F32.BF16 R4, R16.reuse, R24, R4 ;  /* 0x000000181004723c */ /* 0x050ff60000041804 */
[----:B------:R-:W-:Y:S11]  /*1cf30*/  @!UPT UIADD3 URZ, URZ, URZ, URZ ;  /* 0x0000003f3f3ff290 */ /* 0x000ff6000fffe03f */
[----:B------:R-:W-:Y:S01]  /*1cf40*/  @!UPT UIADD3 URZ, URZ, URZ, URZ ;  /* 0x0000003f3f3ff290 */ /* 0x000fe2000fffe03f */
[----:B------:R0:W-:Y:S01]  /*1cf50*/  STL.64 [R1+0x260], R4 ;  /* 0x0002600401007387 */ /* 0x0001e20000100a00 */
[----:B------:R1:W-:Y:S02]  /*1cf60*/  STL [R1+0x268], R6 ;  /* 0x0002680601007387 */ /* 0x0003e40000100800 */
[----:B------:R-:W-:Y:S01]  /*1cf70*/  IMAD.MOV.U32 R28, RZ, RZ, R7 ;  /* 0x000000ffff1c7224 */ /* 0x000fe200078e0007 */
[----:B0-----:R-:W3:Y:S01]  /*1cf80*/  LDL.LU R4, [R1+0x120] ;  /* 0x0001200001047983 */ /* 0x001ee20000300800 */
[----:B------:R-:W3:Y:S02]  /*1cf90*/  LDL.LU R5, [R1+0x124] ;  /* 0x0001240001057983 */ /* 0x000ee40000300800 */
[----:B-1----:R-:W3:Y:S02]  /*1cfa0*/  LDL.LU R6, [R1+0x128] ;  /* 0x0001280001067983 */ /* 0x002ee40000300800 */
[----:B------:R-:W3:Y:S01]  /*1cfb0*/  LDL.LU R7, [R1+0x12c] ;  /* 0x00012c0001077983 */ /* 0x000ee20000300800 */
[----:B------:R-:W-:Y:S01]  /*1cfc0*/  STL [R1+0x205c], R28 ;  /* 0x00205c1c01007387 */ /* 0x000fe20000100800 */
[----:B------:R-:W4:Y:S02]  /*1cfd0*/  LDL.LU.64 R10, [R1+0x2220] ;  /* 0x00222000010a7983 */ /* 0x000f240000300a00 */
[----:B------:R-:W4:Y:S02]  /*1cfe0*/  LDL.LU.64 R8, [R1+0x2218] ;  /* 0x0022180001087983 */ /* 0x000f240000300a00 */
[----:B------:R-:W-:Y:S01]  /*1cff0*/  STL.64 [R1+0x290], R12 ;  /* 0x0002900c01007387 */ /* 0x000fe20000100a00 */
[----:B------:R0:W-:Y:S04]  /*1d000*/  STL.64 [R1+0x298], R14 ;  /* 0x0002980e01007387 */ /* 0x0001e80000100a00 */
[----:B0-----:R-:W2:Y:S01]  /*1d010*/  LDL.LU.64 R14, [R1+0x2210] ;  /* 0x00221000010e7983 */ /* 0x001ea20000300a00 */
[----:B------:R-:W4:Y:S02]  /*1d020*/  LDL.LU.64 R12, [R1+0x2208] ;  /* 0x00220800010c7983 */ /* 0x000f240000300a00 */
[C---:B----4-:R-:W-:Y:S11]  /*1d030*/  HMMA.16816.F32.BF16 R8, R16.reuse, R12, R8 ;  /* 0x0000000c1008723c */ /* 0x050ff60000041808 */
[----:B------:R-:W-:Y:S11]  /*1d040*/  @!UPT UIADD3 URZ, URZ, URZ, URZ ;  /* 0x0000003f3f3ff290 */ /* 0x000ff6000fffe03f */
[----:B------:R-:W-:Y:S01]  /*1d050*/  @!UPT UIADD3 URZ, URZ, URZ, URZ ;  /* 0x0000003f3f3ff290 */ /* 0x000fe2000fffe03f */
[----:B------:R0:W-:Y:S01]  /*1d060*/  STL.64 [R1+0x2a0], R8 ;  /* 0x0002a00801007387 */ /* 0x0001e20000100a00 */
[----:B------:R-:W-:Y:S03]  /*1d070*/  STL [R1+0x2a8], R10 ;  /* 0x0002a80a01007387 */ /* 0x000fe60000100800 */
[----:B0-----:R-:W4:Y:S01]  /*1d080*/  LDL.LU.64 R8, [R1+0x2200] ;  /* 0x0022000001087983 */ /* 0x001f220000300a00 */
[----:B------:R-:W-:Y:S02]  /*1d090*/  IMAD.MOV.U32 R28, RZ, RZ, R11 ;  /* 0x000000ffff1c7224 */ /* 0x000fe400078e000b */
[----:B--2---:R0:W-:Y:S02]  /*1d0a0*/  STL.64 [R1+0x2180], R14 ;  /* 0x0021800e01007387 */ /* 0x0041e40000100a00 */
[----:B0-----:R-:W2:Y:S01]  /*1d0b0*/  LDL.64 R14, [R1+0xa8] ;  /* 0x0000a800010e7983 */ /* 0x001ea20000100a00 */
[----:B------:R-:W-:Y:S01]  /*1d0c0*/  STL [R1+0x2060], R28 ;  /* 0x0020601c01007387 */ /* 0x000fe20000100800 */
[C---:B----4-:R-:W-:Y:S02]  /*1d0d0*/  HMMA.16816.F32.BF16 R8, R16.reuse, R8, R20 ;  /* 0x000000081008723c */ /* 0x050fe40000041814 */
[----:B------:R-:W4:Y:S01]  /*1d0e0*/  LDL.LU.64 R22, [R1+0x21f8] ;  /* 0x0021f80001167983 */ /* 0x000f220000300a00 */
[----:B------:R-:W4:Y:S11]  /*1d0f0*/  LDL.LU.64 R20, [R1+0x21f0] ;  /* 0x0021f00001147983 */ /* 0x000f360000300a00 */
[----:B------:R-:W-:Y:S09]  /*1d100*/  @!UPT UIADD3 URZ, URZ, URZ, URZ ;  /* 0x0000003f3f3ff290 */ /* 0x000ff2000fffe03f */
[----:B------:R0:W-:Y:S01]  /*1d110*/  STL.64 [R1+0x2c0], R8 ;  /* 0x0002c00801007387 */ /* 0x0001e20000100a00 */
[----:B------:R4:W-:Y:S03]  /*1d120*/  STL.64 [R1+0x2c8], R10 ;  /* 0x0002c80a01007387 */ /* 0x0009e60000100a00 */
[----:B0-----:R-:W4:Y:S02]  /*1d130*/  LDL.LU.64 R8, [R1+0x21e8] ;  /* 0x0021e80001087983 */ /* 0x001f240000300a00 */
[C---:B----4-:R-:W-:Y:S02]  /*1d140*/  HMMA.16816.F32.BF16 R8, R16.reuse, R8, R20 ;  /* 0x000000081008723c */ /* 0x050fe40000041814 */
[----:B------:R-:W4:Y:S01]  /*1d150*/  LDL.LU.64 R22, [R1+0x21e0] ;  /* 0x0021e00001167983 */ /* 0x000f220000300a00 */
[----:B------:R-:W4:Y:S11]  /*1d160*/  LDL.LU.64 R20, [R1+0x21d8] ;  /* 0x0021d80001147983 */ /* 0x000f360000300a00 */
[----:B------:R-:W-:Y:S09]  /*1d170*/  @!UPT UIADD3 URZ, URZ, URZ, URZ ;  /* 0x0000003f3f3ff290 */ /* 0x000ff2000fffe03f */
[----:B------:R-:W-:Y:S01]  /*1d180*/  STL.64 [R1+0x340], R8 ;  /* 0x0003400801007387 */ /* 0x000fe20000100a00 */
[----:B------:R0:W-:Y:S03]  /*1d190*/  STL.64 [R1+0x348], R10 ;  /* 0x0003480a01007387 */ /* 0x0001e60000100a00 */
[----:B0-----:R-:W2:Y:S01]  /*1d1a0*/  LDL.LU.64 R10, [R1+0x21d0] ;  /* 0x0021d000010a7983 */ /* 0x001ea20000300a00 */
[----:B------:R-:W4:Y:S02]  /*1d1b0*/  LDL.LU.64 R8, [R1+0x21c8] ;  /* 0x0021c80001087983 */ /* 0x000f240000300a00 */
[----:B----4-:R-:W-:Y:S01]  /*1d1c0*/  HMMA.16816.F32.BF16 R16, R16, R8, R20 ;  /* 0x000000081010723c */ /* 0x010fe20000041814 */
[----:B------:R-:W4:Y:S01]  /*1d1d0*/  LDL.LU.64 R22, [R1+0x21c0] ;  /* 0x0021c00001167983 */ /* 0x000f220000300a00 */
[----:B------:R-:W3:Y:S02]  /*1d1e0*/  LDL.LU.64 R20, [R1+0x21b8] ;  /* 0x0021b80001147983 */ /* 0x000ee40000300a00 */
[----:B--2---:R-:W-:Y:S11]  /*1d1f0*/  STL.64 [R1+0x2148], R10 ;  /* 0x0021480a01007387 */ /* 0x004ff60000100a00 */
[----:B------:R-:W-:Y:S08]  /*1d200*/  @!UPT UIADD3 URZ, URZ, URZ, URZ ;  /* 0x0000003f3f3ff290 */ /* 0x000ff0000fffe03f */
[----:B------:R0:W-:Y:S01]  /*1d210*/  STL.64 [R1+0x330], R16 ;  /* 0x0003301001007387 */ /* 0x0001e20000100a00 */
[----:B------:R3:W-:Y:S02]  /*1d220*/  STL.64 [R1+0x338], R18 ;  /* 0x0003381201007387 */ /* 0x0007e40000100a00 */
[----:B0-----:R-:W-:Y:S02]  /*1d230*/  IMAD.MOV.U32 R17, RZ, RZ, R3 ;  /* 0x000000ffff117224 */ /* 0x001fe400078e0003 */
[----:B----4-:R-:W-:Y:S02]  /*1d240*/  IMAD.MOV.U32 R16, RZ, RZ, R23 ;  /* 0x000000ffff107224 */ /* 0x010fe400078e0017 */
[----:B------:R-:W2:Y:S01]  /*1d250*/  LDL.LU R23, [R1+0x21b0] ;  /* 0x0021b00001177983 */ /* 0x000ea20000300800 */
[----:B------:R-:W4:Y:S02]  /*1d260*/  LDL.LU R3, [R1+0x21ac] ;  /* 0x0021ac0001037983 */ /* 0x000f240000300800 */
[----:B---3--:R-:W-:-:S02]  /*1d270*/  IMAD.MOV.U32 R18, RZ, RZ, R20 ;  /* 0x000000ffff127224 */ /* 0x008fc400078e0014 */
[----:B------:R-:W-:Y:S01]  /*1d280*/  IMAD.MOV.U32 R19, RZ, RZ, R21 ;  /* 0x000000ffff137224 */ /* 0x000fe200078e0015 */
[----:B------:R-:W3:Y:S01]  /*1d290*/  LDL.LU R20, [R1+0x21a8] ;  /* 0x0021a80001147983 */ /* 0x000ee20000300800 */
[----:B------:R-:W3:Y:S03]  /*1d2a0*/  LDL.LU R21, [R1+0x21a4] ;  /* 0x0021a40001157983 */ /* 0x000ee60000300800 */
[----:B------:R-:W-:Y:S01]  /*1d2b0*/  STL.64 [R1+0x20f8], R18 ;  /* 0x0020f81201007387 */ /* 0x000fe20000100a00 */
[----:B------:R0:W-:Y:S02]  /*1d2c0*/  STL.64 [R1+0x20f0], R16 ;  /* 0x0020f01001007387 */ /* 0x0001e40000100a00 */
[----:B0-----:R-:W-:Y:S02]  /*1d2d0*/  IMAD.MOV.U32 R16, RZ, RZ, R22 ;  /* 0x000000ffff107224 */ /* 0x001fe400078e0016 */
[----:B------:R-:W3:Y:S01]  /*1d2e0*/  LDL.LU R22, [R1+0x21a0] ;  /* 0x0021a00001167983 */ /* 0x000ee20000300800 */
[----:B--2---:R-:W-:-:S02]  /*1d2f0*/  IMAD.MOV.U32 R17, RZ, RZ, R23 ;  /* 0x000000ffff117224 */ /* 0x004fc400078e0017 */
[----:B----4-:R-:W-:Y:S01]  /*1d300*/  IMAD.MOV.U32 R18, RZ, RZ, R3 ;  /* 0x000000ffff127224 */ /* 0x010fe200078e0003 */
[----:B------:R-:W3:Y:S01]  /*1d310*/  LDL.LU R23, [R1+0x219c] ;  /* 0x00219c0001177983 */ /* 0x000ee20000300800 */
[----:B------:R-:W2:Y:S02]  /*1d320*/  LDL.LU R3, [R1+0x2198] ;  /* 0x0021980001037983 */ /* 0x000ea40000300800 */
[----:B------:R-:W4:Y:S02]  /*1d330*/  LDL.64 R10, [R1+0x48] ;  /* 0x00004800010a7983 */ /* 0x000f240000100a00 */
[----:B------:R-:W-:Y:S01]  /*1d340*/  IMAD.MOV.U32 R19, RZ, RZ, R29 ;  /* 0x000000ffff137224 */ /* 0x000fe200078e001d */
[----:B----4-:R0:W-:Y:S04]  /*1d350*/  STL.64 [R1+0x2160], R10 ;  /* 0x0021600a01007387 */ /* 0x0101e80000100a00 */
[----:B------:R1:W-:Y:S02]  /*1d360*/  STL.64 [R1+0x2108], R18 ;  /* 0x0021081201007387 */ /* 0x0003e40000100a00 */
[----:B------:R-:W-:Y:S01]  /*1d370*/  STL.64 [R1+0x2100], R16 ;  /* 0x0021001001007387 */ /* 0x000fe20000100a00 */
[----:B0-----:R-:W4:Y:S04]  /*1d380*/  LDL.64 R10, [R1+0x58] ;  /* 0x00005800010a7983 */ /* 0x001f280000100a00 */
[----:B-1----:R-:W2:Y:S04]  /*1d390*/  LDL R18, [R1+0x98] ;  /* 0x0000980001127983 */ /* 0x002ea80000100800 */
[----:B------:R-:W2:Y:S04]  /*1d3a0*/  LDL R19, [R1+0x9c] ;  /* 0x00009c0001137983 */ /* 0x000ea80000100800 */
[----:B----4-:R0:W-:Y:S01]  /*1d3b0*/  STL.64 [R1+0x2178], R10 ;  /* 0x0021780a01007387 */ /* 0x0101e20000100a00 */
[----:B------:R-:W3:Y:S02]  /*1d3c0*/  LDL.LU R8, [R1+0x130] ;  /* 0x0001300001087983 */ /* 0x000ee40000300800 */
[----:B------:R-:W3:Y:S01]  /*1d3d0*/  LDL.LU R9, [R1+0x134] ;  /* 0x0001340001097983 */ /* 0x000ee20000300800 */
[----:B0-----:R-:W3:Y:S01]  /*1d3e0*/  LDL.LU R10, [R1+0x138] ;  /* 0x00013800010a7983 */ /* 0x001ee20000300800 */
[----:B--2---:R-:W-:-:S07]  /*1d3f0*/  IMAD.MOV.U32 R11, RZ, RZ, R3 ;  /* 0x000000ffff0b7224 */ /* 0x004fce00078e0003 */
[C---:B---3--:R-:W-:Y:S11]  /*1d400*/  HMMA.16816.F32.BF16 R8, R20.reuse, R14, R8 ;  /* 0x0000000e1408723c */ /* 0x048ff60000041808 */
[----:B------:R-:W-:Y:S11]  /*1d410*/  @!UPT UIADD3 URZ, URZ, URZ, URZ ;  /* 0x0000003f3f3ff290 */ /* 0x000ff6000fffe03f */
[----:B------:R-:W-:Y:S01]  /*1d420*/  @!UPT UIADD3 URZ, URZ, URZ, URZ ;  /* 0x0000003f3f3ff290 */ /* 0x000fe2000fffe03f */
[----:B------:R-:W-:Y:S01]  /*1d430*/  STL.64 [R1+0x320], R8 ;  /* 0x0003200801007387 */ /* 0x000fe20000100a00 */
[----:B------:R0:W-:Y:S02]  /*1d440*/  STL.64 [R1+0x328], R10 ;  /* 0x0003280a01007387 */ /* 0x0001e40000100a00 */
[C---:B0-----:R-:W-:Y:S01]  /*1d450*/  HMMA.16816.F32.BF16 R8, R20.reuse, R18, R4 ;  /* 0x000000121408723c */ /* 0x041fe20000041804 */
[----:B------:R-:W2:Y:S11]  /*1d460*/  LDL.LU R4, [R1+0x100] ;  /* 0x0001000001047983 */ /* 0x000eb60000300800 */
[----:B------:R-:W-:Y:S11]  /*1d470*/  @!UPT UIADD3 URZ, URZ, URZ, URZ ;  /* 0x0000003f3f3ff290 */ /* 0x000ff6000fffe03f */
[----:B------:R-:W-:Y:S01]  /*1d480*/  STL.64 [R1+0x310], R8 ;  /* 0x0003100801007387 */ /* 0x000fe20000100a00 */
[----:B------:R-:W-:Y:S02]  /*1d490*/  STL.64 [R1+0x318], R10 ;  /* 0x0003180a01007387 */ /* 0x000fe40000100a00 */
[----:B------:R-:W2:Y:S02]  /*1d4a0*/  LDL.LU R5, [R1+0x104] ;  /* 0x0001040001057983 */ /* 0x000ea40000300800 */
[----:B------:R-:W3:Y:S01]  /*1d4b0*/  LDL.LU R6, [R1+0x108] ;  /* 0x0001080001067983 */ /* 0x000ee20000300800 */
[----:B------:R-:W3:Y:S01]  /*1d4c0*/  LDL.LU R7, [R1+0x10c] ;  /* 0x00010c0001077983 */ /* 0x000ee20000300800 */
[----:B------:R-:W-:Y:S02]  /*1d4d0*/  IMAD.MOV.U32 R29, RZ, RZ, R14 ;  /* 0x000000ffff1d7224 */ /* 0x000fe400078e000e */
[----:B------:R-:W-:Y:S01]  /*1d4e0*/  IMAD.MOV.U32 R3, RZ, RZ, R15 ;  /* 0x000000ffff037224 */ /* 0x000fe200078e000f */
[----:B---3--:R-:W-:Y:S01]  /*1d4f0*/  STL.64 [R1+0x2190], R6 ;  /* 0x0021900601007387 */ /* 0x008fe20000100a00 */
[----:B--2---:R0:W-:Y:S03]  /*1d500*/  STL.64 [R1+0x2188], R4 ;  /* 0x0021880401007387 */ /* 0x0041e60000100a00 */
[----:B0-----:R-:W2:Y:S01]  /*1d510*/  LDL.LU R4, [R1+0x110] ;  /* 0x0001100001047983 */ /* 0x001ea20000300800 */
[----:B------:R-:W2:Y:S02]  /*1d520*/  LDL.LU R5, [R1+0x114] ;  /* 0x0001140001057983 */ /* 0x000ea40000300800 */
[----:B------:R-:W2:Y:S02]  /*1d530*/  LDL.LU R6, [R1+0x118] ;  /* 0x0001180001067983 */ /* 0x000ea40000300800 */
[----:B------:R-:W2:Y:S01]  /*1d540*/  LDL.LU R7, [R1+0x11c] ;  /* 0x00011c0001077983 */ /* 0x000ea20000300800 */
[----:B------:R-:W3:Y:S01]  /*1d550*/  LDL.64 R14, [R1+0x78] ;  /* 0x00007800010e7983 */ /* 0x000ee20000100a00 */
[----:B------:R-:W4:Y:S02]  /*1d560*/  LDL.LU R8, [R1+0xf0] ;  /* 0x0000f00001087983 */ /* 0x000f240000300800 */
[----:B------:R-:W4:Y:S02]  /*1d570*/  LDL.LU R9, [R1+0xf4] ;  /* 0x0000f40001097983 */ /* 0x000f240000300800 */
[----:B------:R-:W4:Y:S01]  /*1d580*/  LDL.LU R10, [R1+0xf8] ;  /* 0x0000f800010a7983 */ /* 0x000f220000300800 */
[----:B------:R-:W4:Y:S01]  /*1d590*/  LDL.LU R11, [R1+0xfc] ;  /* 0x0000fc00010b7983 */ /* 0x000f220000300800 */
[----:B------:R0:W-:Y:S02]  /*1d5a0*/  STL.64 [R1+0x2118], R18 ;  /* 0x0021181201007387 */ /* 0x0001e40000100a00 */
[----:B------:R-:W2:Y:S02]  /*1d5b0*/  LDL.LU R16, [R1+0x20] ;  /* 0x0000200001107983 */ /* 0x000ea40000300800 */
[----:B------:R-:W2:Y:S01]  /*1d5c0*/  LDL.LU R17, [R1+0x24] ;  /* 0x0000240001117983 */ /* 0x000ea20000300800 */
[----:B0-----:R-:W2:Y:S01]  /*1d5d0*/  LDL.LU R18, [R1+0x28] ;  /* 0x0000280001127983 */ /* 0x001ea20000300800 */
[----:B------:R-:W2:Y:S03]  /*1d5e0*/  LDL.LU R19, [R1+0x2c] ;  /* 0x00002c0001137983 */ /* 0x000ea60000300800 */
[----:B--2---:R-:W-:Y:S01]  /*1d5f0*/  STL.64 [R1+0x2140], R18 ;  /* 0x0021401201007387 */ /* 0x004fe20000100a00 */
[----:B------:R0:W-:Y:S03]  /*1d600*/  STL.64 [R1+0x2138], R16 ;  /* 0x0021381001007387 */ /* 0x0001e60000100a00 */
[----:B0-----:R-:W2:Y:S01]  /*1d610*/  LDL.LU R16, [R1+0xb0] ;  /* 0x0000b00001107983 */ /* 0x001ea20000300800 */
[----:B------:R-:W2:Y:S02]  /*1d620*/  LDL.LU R17, [R1+0xb4] ;  /* 0x0000b40001117983 */ /* 0x000ea40000300800 */
[----:B------:R-:W2:Y:S02]  /*1d630*/  LDL.LU R18, [R1+0xb8] ;  /* 0x0000b80001127983 */ /* 0x000ea40000300800 */
[----:B------:R-:W2:Y:S01]  /*1d640*/  LDL.LU R19, [R1+0xbc] ;  /* 0x0000bc0001137983 */ /* 0x000ea20000300800 */
[C---:B------:R-:W-:Y:S01]  /*1d650*/  HMMA.16816.F32.BF16 R4, R20.reuse, R26, R4 ;  /* 0x0000001a1404723c */ /* 0x040fe20000041804 */
[----:B--2---:R-:W-:Y:S01]  /*1d660*/  STL.64 [R1+0x2158], R18 ;  /* 0x0021581201007387 */ /* 0x004fe20000100a00 */
[----:B------:R0:W-:Y:S03]  /*1d670*/  STL.64 [R1+0x2150], R16 ;  /* 0x0021501001007387 */ /* 0x0001e60000100a00 */
[----:B0-----:R-:W2:Y:S01]  /*1d680*/  LDL.LU R16, [R1+0xd0] ;  /* 0x0000d00001107983 */ /* 0x001ea20000300800 */
[----:B------:R-:W2:Y:S02]  /*1d690*/  LDL.LU R17, [R1+0xd4] ;  /* 0x0000d40001117983 */ /* 0x000ea40000300800 */
[----:B------:R-:W2:Y:S02]  /*1d6a0*/  LDL.LU R18, [R1+0xd8] ;  /* 0x0000d80001127983 */ /* 0x000ea40000300800 */
[----:B------:R-:W2:Y:S02]  /*1d6b0*/  LDL.LU R19, [R1+0xdc] ;  /* 0x0000dc0001137983 */ /* 0x000ea40000300800 */
[----:B--2---:R-:W-:Y:S01]  /*1d6c0*/  STL.64 [R1+0x2170], R18 ;  /* 0x0021701201007387 */ /* 0x004fe20000100a00 */
[----:B------:R0:W-:Y:S03]  /*1d6d0*/  STL.64 [R1+0x2168], R16 ;  /* 0x0021681001007387 */ /* 0x0001e60000100a00 */
[----:B0-----:R-:W2:Y:S01]  /*1d6e0*/  LDL.LU R16, [R1+0xe0] ;  /* 0x0000e00001107983 */ /* 0x001ea20000300800 */
[----:B------:R-:W2:Y:S02]  /*1d6f0*/  LDL.LU R17, [R1+0xe4] ;  /* 0x0000e40001117983 */ /* 0x000ea40000300800 */
[----:B------:R-:W2:Y:S02]  /*1d700*/  LDL.LU R18, [R1+0xe8] ;  /* 0x0000e80001127983 */ /* 0x000ea40000300800 */
[----:B------:R-:W2:Y:S02]  /*1d710*/  LDL.LU R19, [R1+0xec] ;  /* 0x0000ec0001137983 */ /* 0x000ea40000300800 */
[----:B------:R-:W-:Y:S01]  /*1d720*/  STL.64 [R1+0x300], R4 ;  /* 0x0003000401007387 */ /* 0x000fe20000100a00 */
[----:B------:R0:W-:Y:S03]  /*1d730*/  STL.64 [R1+0x308], R6 ;  /* 0x0003080601007387 */ /* 0x0001e60000100a00 */
[----:B0-----:R-:W3:Y:S01]  /*1d740*/  LDL.LU.64 R6, [R1+0x2190] ;  /* 0x0021900001067983 */ /* 0x001ee20000300a00 */
[----:B------:R-:W3:Y:S02]  /*1d750*/  LDL.LU.64 R4, [R1+0x2188] ;  /* 0x0021880001047983 */ /* 0x000ee40000300a00 */
[----:B------:R0:W-:Y:S02]  /*1d760*/  STL.64 [R1+0x2110], R26 ;  /* 0x0021101a01007387 */ /* 0x0001e40000100a00 */
[----:B------:R-:W2:Y:S01]  /*1d770*/  LDL.LU R24, [R1+0x10] ;  /* 0x0000100001187983 */ /* 0x000ea20000300800 */
[----:B------:R-:W2:Y:S04]  /*1d780*/  LDL.LU R25, [R1+0x14] ;  /* 0x0000140001197983 */ /* 0x000ea80000300800 */
[----:B0-----:R-:W2:Y:S01]  /*1d790*/  LDL.LU R26, [R1+0x18] ;  /* 0x00001800011a7983 */ /* 0x001ea20000300800 */
[----:B------:R-:W2:Y:S01]  /*1d7a0*/  LDL.LU R27, [R1+0x1c] ;  /* 0x00001c00011b7983 */ /* 0x000ea20000300800 */
[C---:B---3--:R-:W-:Y:S11]  /*1d7b0*/  HMMA.16816.F32.BF16 R4, R20.reuse, R14, R4 ;  /* 0x0000000e1404723c */ /* 0x048ff60000041804 */
[----:B------:R-:W-:Y:S11]  /*1d7c0*/  @!UPT UIADD3 URZ, URZ, URZ, URZ ;  /* 0x0000003f3f3ff290 */ /* 0x000ff6000fffe03f */
[----:B------:R-:W-:Y:S01]  /*1d7d0*/  @!UPT UIADD3 URZ, URZ, URZ, URZ ;  /* 0x0000003f3f3ff290 */ /* 0x000fe2000fffe03f */
[----:B------:R-:W-:Y:S01]  /*1d7e0*/  STL.64 [R1+0x2d0], R4 ;  /* 0x0002d00401007387 */ /* 0x000fe20000100a00 */
[----:B------:R0:W-:Y:S02]  /*1d7f0*/  STL.64 [R1+0x2d8], R6 ;  /* 0x0002d80601007387 */ /* 0x0001e40000100a00 */
[----:B0-----:R-:W-:Y:S02]  /*1d800*/  IMAD.MOV.U32 R7, RZ, RZ, R14 ;  /* 0x000000ffff077224 */ /* 0x001fe400078e000e */
[----:B------:R-:W-:Y:S02]  /*1d810*/  IMAD.MOV.U32 R6, RZ, RZ, R15 ;  /* 0x000000ffff067224 */ /* 0x000fe400078e000f */
[----:B------:R-:W4:Y:S02]  /*1d820*/  LDL.LU.64 R14, [R1+0x2180] ;  /* 0x00218000010e7983 */ /* 0x000f240000300a00 */
[C---:B----4-:R-:W-:Y:S11]  /*1d830*/  HMMA.16816.F32.BF16 R8, R20.reuse, R14, R8 ;  /* 0x0000000e1408723c */ /* 0x050ff60000041808 */
[----:B------:R-:W-:Y:S11]  /*1d840*/  @!UPT UIADD3 URZ, URZ, URZ, URZ ;  /* 0x0000003f3f3ff290 */ /* 0x000ff6000fffe03f */
[----:B------:R-:W-:Y:S01]  /*1d850*/  @!UPT UIADD3 URZ, URZ, URZ, URZ ;  /* 0x0000003f3f3ff290 */ /* 0x000fe2000fffe03f */
[----:B------:R-:W-:Y:S01]  /*1d860*/  STL.64 [R1+0x2f0], R8 ;  /* 0x0002f00801007387 */ /* 0x000fe20000100a00 */
[----:B------:R0:W-:Y:S03]  /*1d870*/  STL.64 [R1+0x2f8], R10 ;  /* 0x0002f80a01007387 */ /* 0x0001e60000100a00 */
[----:B0-----:R-:W2:Y:S02]  /*1d880*/  LDL.LU.64 R10, [R1+0x2178] ;  /* 0x00217800010a7983 */ /* 0x001ea40000300a00 */
[C---:B--2---:R-:W-:Y:S01]  /*1d890*/  HMMA.16816.F32.BF16 R16, R20.reuse, R10, R16 ;  /* 0x0000000a1410723c */ /* 0x044fe20000041810 */
[----:B------:R-:W-:Y:S02]  /*1d8a0*/  IMAD.MOV.U32 R5, RZ, RZ, R10 ;  /* 0x000000ffff057224 */ /* 0x000fe400078e000a */
[----:B------:R-:W-:Y:S11]  /*1d8b0*/  IMAD.MOV.U32 R4, RZ, RZ, R11 ;  /* 0x000000ffff047224 */ /* 0x000ff600078e000b */
[----:B------:R-:W-:Y:S09]  /*1d8c0*/  @!UPT UIADD3 URZ, URZ, URZ, URZ ;  /* 0x0000003f3f3ff290 */ /* 0x000ff2000fffe03f */
[----:B------:R-:W-:Y:S01]  /*1d8d0*/  STL.64 [R1+0x2e0], R16 ;  /* 0x0002e01001007387 */ /* 0x000fe20000100a00 */
[----:B------:R0:W-:Y:S03]  /*1d8e0*/  STL.64 [R1+0x2e8], R18 ;  /* 0x0002e81201007387 */ /* 0x0001e60000100a00 */
[----:B0-----:R-:W2:Y:S01]  /*1d8f0*/  LDL.LU.64 R18, [R1+0x2170] ;  /* 0x0021700001127983 */ /* 0x001ea20000300a00 */
[----:B------:R-:W2:Y:S02]  /*1d900*/  LDL.LU.64 R16, [R1+0x2168] ;  /* 0x0021680001107983 */ /* 0x000ea40000300a00 */
[----:B------:R-:W2:Y:S02]  /*1d910*/  LDL.LU.64 R10, [R1+0x2160] ;  /* 0x00216000010a7983 */ /* 0x000ea40000300a00 */
[----:B--2---:R-:W-:Y:S01]  /*1d920*/  HMMA.16816.F32.BF16 R16, R20, R10, R16 ;  /* 0x0000000a1410723c */ /* 0x004fe20000041810 */
[----:B------:R-:W-:-:S02]  /*1d930*/  IMAD.MOV.U32 R13, RZ, RZ, R10 ;  /* 0x000000ffff0d7224 */ /* 0x000fc400078e000a */
        /* <DEDUP_REMOVED lines=8> */
[----:B------:R-:W2:Y:S01]  /*1d9c0*/  LDL.LU.64 R18, [R1+0x2140] ;  /* 0x0021400001127983 */ /* 0x000ea20000300a00 */
[----:B------:R-:W2:Y:S02]  /*1d9d0*/  LDL.LU.64 R16, [R1+0x2138] ;  /* 0x0021380001107983 */ /* 0x000ea40000300a00 */
[----:B------:R-:W-:-:S02]  /*1d9e0*/  IMAD.MOV.U32 R2, RZ, RZ, R10 ;  /* 0x000000ffff027224 */ /* 0x000fc400078e000a */
[----:B------:R-:W-:Y:S11]  /*1d9f0*/  IMAD.MOV.U32 R28, RZ, RZ, R11 ;  /* 0x000000ffff1c7224 */ /* 0x000ff600078e000b */
[----:B------:R-:W-:Y:S06]  /*1da00*/  @!UPT UIADD3 URZ, URZ, URZ, URZ ;  /* 0x0000003f3f3ff290 */ /* 0x000fec000fffe03f */
[----:B------:R-:W-:Y:S01]  /*1da10*/  STL.64 [R1+0x1b0], R20 ;  /* 0x0001b01401007387 */ /* 0x000fe20000100a00 */
[----:B------:R0:W-:Y:S02]  /*1da20*/  STL.64 [R1+0x1b8], R22 ;  /* 0x0001b81601007387 */ /* 0x0001e40000100a00 */
[----:B------:R-:W2:Y:S02]  /*1da30*/  LDL.LU.64 R10, [R1+0x2130] ;  /* 0x00213000010a7983 */ /* 0x000ea40000300a00 */
[----:B------:R-:W2:Y:S02]  /*1da40*/  LDL.LU.64 R8, [R1+0x2128] ;  /* 0x0021280001087983 */ /* 0x000ea40000300a00 */
[----:B0-----:R-:W-:Y:S02]  /*1da50*/  IMAD.MOV.U32 R22, RZ, RZ, R29 ;  /* 0x000000ffff167224 */ /* 0x001fe400078e001d */
[----:B------:R-:W-:Y:S01]  /*1da60*/  IMAD.MOV.U32 R23, RZ, RZ, R3 ;  /* 0x000000ffff177224 */ /* 0x000fe200078e0003 */
[----:B------:R-:W3:Y:S06]  /*1da70*/  LDL.LU R29, [R1+0x2120] ;  /* 0x00212000011d7983 */ /* 0x000eec0000300800 */
[----:B--2---:R-:W-:Y:S01]  /*1da80*/  HMMA.16816.F32.BF16 R20, R8, R22, R16 ;  /* 0x000000160814723c */ /* 0x004fe20000041810 */
[----:B------:R-:W2:Y:S11]  /*1da90*/  LDL.LU.64 R18, [R1+0x2118] ;  /* 0x0021180001127983 */ /* 0x000eb60000300a00 */
[----:B------:R-:W-:Y:S11]  /*1daa0*/  @!UPT UIADD3 URZ, URZ, URZ, URZ ;  /* 0x0000003f3f3ff290 */ /* 0x000ff6000fffe03f */
[----:B------:R-:W-:Y:S01]  /*1dab0*/  STL.64 [R1+0x1a0], R20 ;  /* 0x0001a01401007387 */ /* 0x000fe20000100a00 */
[----:B------:R0:W-:Y:S02]  /*1dac0*/  STL [R1+0x1a8], R22 ;  /* 0x0001a81601007387 */ /* 0x0001e40000100800 */
[----:B------:R-:W-:Y:S02]  /*1dad0*/  IMAD.MOV.U32 R3, RZ, RZ, R23 ;  /* 0x000000ffff037224 */ /* 0x000fe400078e0017 */
[----:B------:R-:W-:Y:S02]  /*1dae0*/  IMAD.MOV.U32 R23, RZ, RZ, R12 ;  /* 0x000000ffff177224 */ /* 0x000fe400078e000c */
[----:B0-----:R-:W-:-:S05]  /*1daf0*/  IMAD.MOV.U32 R22, RZ, RZ, R13 ;  /* 0x000000ffff167224 */ /* 0x001fca00078e000d */
[----:B------:R-:W-:Y:S01]  /*1db00*/  STL.64 [R1+0x20c8], R22 ;  /* 0x0020c81601007387 */ /* 0x000fe20000100a00 */
[----:B------:R-:W-:Y:S01]  /*1db10*/  STL [R1+0x2064], R3 ;  /* 0x0020640301007387 */ /* 0x000fe20000100800 */
[C---:B--2---:R-:W-:Y:S02]  /*1db20*/  HMMA.16816.F32.BF16 R16, R8.reuse, R18, R24 ;  /* 0x000000120810723c */ /* 0x044fe40000041818 */
[----:B------:R-:W2:Y:S11]  /*1db30*/  LDL.LU.64 R26, [R1+0x2110] ;  /* 0x00211000011a7983 */ /* 0x000eb60000300a00 */
[----:B------:R-:W-:Y:S10]  /*1db40*/  @!UPT UIADD3 URZ, URZ, URZ, URZ ;  /* 0x0000003f3f3ff290 */ /* 0x000ff4000fffe03f */
[----:B------:R-:W-:Y:S01]  /*1db50*/  STL.64 [R1+0x190], R16 ;  /* 0x0001901001007387 */ /* 0x000fe20000100a00 */
[----:B------:R0:W-:Y:S03]  /*1db60*/  STL.64 [R1+0x198], R18 ;  /* 0x0001981201007387 */ /* 0x0001e60000100a00 */
[----:B0-----:R-:W2:Y:S01]  /*1db70*/  LDL.LU.64 R18, [R1+0x2108] ;  /* 0x0021080001127983 */ /* 0x001ea20000300a00 */
[----:B------:R-:W2:Y:S02]  /*1db80*/  LDL.LU.64 R16, [R1+0x2100] ;  /* 0x0021000001107983 */ /* 0x000ea40000300a00 */
[C---:B--2---:R-:W-:Y:S01]  /*1db90*/  HMMA.16816.F32.BF16 R24, R8.reuse, R26, R16 ;  /* 0x0000001a0818723c */ /* 0x044fe20000041810 */
[----:B------:R-:W2:Y:S01]  /*1dba0*/  LDL.LU.64 R18, [R1+0x20f8] ;  /* 0x0020f80001127983 */ /* 0x000ea20000300a00 */
[----:B------:R-:W2:Y:S11]  /*1dbb0*/  LDL.LU.64 R16, [R1+0x20f0] ;  /* 0x0020f00001107983 */ /* 0x000eb60000300a00 */
[----:B------:R-:W-:Y:S10]  /*1dbc0*/  @!UPT UIADD3 URZ, URZ, URZ, URZ ;  /* 0x0000003f3f3ff290 */ /* 0x000ff4000fffe03f */
[----:B------:R-:W-:Y:S01]  /*1dbd0*/  STL.64 [R1+0x180], R24 ;  /* 0x0001801801007387 */ /* 0x000fe20000100a00 */
[----:B------:R0:W-:Y:S03]  /*1dbe0*/  STL.64 [R1+0x188], R26 ;  /* 0x0001881a01007387 */ /* 0x0001e60000100a00 */
[----:B0-----:R-:W4:Y:S01]  /*1dbf0*/  LDL.LU.64 R26, [R1+0x20e8] ;  /* 0x0020e800011a7983 */ /* 0x001f220000300a00 */
[----:B------:R-:W4:Y:S02]  /*1dc00*/  LDL.LU.64 R24, [R1+0x20e0] ;  /* 0x0020e00001187983 */ /* 0x000f240000300a00 */
[----:B------:R-:W-:Y:S02]  /*1dc10*/  IMAD.MOV.U32 R22, RZ, RZ, R7 ;  /* 0x000000ffff167224 */ /* 0x000fe400078e0007 */
[----:B------:R-:W-:Y:S01]  /*1dc20*/  IMAD.MOV.U32 R23, RZ, RZ, R6 ;  /* 0x000000ffff177224 */ /* 0x000fe200078e0006 */
[C---:B--2---:R-:W-:Y:S01]  /*1dc30*/  HMMA.16816.F32.BF16 R16, R8.reuse, R14, R16 ;  /* 0x0000000e0810723c */ /* 0x044fe20000041810 */
[----:B---3--:R-:W-:Y:S07]  /*1dc40*/  LDSM.16.MT88.4 R12, [R29+0x2180] ;  /* 0x002180001d0c783b */ /* 0x008fee0000004200 */
[----:B----4-:R-:W-:Y:S07]  /*1dc50*/  HMMA.16816.F32.BF16 R20, R8, R22, R24 ;  /* 0x000000160814723c */ /* 0x010fee0000041818 */
[----:B------:R-:W-:-:S02]  /*1dc60*/  IMAD.MOV.U32 R26, RZ, RZ, R5 ;  /* 0x000000ffff1a7224 */ /* 0x000fc400078e0005 */
[----:B------:R-:W-:Y:S02]  /*1dc70*/  IMAD.MOV.U32 R27, RZ, RZ, R4 ;  /* 0x000000ffff1b7224 */ /* 0x000fe400078e0004 */
[----:B------:R-:W0:Y:S11]  /*1dc80*/  LDSM.16.MT88.4 R4, [R29+0x2100] ;  /* 0x002100001d04783b */ /* 0x000e360000004200 */
[----:B------:R-:W-:Y:S01]  /*1dc90*/  @!UPT UIADD3 URZ, URZ, URZ, URZ ;  /* 0x0000003f3f3ff290 */ /* 0x000fe2000fffe03f */
[----:B------:R1:W-:Y:S04]  /*1dca0*/  STL.64 [R1+0x150], R20 ;  /* 0x0001501401007387 */ /* 0x0003e80000100a00 */
[----:B-1----:R-:W1:Y:S01]  /*1dcb0*/  S2R R21, SR_TID.X ;  /* 0x0000000000157919 */ /* 0x002e620000002100 */
[----:B------:R-:W-:Y:S02]  /*1dcc0*/  STL.64 [R1+0x158], R22 ;  /* 0x0001581601007387 */ /* 0x000fe40000100a00 */
[----:B------:R-:W-:Y:S01]  /*1dcd0*/  STL.64 [R1+0x20d0], R26 ;  /* 0x0020d01a01007387 */ /* 0x000fe20000100a00 */
[----:B0-----:R-:W-:Y:S01]  /*1dce0*/  STL.64 [R1+0x20c0], R6 ;  /* 0x0020c00601007387 */ /* 0x001fe20000100a00 */
[----:B------:R0:W-:Y:S01]  /*1dcf0*/  STL.64 [R1+0x20b8], R4 ;  /* 0x0020b80401007387 */ /* 0x0001e20000100a00 */
[C---:B-1----:R-:W-:Y:S01]  /*1dd00*/  LOP3.LUT R3, R21.reuse, 0x7, RZ, 0xc0, !PT ;  /* 0x0000000715037812 */ /* 0x042fe200078ec0ff */
[----:B------:R-:W-:Y:S01]  /*1dd10*/  IMAD.SHL.U32 R20, R21, 0x2, RZ ;  /* 0x0000000215147824 */ /* 0x000fe200078e00ff */
[----:B0-----:R-:W2:Y:S03]  /*1dd20*/  LDL.LU R4, [R1+0x170] ;  /* 0x0001700001047983 */ /* 0x001ea60000300800 */
[----:B------:R-:W-:-:S02]  /*1dd30*/  IMAD R3, R3, 0x110, RZ ;  /* 0x0000011003037824 */ /* 0x000fc400078e02ff */
[----:B------:R-:W2:Y:S02]  /*1dd40*/  LDL.LU R5, [R1+0x174] ;  /* 0x0001740001057983 */ /* 0x000ea40000300800 */
[----:B------:R-:W2:Y:S01]  /*1dd50*/  LDL.LU R6, [R1+0x178] ;  /* 0x0001780001067983 */ /* 0x000ea20000300800 */
[----:B------:R-:W2:Y:S01]  /*1dd60*/  LDL.LU R7, [R1+0x17c] ;  /* 0x00017c0001077983 */ /* 0x000ea20000300800 */
[----:B------:R-:W-:Y:S02]  /*1dd70*/  STL.64 [R1+0x2040], R14 ;  /* 0x0020400e01007387 */ /* 0x000fe40000100a00 */
[----:B------:R-:W-:Y:S01]  /*1dd80*/  STL.64 [R1+0x140], R16 ;  /* 0x0001401001007387 */ /* 0x000fe20000100a00 */
[----:B------:R-:W-:Y:S01]  /*1dd90*/  LOP3.LUT R3, R3, 0x30, R20, 0x78, !PT ;  /* 0x0000003003037812 */ /* 0x000fe200078e7814 */
[----:B------:R-:W-:Y:S02]  /*1dda0*/  STL.64 [R1+0x148], R18 ;  /* 0x0001481201007387 */ /* 0x000fe40000100a00 */
[----:B------:R-:W0:Y:S01]  /*1ddb0*/  LDSM.16.MT88.4 R16, [R29+0x4000] ;  /* 0x004000001d10783b */ /* 0x000e220000004200 */
[----:B------:R-:W-:-:S05]  /*1ddc0*/  LOP3.LUT R3, R3, 0x40, RZ, 0x3c, !PT ;  /* 0x0000004003037812 */ /* 0x000fca00078e3cff */
[----:B------:R-:W1:Y:S04]  /*1ddd0*/  LDSM.16.M88.4 R24, [R3+0x10000] ;  /* 0x010000000318783b */ /* 0x000e680000000200 */
[----:B------:R3:W-:Y:S04]  /*1dde0*/  STL.64 [R1+0x2038], R12 ;  /* 0x0020380c01007387 */ /* 0x0007e80000100a00 */
[----:B---3--:R-:W3:Y:S01]  /*1ddf0*/  LDL.LU R12, [R1+0x1c0] ;  /* 0x0001c000010c7983 */ /* 0x008ee20000300800 */
[----:B------:R-:W3:Y:S02]  /*1de00*/  LDL.LU R13, [R1+0x1c4] ;  /* 0x0001c400010d7983 */ /* 0x000ee40000300800 */
[----:B------:R-:W3:Y:S02]  /*1de10*/  LDL.LU R14, [R1+0x1c8] ;  /* 0x0001c800010e7983 */ /* 0x000ee40000300800 */
[----:B------:R-:W3:Y:S01]  /*1de20*/  LDL.LU R15, [R1+0x1cc] ;  /* 0x0001cc00010f7983 */ /* 0x000ee20000300800 */
[----:B0-----:R0:W-:Y:S01]  /*1de30*/  STL.64 [R1+0x1f70], R18 ;  /* 0x001f701201007387 */ /* 0x0011e20000100a00 */
[----:B------:R-:W4:Y:S02]  /*1de40*/  LDL.LU R20, [R1+0x160] ;  /* 0x0001600001147983 */ /* 0x000f240000300800 */
[----:B------:R-:W4:Y:S02]  /*1de50*/  LDL.LU R21, [R1+0x164] ;  /* 0x0001640001157983 */ /* 0x000f240000300800 */
[----:B------:R-:W4:Y:S01]  /*1de60*/  LDL.LU R22, [R1+0x168] ;  /* 0x0001680001167983 */ /* 0x000f220000300800 */
[----:B------:R-:W4:Y:S01]  /*1de70*/  LDL.LU R23, [R1+0x16c] ;  /* 0x00016c0001177983 */ /* 0x000f220000300800 */
[----:B------:R-:W-:Y:S02]  /*1de80*/  STL.64 [R1+0x1f68], R16 ;  /* 0x001f681001007387 */ /* 0x000fe40000100a00 */
[----:B0-----:R-:W-:-:S02]  /*1de90*/  IMAD.MOV.U32 R18, RZ, RZ, R2 ;  /* 0x000000ffff127224 */ /* 0x001fc400078e0002 */
[----:B------:R-:W2:Y:S01]  /*1dea0*/  LDL.LU R2, [R1+0x20d8] ;  /* 0x0020d80001027983 */ /* 0x000ea20000300800 */
[----:B-1----:R-:W-:Y:S02]  /*1deb0*/  STL.64 [R1+0x20], R24 ;  /* 0x0000201801007387 */ /* 0x002fe40000100a00 */
[----:B------:R0:W-:Y:S02]  /*1dec0*/  STL.64 [R1+0x28], R26 ;  /* 0x0000281a01007387 */ /* 0x0001e40000100a00 */
[----:B0-----:R-:W4:Y:S01]  /*1ded0*/  LDL.LU.64 R26, [R1+0x20d0] ;  /* 0x0020d000011a7983 */ /* 0x001f220000300a00 */
[----:B------:R-:W-:Y:S02]  /*1dee0*/  IMAD.MOV.U32 R17, RZ, RZ, R24 ;  /* 0x000000ffff117224 */ /* 0x000fe400078e0018 */
[----:B------:R-:W-:Y:S01]  /*1def0*/  IMAD.MOV.U32 R16, RZ, RZ, R25 ;  /* 0x000000ffff107224 */ /* 0x000fe200078e0019 */
[----:B----4-:R-:W-:Y:S01]  /*1df00*/  HMMA.16816.F32.BF16 R20, R8, R26, R20 ;  /* 0x0000001a0814723c */ /* 0x010fe20000041814 */
[----:B------:R-:W0:Y:S11]  /*1df10*/  LDSM.16.M88.4 R24, [R3+0x10800] ;  /* 0x010800000318783b */ /* 0x000e360000000200 */
[----:B------:R-:W-:Y:S11]  /*1df20*/  @!UPT UIADD3 URZ, URZ, URZ, URZ ;  /* 0x0000003f3f3ff290 */ /* 0x000ff6000fffe03f */
[----:B------:R-:W-:Y:S01]  /*1df30*/  STL.64 [R1+0x130], R20 ;  /* 0x0001301401007387 */ /* 0x000fe20000100a00 */
[----:B------:R-:W-:Y:S02]  /*1df40*/  STL.64 [R1+0x138], R22 ;  /* 0x0001381601007387 */ /* 0x000fe40000100a00 */
[----:B------:R-:W-:Y:S01]  /*1df50*/  LDSM.16.M88.4 R20, [R3+0x11000] ;  /* 0x011000000314783b */ /* 0x000fe20000000200 */
[----:B0-----:R-:W-:Y:S03]  /*1df60*/  STL.64 [R1+0x10], R24 ;  /* 0x0000101801007387 */ /* 0x001fe60000100a00 */
[----:B------:R-:W-:Y:S02]  /*1df70*/  STL.64 [R1+0x18], R26 ;  /* 0x0000181a01007387 */ /* 0x000fe40000100a00 */
[----:B------:R-:W0:Y:S02]  /*1df80*/  LDSM.16.M88.4 R24, [R3+0x11800] ;  /* 0x011800000318783b */ /* 0x000e240000000200 */
[----:B0-----:R-:W-:Y:S02]  /*1df90*/  STL [R1+0x1d24], R26 ;  /* 0x001d241a01007387 */ /* 0x001fe40000100800 */
[----:B------:R-:W-:Y:S02]  /*1dfa0*/  STL.64 [R1], R20 ;  /* 0x0000001401007387 */ /* 0x000fe40000100a00 */
[----:B------:R-:W-:Y:S02]  /*1dfb0*/  STL.64 [R1+0x8], R22 ;  /* 0x0000081601007387 */ /* 0x000fe40000100a00 */
[----:B------:R-:W0:Y:S04]  /*1dfc0*/  LDSM.16.M88.4 R20, [R3+0x12000] ;  /* 0x012000000314783b */ /* 0x000e280000000200 */
[----:B------:R-:W-:Y:S04]  /*1dfd0*/  STL [R1+0x1d20], R27 ;  /* 0x001d201b01007387 */ /* 0x000fe80000100800 */
[----:B0-----:R-:W-:Y:S01]  /*1dfe0*/  STL.64 [R1+0xc0], R20 ;  /* 0x0000c01401007387 */ /* 0x001fe20000100a00 */
[----:B------:R-:W-:Y:S02]  /*1dff0*/  STL.64 [R1+0xc8], R22 ;  /* 0x0000c81601007387 */ /* 0x000fe40000100a00 */
[----:B------:R-:W0:Y:S02]  /*1e000*/  LDSM.16.M88.4 R20, [R3+0x12800] ;  /* 0x012800000314783b */ /* 0x000e240000000200 */
[----:B0-----:R-:W-:Y:S02]  /*1e010*/  STL.64 [R1+0xb0], R20 ;  /* 0x0000b01401007387 */ /* 0x001fe40000100a00 */
[----:B------:R-:W-:Y:S02]  /*1e020*/  STL.64 [R1+0xb8], R22 ;  /* 0x0000b81601007387 */ /* 0x000fe40000100a00 */
[----:B------:R-:W0:Y:S02]  /*1e030*/  LDSM.16.M88.4 R20, [R3+0x13000] ;  /* 0x013000000314783b */ /* 0x000e240000000200 */
[----:B0-----:R-:W-:Y:S02]  /*1e040*/  STL.64 [R1+0xe0], R20 ;  /* 0x0000e01401007387 */ /* 0x001fe40000100a00 */
[----:B------:R-:W-:Y:S02]  /*1e050*/  STL.64 [R1+0xe8], R22 ;  /* 0x0000e81601007387 */ /* 0x000fe40000100a00 */
[----:B------:R-:W0:Y:S02]  /*1e060*/  LDSM.16.M88.4 R20, [R3+0x13800] ;  /* 0x013800000314783b */ /* 0x000e240000000200 */
[----:B0-----:R-:W-:Y:S02]  /*1e070*/  STL.64 [R1+0x100], R20 ;  /* 0x0001001401007387 */ /* 0x001fe40000100a00 */
[----:B------:R0:W-:Y:S02]  /*1e080*/  STL.64 [R1+0x108], R22 ;  /* 0x0001081601007387 */ /* 0x0001e40000100a00 */
[----:B0-----:R-:W2:Y:S01]  /*1e090*/  LDL.LU.64 R22, [R1+0x20c8] ;  /* 0x0020c80001167983 */ /* 0x001ea20000300a00 */
[----:B------:R-:W-:-:S07]  /*1e0a0*/  IMAD.MOV.U32 R19, RZ, RZ, R28 ;  /* 0x000000ffff137224 */ /* 0x000fce00078e001c */
[C---:B---3--:R-:W-:Y:S08]  /*1e0b0*/  HMMA.16816.F32.BF16 R12, R8.reuse, R18, R12 ;  /* 0x00000012080c723c */ /* 0x048ff0000004180c */
[----:B--2---:R-:W-:Y:S01]  /*1e0c0*/  HMMA.16816.F32.BF16 R20, R8, R22, R4 ;  /* 0x000000160814723c */ /* 0x004fe20000041804 */
[----:B------:R-:W2:Y:S01]  /*1e0d0*/  LDL.LU.64 R6, [R1+0x20c0] ;  /* 0x0020c00001067983 */ /* 0x000ea20000300a00 */
[----:B------:R-:W2:Y:S11]  /*1e0e0*/  LDL.LU.64 R4, [R1+0x20b8] ;  /* 0x0020b80001047983 */ /* 0x000eb60000300a00 */
[----:B------:R-:W-:Y:S03]  /*1e0f0*/  @!UPT UIADD3 URZ, URZ, URZ, URZ ;  /* 0x0000003f3f3ff290 */ /* 0x000fe6000fffe03f */
[----:B------:R-:W-:Y:S02]  /*1e100*/  IMAD.MOV.U32 R27, RZ, RZ, R14 ;  /* 0x000000ffff1b7224 */ /* 0x000fe400078e000e */
[----:B------:R-:W-:Y:S01]  /*1e110*/  IMAD.MOV.U32 R26, RZ, RZ, R15 ;  /* 0x000000ffff1a7224 */ /* 0x000fe200078e000f */
[----:B------:R-:W-:Y:S04]  /*1e120*/  LDSM.16.MT88.4 R8, [R29+0x4100] ;  /* 0x004100001d08783b */ /* 0x000fe80000004200 */
[----:B------:R-:W-:Y:S01]  /*1e130*/  STL.64 [R1+0x120], R20 ;  /* 0x0001201401007387 */ /* 0x000fe20000100a00 */
[----:B------:R-:W-:Y:S02]  /*1e140*/  STL.64 [R1+0x128], R22 ;  /* 0x0001281601007387 */ /* 0x000fe40000100a00 */
[----:B------:R-:W0:Y:S02]  /*1e150*/  LDSM.16.MT88.4 R20, [R29+0x4080] ;  /* 0x004080001d14783b */ /* 0x000e240000004200 */
[----:B0-----:R0:W-:Y:S02]  /*1e160*/  STL.64 [R1+0x1ee0], R22 ;  /* 0x001ee01601007387 */ /* 0x0011e40000100a00 */
[----:B------:R-:W-:Y:S02]  /*1e170*/  STL.64 [R1+0x1ed8], R20 ;  /* 0x001ed81401007387 */ /* 0x000fe40000100a00 */
[----:B------:R-:W-:Y:S01]  /*1e180*/  STL.64 [R1+0x110], R12 ;  /* 0x0001100c01007387 */ /* 0x000fe20000100a00 */
[----:B0-----:R-:W3:Y:S04]  /*1e190*/  LDL.LU.64 R22, [R1+0x58] ;  /* 0x0000580001167983 */ /* 0x001ee80000300a00 */
[----:B---3--:R0:W-:Y:S04]  /*1e1a0*/  STL.64 [R1+0x2070], R22 ;  /* 0x0020701601007387 */ /* 0x0081e80000100a00 */
[----:B0-----:R-:W3:Y:S04]  /*1e1b0*/  LDL.LU.64 R22, [R1+0x68] ;  /* 0x0000680001167983 */ /* 0x001ee80000300a00 */
[----:B---3--:R0:W-:Y:S01]  /*1e1c0*/  STL.64 [R1+0x2078], R22 ;  /* 0x0020781601007387 */ /* 0x0081e20000100a00 */
[----:B------:R-:W3:Y:S02]  /*1e1d0*/  LDL.LU R20, [R1+0x200] ;  /* 0x0002000001147983 */ /* 0x000ee40000300800 */
[----:B------:R-:W3:Y:S01]  /*1e1e0*/  LDL.LU R21, [R1+0x204] ;  /* 0x0002040001157983 */ /* 0x000ee20000300800 */
[----:B0-----:R-:W4:Y:S01]  /*1e1f0*/  LDL.LU R22, [R1+0x208] ;  /* 0x0002080001167983 */ /* 0x001f220000300800 */
[----:B------:R-:W4:Y:S02]  /*1e200*/  LDL.LU R23, [R1+0x20c] ;  /* 0x00020c0001177983 */ /* 0x000f240000300800 */
[----:B------:R-:W2:Y:S02]  /*1e210*/  LDL.LU R12, [R1+0x1d0] ;  /* 0x0001d000010c7983 */ /* 0x000ea40000300800 */
[----:B------:R-:W2:Y:S01]  /*1e220*/  LDL.LU R13, [R1+0x1d4] ;  /* 0x0001d400010d7983 */ /* 0x000ea20000300800 */
[----:B------:R-:W2:Y:S01]  /*1e230*/  LDL.LU R14, [R1+0x1d8] ;  /* 0x0001d800010e7983 */ /* 0x000ea20000300800 */
[----:B------:R-:W2:Y:S03]  /*1e240*/  LDL.LU R15, [R1+0x1dc] ;  /* 0x0001dc00010f7983 */ /* 0x000ea60000300800 */
[----:B----4-:R0:W-:Y:S01]  /*1e250*/  STL.64 [R1+0x2090], R22 ;  /* 0x0020901601007387 */ /* 0x0101e20000100a00 */
[----:B---3--:R-:W-:Y:S03]  /*1e260*/  STL.64 [R1+0x2088], R20 ;  /* 0x0020881401007387 */ /* 0x008fe60000100a00 */
[----:B0-----:R-:W3:Y:S04]  /*1e270*/  LDL.LU.64 R22, [R1+0x88] ;  /* 0x0000880001167983 */ /* 0x001ee80000300a00 */
[----:B---3--:R0:W-:Y:S04]  /*1e280*/  STL.64 [R1+0x2098], R22 ;  /* 0x0020981601007387 */ /* 0x0081e80000100a00 */
[----:B0-----:R-:W3:Y:S04]  /*1e290*/  LDL.LU.64 R22, [R1+0x98] ;  /* 0x0000980001167983 */ /* 0x001ee80000300a00 */
[----:B---3--:R0:W-:Y:S04]  /*1e2a0*/  STL.64 [R1+0x20b0], R22 ;  /* 0x0020b01601007387 */ /* 0x0081e80000100a00 */
[----:B0-----:R-:W2:Y:S01]  /*1e2b0*/  LDL.LU.64 R22, [R1+0xa8] ;  /* 0x0000a80001167983 */ /* 0x001ea20000300a00 */
[----:B------:R-:W-:Y:S02]  /*1e2c0*/  STL.64 [R1+0x2050], R18 ;  /* 0x0020501201007387 */ /* 0x000fe40000100a00 */
[----:B------:R0:W-:Y:S02]  /*1e2d0*/  STL.64 [R1+0x2048], R16 ;  /* 0x0020481001007387 */ /* 0x0001e40000100a00 */
[----:B0-----:R-:W3:Y:S01]  /*1e2e0*/  LDL.LU R16, [R1+0x1f0] ;  /* 0x0001f00001107983 */ /* 0x001ee20000300800 */
[----:B------:R-:W3:Y:S02]  /*1e2f0*/  LDL.LU R17, [R1+0x1f4] ;  /* 0x0001f40001117983 */ /* 0x000ee40000300800 */
[----:B------:R-:W4:Y:S02]  /*1e300*/  LDL.LU R18, [R1+0x1f8] ;  /* 0x0001f80001127983 */ /* 0x000f240000300800 */
[----:B------:R-:W4:Y:S02]  /*1e310*/  LDL.LU R19, [R1+0x1fc] ;  /* 0x0001fc0001137983 */ /* 0x000f240000300800 */
[----:B----4-:R-:W-:Y:S01]  /*1e320*/  STL.64 [R1+0x20a8], R18 ;  /* 0x0020a81201007387 */ /* 0x010fe20000100a00 */
[----:B---3--:R0:W-:Y:S03]  /*1e330*/  STL.64 [R1+0x20a0], R16 ;  /* 0x0020a01001007387 */ /* 0x0081e60000100a00 */
[----:B0-----:R-:W3:Y:S01]  /*1e340*/  LDL.LU R16, [R1+0x1e0] ;  /* 0x0001e00001107983 */ /* 0x001ee20000300800 */
[----:B------:R-:W3:Y:S02]  /*1e350*/  LDL.LU R17, [R1+0x1e4] ;  /* 0x0001e40001117983 */ /* 0x000ee40000300800 */
[----:B------:R-:W3:Y:S02]  /*1e360*/  LDL.LU R18, [R1+0x1e8] ;  /* 0x0001e80001127983 */ /* 0x000ee40000300800 */
[----:B------:R-:W3:Y:S01]  /*1e370*/  LDL.LU R19, [R1+0x1ec] ;  /* 0x0001ec0001137983 */ /* 0x000ee20000300800 */
[----:B------:R-:W-:Y:S01]  /*1e380*/  STL [R1+0x1ed0], R26 ;  /* 0x001ed01a01007387 */ /* 0x000fe20000100800 */
[----:B------:R0:W-:Y:S02]  /*1e390*/  STL [R1+0x1ecc], R27 ;  /* 0x001ecc1b01007387 */ /* 0x0001e40000100800 */
[----:B------:R-:W-:Y:S01]  /*1e3a0*/  STL.64 [R1+0x2080], R24 ;  /* 0x0020801801007387 */ /* 0x000fe20000100a00 */
[----:B0-----:R-:W4:Y:S01]  /*1e3b0*/  LDL.LU.64 R26, [R1+0x78] ;  /* 0x00007800011a7983 */ /* 0x001f220000300a00 */
[----:B------:R-:W-:Y:S02]  /*1e3c0*/  STL.64 [R1+0x1e48], R10 ;  /* 0x001e480a01007387 */ /* 0x000fe40000100a00 */
[----:B------:R0:W-:Y:S02]  /*1e3d0*/  STL.64 [R1+0x1e40], R8 ;  /* 0x001e400801007387 */ /* 0x0001e40000100a00 */
[----:B0-----:R-:W3:Y:S01]  /*1e3e0*/  LDL.64 R8, [R1+0x100] ;  /* 0x0001000001087983 */ /* 0x001ee20000100a00 */
[----:B--2---:R-:W-:Y:S03]  /*1e3f0*/  HMMA.16816.F32.BF16 R12, R4, R22, R12 ;  /* 0x00000016040c723c */ /* 0x004fe6000004180c */
[----:B---3--:R0:W-:Y:S04]  /*1e400*/  STL.64 [R1+0x1f00], R8 ;  /* 0x001f000801007387 */ /* 0x0081e80000100a00 */
[----:B0-----:R-:W2:Y:S01]  /*1e410*/  LDL.LU R8, [R1+0x250] ;  /* 0x0002500001087983 */ /* 0x001ea20000300800 */
[----:B------:R-:W2:Y:S02]  /*1e420*/  LDL.LU R9, [R1+0x254] ;  /* 0x0002540001097983 */ /* 0x000ea40000300800 */
[----:B------:R-:W2:Y:S02]  /*1e430*/  LDL.LU R10, [R1+0x258] ;  /* 0x00025800010a7983 */ /* 0x000ea40000300800 */
[----:B------:R-:W2:Y:S01]  /*1e440*/  LDL.LU R11, [R1+0x25c] ;  /* 0x00025c00010b7983 */ /* 0x000ea20000300800 */
[----:B------:R-:W-:Y:S10]  /*1e450*/  STL [R1+0x1e18], R29 ;  /* 0x001e181d01007387 */ /* 0x000ff40000100800 */
[----:B------:R0:W-:Y:S02]  /*1e460*/  STL.64 [R1+0xf0], R12 ;  /* 0x0000f00c01007387 */ /* 0x0001e40000100a00 */
[----:B------:R1:W-:Y:S02]  /*1e470*/  STL.64 [R1+0xf8], R14 ;  /* 0x0000f80e01007387 */ /* 0x0003e40000100a00 */
[----:B0-----:R-:W-:-:S02]  /*1e480*/  IMAD.MOV.U32 R13, RZ, RZ, R22 ;  /* 0x000000ffff0d7224 */ /* 0x001fc400078e0016 */
[----:B------:R-:W-:Y:S02]  /*1e490*/  IMAD.MOV.U32 R12, RZ, RZ, R23 ;  /* 0x000000ffff0c7224 */ /* 0x000fe400078e0017 */
[----:B------:R-:W3:Y:S01]  /*1e4a0*/  LDL.LU.64 R22, [R1+0x20b0] ;  /* 0x0020b00001167983 */ /* 0x000ee20000300a00 */
[----:B------:R-:W-:Y:S01]  /*1e4b0*/  STL [R1+0x2068], R13 ;  /* 0x0020680d01007387 */ /* 0x000fe20000100800 */
[C---:B---3--:R-:W-:Y:S01]  /*1e4c0*/  HMMA.16816.F32.BF16 R16, R4.reuse, R22, R16 ;  /* 0x000000160410723c */ /* 0x048fe20000041810 */
[----:B-1----:R-:W-:Y:S02]  /*1e4d0*/  IMAD.MOV.U32 R15, RZ, RZ, R22 ;  /* 0x000000ffff0f7224 */ /* 0x002fe400078e0016 */
[----:B------:R-:W-:Y:S11]  /*1e4e0*/  IMAD.MOV.U32 R14, RZ, RZ, R23 ;  /* 0x000000ffff0e7224 */ /* 0x000ff600078e0017 */
[----:B------:R-:W-:Y:S09]  /*1e4f0*/  @!UPT UIADD3 URZ, URZ, URZ, URZ ;  /* 0x0000003f3f3ff290 */ /* 0x000ff2000fffe03f */
[----:B------:R-:W-:Y:S01]  /*1e500*/  STL.64 [R1+0xd0], R16 ;  /* 0x0000d01001007387 */ /* 0x000fe20000100a00 */
[----:B------:R0:W-:Y:S03]  /*1e510*/  STL.64 [R1+0xd8], R18 ;  /* 0x0000d81201007387 */ /* 0x0001e60000100a00 */
[----:B0-----:R-:W3:Y:S01]  /*1e520*/  LDL.LU.64 R18, [R1+0x20a8] ;  /* 0x0020a80001127983 */ /* 0x001ee20000300a00 */
[----:B------:R-:W3:Y:S02]  /*1e530*/  LDL.LU.64 R16, [R1+0x20a0] ;  /* 0x0020a00001107983 */ /* 0x000ee40000300a00 */
[----:B------:R-:W3:Y:S02]  /*1e540*/  LDL.LU.64 R22, [R1+0x2098] ;  /* 0x0020980001167983 */ /* 0x000ee40000300a00 */
[----:B---3--:R-:W-:Y:S11]  /*1e550*/  HMMA.16816.F32.BF16 R16, R4, R22, R16 ;  /* 0x000000160410723c */ /* 0x008ff60000041810 */
[----:B------:R-:W-:Y:S11]  /*1e560*/  @!UPT UIADD3 URZ, URZ, URZ, URZ ;  /* 0x0000003f3f3ff290 */ /* 0x000ff6000fffe03f */
[----:B------:R-:W-:Y:S01]  /*1e570*/  @!UPT UIADD3 URZ, URZ, URZ, URZ ;  /* 0x0000003f3f3ff290 */ /* 0x000fe2000fffe03f */
[----:B------:R0:W-:Y:S01]  /*1e580*/  STL.64 [R1+0x160], R16 ;  /* 0x0001601001007387 */ /* 0x0001e20000100a00 */
[----:B------:R4:W-:Y:S02]  /*1e590*/  STL.64 [R1+0x168], R18 ;  /* 0x0001681201007387 */ /* 0x0009e40000100a00 */
[----:B0-----:R-:W-:Y:S02]  /*1e5a0*/  IMAD.MOV.U32 R17, RZ, RZ, R22 ;  /* 0x000000ffff117224 */ /* 0x001fe400078e0016 */
[----:B------:R-:W-:Y:S02]  /*1e5b0*/  IMAD.MOV.U32 R16, RZ, RZ, R23 ;  /* 0x000000ffff107224 */ /* 0x000fe400078e0017 */
[----:B------:R-:W3:Y:S01]  /*1e5c0*/  LDL.LU.64 R22, [R1+0x2090] ;  /* 0x0020900001167983 */ /* 0x000ee20000300a00 */
[----:B------:R-:W3:Y:S02]  /*1e5d0*/  LDL.LU.64 R20, [R1+0x2088] ;  /* 0x0020880001147983 */ /* 0x000ee40000300a00 */
[----:B------:R-:W2:Y:S02]  /*1e5e0*/  LDL.LU.64 R24, [R1+0x2080] ;  /* 0x0020800001187983 */ /* 0x000ea40000300a00 */
[----:B----4-:R-:W-:-:S02]  /*1e5f0*/  IMAD.MOV.U32 R19, RZ, RZ, R26 ;  /* 0x000000ffff137224 */ /* 0x010fc400078e001a */
[----:B------:R-:W-:Y:S01]  /*1e600*/  IMAD.MOV.U32 R18, RZ, RZ, R27 ;  /* 0x000000ffff127224 */ /* 0x000fe200078e001b */
[----:B---3--:R-:W-:Y:S11]  /*1e610*/  HMMA.16816.F32.BF16 R20, R4, R26, R20 ;  /* 0x0000001a0414723c */ /* 0x008ff60000041814 */
[----:B------:R-:W-:Y:S11]  /*1e620*/  @!UPT UIADD3 URZ, URZ, URZ, URZ ;  /* 0x0000003f3f3ff290 */ /* 0x000ff6000fffe03f */
[----:B------:R-:W-:Y:S02]  /*1e630*/  @!UPT UIADD3 URZ, URZ, URZ, URZ ;  /* 0x0000003f3f3ff290 */ /* 0x000fe4000fffe03f */
[----:B------:R-:W-:Y:S02]  /*1e640*/  IMAD.MOV.U32 R26, RZ, RZ, R22 ;  /* 0x000000ffff1a7224 */ /* 0x000fe400078e0016 */
[----:B------:R-:W-:Y:S01]  /*1e650*/  IMAD.MOV.U32 R27, RZ, RZ, R23 ;  /* 0x000000ffff1b7224 */ /* 0x000fe200078e0017 */
[----:B------:R-:W-:Y:S01]  /*1e660*/  STL.64 [R1+0x170], R20 ;  /* 0x0001701401007387 */ /* 0x000fe20000100a00 */
[----:B------:R-:W3:Y:S03]  /*1e670*/  LDL.LU.64 R22, [R1+0x2078] ;  /* 0x0020780001167983 */ /* 0x000ee60000300a00 */
[----:B------:R-:W-:Y:S01]  /*1e680*/  STL.64 [R1+0x1f30], R26 ;  /* 0x001f301a01007387 */ /* 0x000fe20000100a00 */
[----:B--2---:R0:W-:Y:S03]  /*1e690*/  STL.64 [R1+0x1f28], R24 ;  /* 0x001f281801007387 */ /* 0x0041e60000100a00 */
[----:B0-----:R-:W2:Y:S01]  /*1e6a0*/  LDL.LU R24, [R1+0x210] ;  /* 0x0002100001187983 */ /* 0x001ea20000300800 */
[----:B------:R-:W2:Y:S02]  /*1e6b0*/  LDL.LU R25, [R1+0x214] ;  /* 0x0002140001197983 */ /* 0x000ea40000300800 */
[----:B------:R-:W-:-:S02]  /*1e6c0*/  IMAD.MOV.U32 R26, RZ, RZ, R2 ;  /* 0x000000ffff1a7224 */ /* 0x000fc400078e0002 */
[----:B------:R-:W-:Y:S02]  /*1e6d0*/  IMAD.MOV.U32 R27, RZ, RZ, R0 ;  /* 0x000000ffff1b7224 */ /* 0x000fe400078e0000 */
[----:B---3--:R-:W-:Y:S02]  /*1e6e0*/  IMAD.MOV.U32 R3, RZ, RZ, R22 ;  /* 0x000000ffff037224 */ /* 0x008fe400078e0016 */
[----:B------:R-:W-:-:S03]  /*1e6f0*/  IMAD.MOV.U32 R28, RZ, RZ, R23 ;  /* 0x000000ffff1c7224 */ /* 0x000fc600078e0017 */
[C---:B--2---:R-:W-:Y:S01]  /*1e700*/  HMMA.16816.F32.BF16 R24, R4.reuse, R22, R24 ;  /* 0x000000160418723c */ /* 0x044fe20000041818 */
[----:B------:R-:W2:Y:S11]  /*1e710*/  LDL.LU.64 R22, [R1+0x2070] ;  /* 0x0020700001167983 */ /* 0x000eb60000300a00 */
[----:B------:R-:W-:Y:S11]  /*1e720*/  @!UPT UIADD3 URZ, URZ, URZ, URZ ;  /* 0x0000003f3f3ff290 */ /* 0x000ff6000fffe03f */
[----:B------:R-:W-:Y:S01]  /*1e730*/  @!UPT UIADD3 URZ, URZ, URZ, URZ ;  /* 0x0000003f3f3ff290 */ /* 0x000fe2000fffe03f */
[----:B------:R-:W-:Y:S01]  /*1e740*/  IMAD.MOV.U32 R29, RZ, RZ, R25 ;  /* 0x000000ffff1d7224 */ /* 0x000fe200078e0019 */
[----:B------:R-:W-:Y:S04]  /*1e750*/  STL [R1+0x1d0], R24 ;  /* 0x0001d01801007387 */ /* 0x000fe80000100800 */
[----:B------:R0:W-:Y:S01]  /*1e760*/  STL [R1+0x1ec8], R29 ;  /* 0x001ec81d01007387 */ /* 0x0001e20000100800 */
[----:B--2---:R-:W-:Y:S01]  /*1e770*/  HMMA.16816.F32.BF16 R8, R4, R22, R8 ;  /* 0x000000160408723c */ /* 0x004fe20000041808 */
[----:B------:R-:W-:Y:S02]  /*1e780*/  IMAD.MOV.U32 R13, RZ, RZ, R22 ;  /* 0x000000ffff0d7224 */ /* 0x000fe400078e0016 */
[----:B0-----:R-:W-:Y:S11]  /*1e790*/  IMAD.MOV.U32 R29, RZ, RZ, R23 ;  /* 0x000000ffff1d7224 */ /* 0x001ff600078e0017 */
[----:B------:R-:W-:Y:S09]  /*1e7a0*/  @!UPT UIADD3 URZ, URZ, URZ, URZ ;  /* 0x0000003f3f3ff290 */ /* 0x000ff2000fffe03f */
[----:B------:R0:W-:Y:S01]  /*1e7b0*/  STL.64 [R1+0x1f0], R8 ;  /* 0x0001f00801007387 */ /* 0x0001e20000100a00 */
[----:B------:R1:W-:Y:S02]  /*1e7c0*/  STL.64 [R1+0x1f8], R10 ;  /* 0x0001f80a01007387 */ /* 0x0003e40000100a00 */
[----:B------:R-:W2:Y:S02]  /*1e7d0*/  LDL.LU R20, [R1+0x1b0] ;  /* 0x0001b00001147983 */ /* 0x000ea40000300800 */
[----:B------:R-:W2:Y:S01]  /*1e7e0*/  LDL.LU R21, [R1+0x1b4] ;  /* 0x0001b40001157983 */ /* 0x000ea20000300800 */
[----:B------:R-:W3:Y:S01]  /*1e7f0*/  LDL.LU R22, [R1+0x1b8] ;  /* 0x0001b80001167983 */ /* 0x000ee20000300800 */
[----:B------:R-:W3:Y:S03]  /*1e800*/  LDL.LU R23, [R1+0x1bc] ;  /* 0x0001bc0001177983 */ /* 0x000ee60000300800 */
[----:B0-----:R-:W4:Y:S01]  /*1e810*/  LDL.LU R8, [R1+0x2e0] ;  /* 0x0002e00001087983 */ /* 0x001f220000300800 */
[----:B------:R-:W4:Y:S02]  /*1e820*/  LDL.LU R9, [R1+0x2e4] ;  /* 0x0002e40001097983 */ /* 0x000f240000300800 */
[----:B-1----:R-:W2:Y:S02]  /*1e830*/  LDL.LU R10, [R1+0x2e8] ;  /* 0x0002e800010a7983 */ /* 0x002ea40000300800 */
[----:B------:R-:W2:Y:S02]  /*1e840*/  LDL.LU R11, [R1+0x2ec] ;  /* 0x0002ec00010b7983 */ /* 0x000ea40000300800 */
[----:B--2---:R-:W-:Y:S01]  /*1e850*/  STL.64 [R1+0x1f10], R10 ;  /* 0x001f100a01007387 */ /* 0x004fe20000100a00 */
[----:B----4-:R0:W-:Y:S03]  /*1e860*/  STL.64 [R1+0x1f08], R8 ;  /* 0x001f080801007387 */ /* 0x0101e60000100a00 */
[----:B0-----:R-:W2:Y:S01]  /*1e870*/  LDL.LU R8, [R1+0x2f0] ;  /* 0x0002f00001087983 */ /* 0x001ea20000300800 */
[----:B------:R-:W2:Y:S02]  /*1e880*/  LDL.LU R9, [R1+0x2f4] ;  /* 0x0002f40001097983 */ /* 0x000ea40000300800 */
[----:B------:R-:W4:Y:S02]  /*1e890*/  LDL.LU R10, [R1+0x2f8] ;  /* 0x0002f800010a7983 */ /* 0x000f240000300800 */
[----:B------:R-:W4:Y:S01]  /*1e8a0*/  LDL.LU R11, [R1+0x2fc] ;  /* 0x0002fc00010b7983 */ /* 0x000f220000300800 */
[----:B------:R-:W2:Y:S04]  /*1e8b0*/  LDL R24, [R1] ;  /* 0x0000000001187983 */ /* 0x000ea80000100800 */
[----:B------:R-:W2:Y:S04]  /*1e8c0*/  LDL R25, [R1+0x4] ;  /* 0x0000040001197983 */ /* 0x000ea80000100800 */
[----:B--2---:R0:W-:Y:S04]  /*1e8d0*/  STL.64 [R1+0x1f48], R24 ;  /* 0x001f481801007387 */ /* 0x0041e80000100a00 */
[----:B0-----:R-:W2:Y:S01]  /*1e8e0*/  LDL.64 R24, [R1+0x10] ;  /* 0x0000100001187983 */ /* 0x001ea20000100a00 */
[----:B------:R-:W-:-:S02]  /*1e8f0*/  IMAD.MOV.U32 R2, RZ, RZ, R26 ;  /* 0x000000ffff027224 */ /* 0x000fc400078e001a */
[----:B------:R-:W-:Y:S01]  /*1e900*/  IMAD.MOV.U32 R0, RZ, RZ, R27 ;  /* 0x000000ffff007224 */ /* 0x000fe200078e001b */
[----:B--2---:R-:W-:Y:S01]  /*1e910*/  STL.64 [R1+0x1f60], R24 ;  /* 0x001f601801007387 */ /* 0x004fe20000100a00 */
[----:B----4-:R-:W-:Y:S02]  /*1e920*/  STL.64 [R1+0x1f20], R10 ;  /* 0x001f200a01007387 */ /* 0x010fe40000100a00 */
[----:B------:R0:W-:Y:S02]  /*1e930*/  STL.64 [R1+0x1f18], R8 ;  /* 0x001f180801007387 */ /* 0x0001e40000100a00 */
[----:B0-----:R-:W2:Y:S01]  /*1e940*/  LDL.LU R8, [R1+0x2d0] ;  /* 0x0002d00001087983 */ /* 0x001ea20000300800 */
[----:B------:R-:W2:Y:S02]  /*1e950*/  LDL.LU R9, [R1+0x2d4] ;  /* 0x0002d40001097983 */ /* 0x000ea40000300800 */
[----:B------:R-:W4:Y:S02]  /*1e960*/  LDL.LU R10, [R1+0x2d8] ;  /* 0x0002d800010a7983 */ /* 0x000f240000300800 */
[----:B------:R-:W4:Y:S01]  /*1e970*/  LDL.LU R11, [R1+0x2dc] ;  /* 0x0002dc00010b7983 */ /* 0x000f220000300800 */
[----:B------:R-:W2:Y:S01]  /*1e980*/  LDL.LU R24, [R1+0x320] ;  /* 0x0003200001187983 */ /* 0x000ea20000300800 */
        /* <DEDUP_REMOVED lines=9> */
[----:B--2---:R0:W-:Y:S01]  /*1ea20*/  STL.64 [R1+0x1f90], R26 ;  /* 0x001f901a01007387 */ /* 0x0041e20000100a00 */
[----:B------:R-:W-:Y:S03]  /*1ea30*/  STL.64 [R1+0x1f88], R24 ;  /* 0x001f881801007387 */ /* 0x000fe60000100a00 */
[----:B0-----:R-:W2:Y:S01]  /*1ea40*/  LDL.LU R26, [R1+0x48] ;  /* 0x00004800011a7983 */ /* 0x001ea20000300800 */
[----:B------:R-:W2:Y:S02]  /*1ea50*/  LDL.LU R27, [R1+0x4c] ;  /* 0x00004c00011b7983 */ /* 0x000ea40000300800 */
[----:B----4-:R-:W-:Y:S02]  /*1ea60*/  STL.64 [R1+0x1f40], R10 ;  /* 0x001f400a01007387 */ /* 0x010fe40000100a00 */
[----:B------:R0:W-:Y:S02]  /*1ea70*/  STL.64 [R1+0x1f38], R8 ;  /* 0x001f380801007387 */ /* 0x0001e40000100a00 */
[----:B0-----:R-:W4:Y:S01]  /*1ea80*/  LDL.LU R8, [R1+0x300] ;  /* 0x0003000001087983 */ /* 0x001f220000300800 */
[----:B------:R-:W4:Y:S02]  /*1ea90*/  LDL.LU R9, [R1+0x304] ;  /* 0x0003040001097983 */ /* 0x000f240000300800 */
[----:B------:R-:W2:Y:S02]  /*1eaa0*/  LDL.LU R10, [R1+0x308] ;  /* 0x00030800010a7983 */ /* 0x000ea40000300800 */
[----:B------:R-:W2:Y:S02]  /*1eab0*/  LDL.LU R11, [R1+0x30c] ;  /* 0x00030c00010b7983 */ /* 0x000ea40000300800 */
[----:B--2---:R-:W-:Y:S01]  /*1eac0*/  STL.64 [R1+0x1f58], R10 ;  /* 0x001f580a01007387 */ /* 0x004fe20000100a00 */
[----:B----4-:R0:W-:Y:S03]  /*1ead0*/  STL.64 [R1+0x1f50], R8 ;  /* 0x001f500801007387 */ /* 0x0101e60000100a00 */
[----:B0-----:R-:W2:Y:S01]  /*1eae0*/  LDL.LU R8, [R1+0x310] ;  /* 0x0003100001087983 */ /* 0x001ea20000300800 */
[----:B------:R-:W2:Y:S02]  /*1eaf0*/  LDL.LU R9, [R1+0x314] ;  /* 0x0003140001097983 */ /* 0x000ea40000300800 */
[----:B------:R-:W4:Y:S02]  /*1eb00*/  LDL.LU R10, [R1+0x318] ;  /* 0x00031800010a7983 */ /* 0x000f240000300800 */
[----:B------:R-:W4:Y:S02]  /*1eb10*/  LDL.LU R11, [R1+0x31c] ;  /* 0x00031c00010b7983 */ /* 0x000f240000300800 */
[----:B----4-:R-:W-:Y:S01]  /*1eb20*/  STL.64 [R1+0x1fa0], R10 ;  /* 0x001fa00a01007387 */ /* 0x010fe20000100a00 */
[----:B--2---:R0:W-:Y:S03]  /*1eb30*/  STL.64 [R1+0x1f98], R8 ;  /* 0x001f980801007387 */ /* 0x0041e60000100a00 */
[----:B0-----:R-:W2:Y:S01]  /*1eb40*/  LDL.LU R8, [R1+0x340] ;  /* 0x0003400001087983 */ /* 0x001ea20000300800 */
[----:B------:R-:W2:Y:S02]  /*1eb50*/  LDL.LU R9, [R1+0x344] ;  /* 0x0003440001097983 */ /* 0x000ea40000300800 */
[----:B------:R-:W4:Y:S02]  /*1eb60*/  LDL.LU R10, [R1+0x348] ;  /* 0x00034800010a7983 */ /* 0x000f240000300800 */
[----:B------:R-:W4:Y:S02]  /*1eb70*/  LDL.LU R11, [R1+0x34c] ;  /* 0x00034c00010b7983 */ /* 0x000f240000300800 */
[----:B----4-:R0:W-:Y:S01]  /*1eb80*/  STL.64 [R1+0x1fb0], R10 ;  /* 0x001fb00a01007387 */ /* 0x0101e20000100a00 */
[----:B--2---:R-:W-:Y:S02]  /*1eb90*/  STL.64 [R1+0x1fa8], R8 ;  /* 0x001fa80801007387 */ /* 0x004fe40000100a00 */
[----:B0-----:R-:W-:-:S02]  /*1eba0*/  IMAD.MOV.U32 R10, RZ, RZ, R13 ;  /* 0x000000ffff0a7224 */ /* 0x001fc400078e000d */
[----:B------:R-:W-:Y:S01]  /*1ebb0*/  IMAD.MOV.U32 R11, RZ, RZ, R29 ;  /* 0x000000ffff0b7224 */ /* 0x000fe200078e001d */
[----:B------:R-:W2:Y:S04]  /*1ebc0*/  LDL.LU R13, [R1+0x2068] ;  /* 0x00206800010d7983 */ /* 0x000ea80000300800 */
[----:B------:R0:W-:Y:S02]  /*1ebd0*/  STL.64 [R1+0x1fc0], R10 ;  /* 0x001fc00a01007387 */ /* 0x0001e40000100a00 */
[----:B0-----:R-:W-:Y:S02]  /*1ebe0*/  IMAD.MOV.U32 R10, RZ, RZ, R3 ;  /* 0x000000ffff0a7224 */ /* 0x001fe400078e0003 */
[----:B------:R-:W-:Y:S01]  /*1ebf0*/  IMAD.MOV.U32 R11, RZ, RZ, R28 ;  /* 0x000000ffff0b7224 */ /* 0x000fe200078e001c */
[----:B------:R-:W4:Y:S01]  /*1ec00*/  LDL.LU R3, [R1+0x2064] ;  /* 0x0020640001037983 */ /* 0x000f220000300800 */
[----:B------:R-:W2:Y:S03]  /*1ec10*/  LDL.LU R28, [R1+0x2060] ;  /* 0x00206000011c7983 */ /* 0x000ea60000300800 */
[----:B------:R0:W-:Y:S02]  /*1ec20*/  STL.64 [R1+0x1fd8], R10 ;  /* 0x001fd80a01007387 */ /* 0x0001e40000100a00 */
[----:B0-----:R-:W-:-:S02]  /*1ec30*/  IMAD.MOV.U32 R10, RZ, RZ, R19 ;  /* 0x000000ffff0a7224 */ /* 0x001fc400078e0013 */
[----:B------:R-:W-:-:S05]  /*1ec40*/  IMAD.MOV.U32 R11, RZ, RZ, R18 ;  /* 0x000000ffff0b7224 */ /* 0x000fca00078e0012 */
[----:B------:R0:W-:Y:S02]  /*1ec50*/  STL.64 [R1+0x1ff0], R10 ;  /* 0x001ff00a01007387 */ /* 0x0001e40000100a00 */
[----:B0-----:R-:W-:Y:S02]  /*1ec60*/  IMAD.MOV.U32 R10, RZ, RZ, R17 ;  /* 0x000000ffff0a7224 */ /* 0x001fe400078e0011 */
[----:B------:R-:W-:-:S05]  /*1ec70*/  IMAD.MOV.U32 R11, RZ, RZ, R16 ;  /* 0x000000ffff0b7224 */ /* 0x000fca00078e0010 */
[----:B------:R0:W-:Y:S02]  /*1ec80*/  STL.64 [R1+0x2008], R10 ;  /* 0x0020080a01007387 */ /* 0x0001e40000100a00 */
[----:B0-----:R-:W-:Y:S02]  /*1ec90*/  IMAD.MOV.U32 R10, RZ, RZ, R15 ;  /* 0x000000ffff0a7224 */ /* 0x001fe400078e000f */
[----:B------:R-:W-:-:S05]  /*1eca0*/  IMAD.MOV.U32 R11, RZ, RZ, R14 ;  /* 0x000000ffff0b7224 */ /* 0x000fca00078e000e */
[----:B------:R-:W-:Y:S01]  /*1ecb0*/  STL.64 [R1+0x2020], R10 ;  /* 0x0020200a01007387 */ /* 0x000fe20000100a00 */
[----:B---3--:R-:W-:Y:S02]  /*1ecc0*/  STL.64 [R1+0x1ef0], R22 ;  /* 0x001ef01601007387 */ /* 0x008fe40000100a00 */
[----:B------:R0:W-:Y:S02]  /*1ecd0*/  STL.64 [R1+0x1ee8], R20 ;  /* 0x001ee81401007387 */ /* 0x0001e40000100a00 */
[----:B0-----:R-:W3:Y:S04]  /*1ece0*/  LDL.64 R20, [R1+0xe0] ;  /* 0x0000e00001147983 */ /* 0x001ee80000100a00 */
[----:B---3--:R0:W-:Y:S04]  /*1ecf0*/  STL.64 [R1+0x1ef8], R20 ;  /* 0x001ef81401007387 */ /* 0x0081e80000100a00 */
[----:B0-----:R-:W3:Y:S01]  /*1ed00*/  LDL.64 R20, [R1+0xb0] ;  /* 0x0000b00001147983 */ /* 0x001ee20000100a00 */
[----:B------:R-:W-:-:S02]  /*1ed10*/  IMAD.MOV.U32 R11, RZ, RZ, R12 ;  /* 0x000000ffff0b7224 */ /* 0x000fc400078e000c */
[----:B--2---:R-:W-:Y:S01]  /*1ed20*/  IMAD.MOV.U32 R10, RZ, RZ, R13 ;  /* 0x000000ffff0a7224 */ /* 0x004fe200078e000d */
[----:B---3--:R0:W-:Y:S04]  /*1ed30*/  STL.64 [R1+0x1fb8], R20 ;  /* 0x001fb81401007387 */ /* 0x0081e80000100a00 */
[----:B0-----:R-:W2:Y:S01]  /*1ed40*/  LDL.LU R20, [R1+0x2c0] ;  /* 0x0002c00001147983 */ /* 0x001ea20000300800 */
[----:B------:R-:W2:Y:S02]  /*1ed50*/  LDL.LU R21, [R1+0x2c4] ;  /* 0x0002c40001157983 */ /* 0x000ea40000300800 */
[----:B------:R-:W3:Y:S02]  /*1ed60*/  LDL.LU R22, [R1+0x2c8] ;  /* 0x0002c80001167983 */ /* 0x000ee40000300800 */
[----:B------:R-:W3:Y:S01]  /*1ed70*/  LDL.LU R23, [R1+0x2cc] ;  /* 0x0002cc0001177983 */ /* 0x000ee20000300800 */
[----:B------:R-:W2:Y:S01]  /*1ed80*/  LDL.LU R12, [R1+0x240] ;  /* 0x00024000010c7983 */ /* 0x000ea20000300800 */
[----:B------:R-:W4:Y:S02]  /*1ed90*/  LDL.LU R13, [R1+0x244] ;  /* 0x00024400010d7983 */ /* 0x000f240000300800 */
[----:B------:R-:W4:Y:S02]  /*1eda0*/  LDL.LU R14, [R1+0x248] ;  /* 0x00024800010e7983 */ /* 0x000f240000300800 */
[----:B------:R-:W4:Y:S01]  /*1edb0*/  LDL.LU R15, [R1+0x24c] ;  /* 0x00024c00010f7983 */ /* 0x000f220000300800 */
[----:B------:R-:W4:Y:S01]  /*1edc0*/  LDL.LU R16, [R1+0x270] ;  /* 0x0002700001107983 */ /* 0x000f220000300800 */
[----:B------:R-:W4:Y:S02]  /*1edd0*/  LDL.LU R17, [R1+0x274] ;  /* 0x0002740001117983 */ /* 0x000f240000300800 */
[----:B------:R-:W4:Y:S02]  /*1ede0*/  LDL.LU R18, [R1+0x278] ;  /* 0x0002780001127983 */ /* 0x000f240000300800 */
[----:B------:R-:W4:Y:S01]  /*1edf0*/  LDL.LU R19, [R1+0x27c] ;  /* 0x00027c0001137983 */ /* 0x000f220000300800 */
[----:B---3--:R-:W-:Y:S01]  /*1ee00*/  STL.64 [R1+0x1fd0], R22 ;  /* 0x001fd01601007387 */ /* 0x008fe20000100a00 */
[----:B--2---:R0:W-:Y:S03]  /*1ee10*/  STL.64 [R1+0x1fc8], R20 ;  /* 0x001fc81401007387 */ /* 0x0041e60000100a00 */
[----:B0-----:R-:W2:Y:S01]  /*1ee20*/  LDL.LU R20, [R1+0x2a0] ;  /* 0x0002a00001147983 */ /* 0x001ea20000300800 */
[----:B------:R-:W2:Y:S02]  /*1ee30*/  LDL.LU R21, [R1+0x2a4] ;  /* 0x0002a40001157983 */ /* 0x000ea40000300800 */
[----:B------:R-:W3:Y:S02]  /*1ee40*/  LDL.LU R22, [R1+0x2a8] ;  /* 0x0002a80001167983 */ /* 0x000ee40000300800 */
[----:B------:R-:W-:-:S02]  /*1ee50*/  IMAD.MOV.U32 R23, RZ, RZ, R28 ;  /* 0x000000ffff177224 */ /* 0x000fc400078e001c */
[----:B------:R-:W4:Y:S04]  /*1ee60*/  LDL.LU R28, [R1+0x205c] ;  /* 0x00205c00011c7983 */ /* 0x000f280000300800 */
[----:B---3--:R-:W-:Y:S01]  /*1ee70*/  STL.64 [R1+0x1fe8], R22 ;  /* 0x001fe81601007387 */ /* 0x008fe20000100a00 */
[----:B--2---:R0:W-:Y:S03]  /*1ee80*/  STL.64 [R1+0x1fe0], R20 ;  /* 0x001fe01401007387 */ /* 0x0041e60000100a00 */
[----:B0-----:R-:W2:Y:S01]  /*1ee90*/  LDL.LU R20, [R1+0x290] ;  /* 0x0002900001147983 */ /* 0x001ea20000300800 */
[----:B------:R-:W2:Y:S02]  /*1eea0*/  LDL.LU R21, [R1+0x294] ;  /* 0x0002940001157983 */ /* 0x000ea40000300800 */
[----:B------:R-:W3:Y:S02]  /*1eeb0*/  LDL.LU R22, [R1+0x298] ;  /* 0x0002980001167983 */ /* 0x000ee40000300800 */
[----:B------:R-:W3:Y:S02]  /*1eec0*/  LDL.LU R23, [R1+0x29c] ;  /* 0x00029c0001177983 */ /* 0x000ee40000300800 */
[----:B---3--:R-:W-:Y:S01]  /*1eed0*/  STL.64 [R1+0x2000], R22 ;  /* 0x0020001601007387 */ /* 0x008fe20000100a00 */
[----:B--2---:R0:W-:Y:S03]  /*1eee0*/  STL.64 [R1+0x1ff8], R20 ;  /* 0x001ff81401007387 */ /* 0x0041e60000100a00 */
[----:B0-----:R-:W2:Y:S01]  /*1eef0*/  LDL.LU R20, [R1+0x260] ;  /* 0x0002600001147983 */ /* 0x001ea20000300800 */
[----:B------:R-:W2:Y:S02]  /*1ef00*/  LDL.LU R21, [R1+0x264] ;  /* 0x0002640001157983 */ /* 0x000ea40000300800 */
[----:B------:R-:W3:Y:S02]  /*1ef10*/  LDL.LU R22, [R1+0x268] ;  /* 0x0002680001167983 */ /* 0x000ee40000300800 */
[----:B----4-:R-:W-:-:S02]  /*1ef20*/  IMAD.MOV.U32 R23, RZ, RZ, R28 ;  /* 0x000000ffff177224 */ /* 0x010fc400078e001c */
[----:B------:R-:W4:Y:S01]  /*1ef30*/  LDL.LU R28, [R1+0x2058] ;  /* 0x00205800011c7983 */ /* 0x000f220000300800 */
[C---:B------:R-:W-:Y:S03]  /*1ef40*/  HMMA.16816.F32.BF16 R16, R4.reuse, R26, R16 ;  /* 0x0000001a0410723c */ /* 0x040fe60000041810 */
        /* <DEDUP_REMOVED lines=10> */
[----:B------:R-:W2:Y:S02]  /*1eff0*/  LDL.LU R22, [R1+0x238] ;  /* 0x0002380001167983 */ /* 0x000ea40000300800 */
[----:B------:R-:W-:Y:S01]  /*1f000*/  STL.64 [R1+0x370], R16 ;  /* 0x0003701001007387 */ /* 0x000fe20000100a00 */
[----:B------:R0:W-:Y:S04]  /*1f010*/  STL.64 [R1+0x378], R18 ;  /* 0x0003781201007387 */ /* 0x0001e80000100a00 */
[----:B0-----:R-:W3:Y:S01]  /*1f020*/  LDL.LU.64 R18, [R1+0x2050] ;  /* 0x0020500001127983 */ /* 0x001ee20000300a00 */
[----:B------:R-:W2:Y:S02]  /*1f030*/  LDL.LU.64 R16, [R1+0x2048] ;  /* 0x0020480001107983 */ /* 0x000ea40000300a00 */
[----:B----4-:R-:W-:Y:S01]  /*1f040*/  IMAD.MOV.U32 R23, RZ, RZ, R28 ;  /* 0x000000ffff177224 */ /* 0x010fe200078e001c */
[----:B---3--:R-:W-:Y:S01]  /*1f050*/  HMMA.16816.F32.BF16 R4, R4, R18, R12 ;  /* 0x000000120404723c */ /* 0x008fe2000004180c */
[----:B------:R-:W2:Y:S01]  /*1f060*/  LDL.LU.64 R14, [R1+0x2040] ;  /* 0x00204000010e7983 */ /* 0x000ea20000300a00 */
[----:B------:R-:W2:Y:S11]  /*1f070*/  LDL.LU.64 R12, [R1+0x2038] ;  /* 0x00203800010c7983 */ /* 0x000eb60000300a00 */
[----:B------:R-:W-:Y:S10]  /*1f080*/  @!UPT UIADD3 URZ, URZ, URZ, URZ ;  /* 0x0000003f3f3ff290 */ /* 0x000ff4000fffe03f */
[----:B------:R-:W-:Y:S01]  /*1f090*/  STL.64 [R1+0x360], R4 ;  /* 0x0003600401007387 */ /* 0x000fe20000100a00 */
[----:B------:R-:W-:Y:S01]  /*1f0a0*/  STL.64 [R1+0x368], R6 ;  /* 0x0003680601007387 */ /* 0x000fe20000100a00 */
[C---:B--2---:R-:W-:Y:S02]  /*1f0b0*/  HMMA.16816.F32.BF16 R8, R12.reuse, R10, R20 ;  /* 0x0000000a0c08723c */ /* 0x044fe40000041814 */
[----:B------:R-:W2:Y:S01]  /*1f0c0*/  LDL.LU.64 R22, [R1+0x2030] ;  /* 0x0020300001167983 */ /* 0x000ea20000300a00 */
[----:B------:R-:W2:Y:S11]  /*1f0d0*/  LDL.LU.64 R20, [R1+0x2028] ;  /* 0x0020280001147983 */ /* 0x000eb60000300a00 */
[----:B------:R-:W-:Y:S09]  /*1f0e0*/  @!UPT UIADD3 URZ, URZ, URZ, URZ ;  /* 0x0000003f3f3ff290 */ /* 0x000ff2000fffe03f */
[----:B------:R-:W-:Y:S01]  /*1f0f0*/  STL.64 [R1+0x350], R8 ;  /* 0x0003500801007387 */ /* 0x000fe20000100a00 */
[----:B------:R0:W-:Y:S03]  /*1f100*/  STL.64 [R1+0x358], R10 ;  /* 0x0003580a01007387 */ /* 0x0001e60000100a00 */
[----:B0-----:R-:W2:Y:S02]  /*1f110*/  LDL.LU.64 R10, [R1+0x2020] ;  /* 0x00202000010a7983 */ /* 0x001ea40000300a00 */
        /* <DEDUP_REMOVED lines=29> */
[----:B------:R-:W2:Y:S11]  /*1f2f0*/  LDL.LU.64 R20, [R1+0x1fb8] ;  /* 0x001fb80001147983 */ /* 0x000eb60000300a00 */
[----:B------:R-:W-:Y:S10]  /*1f300*/  @!UPT UIADD3 URZ, URZ, URZ, URZ ;  /* 0x0000003f3f3ff290 */ /* 0x000ff4000fffe03f */
[----:B------:R-:W-:Y:S01]  /*1f310*/  STL.64 [R1+0x240], R8 ;  /* 0x0002400801007387 */ /* 0x000fe20000100a00 */
[----:B------:R0:W-:Y:S03]  /*1f320*/  STL.64 [R1+0x248], R10 ;  /* 0x0002480a01007387 */ /* 0x0001e60000100a00 */
[----:B0-----:R-:W3:Y:S01]  /*1f330*/  LDL.LU.64 R10, [R1+0x1fb0] ;  /* 0x001fb000010a7983 */ /* 0x001ee20000300a00 */
[----:B------:R-:W3:Y:S02]  /*1f340*/  LDL.LU.64 R8, [R1+0x1fa8] ;  /* 0x001fa80001087983 */ /* 0x000ee40000300a00 */
[----:B---3--:R-:W-:Y:S01]  /*1f350*/  HMMA.16816.F32.BF16 R24, R12, R26, R8 ;  /* 0x0000001a0c18723c */ /* 0x008fe20000041808 */
[----:B------:R-:W3:Y:S01]  /*1f360*/  LDL.LU.64 R10, [R1+0x1fa0] ;  /* 0x001fa000010a7983 */ /* 0x000ee20000300a00 */
[----:B------:R-:W3:Y:S11]  /*1f370*/  LDL.LU.64 R8, [R1+0x1f98] ;  /* 0x001f980001087983 */ /* 0x000ef60000300a00 */
[----:B------:R-:W-:Y:S10]  /*1f380*/  @!UPT UIADD3 URZ, URZ, URZ, URZ ;  /* 0x0000003f3f3ff290 */ /* 0x000ff4000fffe03f */
[----:B------:R-:W-:Y:S01]  /*1f390*/  STL.64 [R1+0x230], R24 ;  /* 0x0002301801007387 */ /* 0x000fe20000100a00 */
[----:B------:R0:W-:Y:S02]  /*1f3a0*/  STL [R1+0x238], R26 ;  /* 0x0002381a01007387 */ /* 0x0001e40000100800 */
[----:B------:R-:W-:Y:S02]  /*1f3b0*/  IMAD.MOV.U32 R28, RZ, RZ, R27 ;  /* 0x000000ffff1c7224 */ /* 0x000fe400078e001b */
[----:B0-----:R-:W4:Y:S01]  /*1f3c0*/  LDL.LU.64 R26, [R1+0x1f90] ;  /* 0x001f9000011a7983 */ /* 0x001f220000300a00 */
[----:B------:R-:W4:Y:S02]  /*1f3d0*/  LDL.LU.64 R24, [R1+0x1f88] ;  /* 0x001f880001187983 */ /* 0x000f240000300a00 */
[----:B------:R-:W-:Y:S02]  /*1f3e0*/  STL [R1+0x1d58], R28 ;  /* 0x001d581c01007387 */ /* 0x000fe40000100800 */
[----:B------:R-:W-:-:S02]  /*1f3f0*/  IMAD.MOV.U32 R4, RZ, RZ, R17 ;  /* 0x000000ffff047224 */ /* 0x000fc400078e0011 */
[----:B------:R-:W-:Y:S01]  /*1f400*/  IMAD.MOV.U32 R5, RZ, RZ, R16 ;  /* 0x000000ffff057224 */ /* 0x000fe200078e0010 */
[----:B----4-:R-:W-:Y:S01]  /*1f410*/  HMMA.16816.F32.BF16 R12, R12, R18, R24 ;  /* 0x000000120c0c723c */ /* 0x010fe20000041818 */
[----:B------:R-:W4:Y:S01]  /*1f420*/  LDL.LU.64 R26, [R1+0x1f80] ;  /* 0x001f8000011a7983 */ /* 0x000f220000300a00 */
[----:B------:R-:W4:Y:S02]  /*1f430*/  LDL.LU.64 R24, [R1+0x1f78] ;  /* 0x001f780001187983 */ /* 0x000f240000300a00 */
[----:B------:R-:W4:Y:S02]  /*1f440*/  LDL.LU.64 R18, [R1+0x1f70] ;  /* 0x001f700001127983 */ /* 0x000f240000300a00 */
[----:B------:R-:W4:Y:S11]  /*1f450*/  LDL.LU.64 R16, [R1+0x1f68] ;  /* 0x001f680001107983 */ /* 0x000f360000300a00 */
[----:B------:R-:W-:Y:S06]  /*1f460*/  @!UPT UIADD3 URZ, URZ, URZ, URZ ;  /* 0x0000003f3f3ff290 */ /* 0x000fec000fffe03f */
[----:B------:R0:W-:Y:S01]  /*1f470*/  STL.64 [R1+0x210], R12 ;  /* 0x0002100c01007387 */ /* 0x0001e20000100a00 */
[----:B------:R-:W-:Y:S03]  /*1f480*/  STL.64 [R1+0x218], R14 ;  /* 0x0002180e01007387 */ /* 0x000fe60000100a00 */
[----:B0-----:R-:W2:Y:S01]  /*1f490*/  LDL.LU.64 R12, [R1+0xc0] ;  /* 0x0000c000010c7983 */ /* 0x001ea20000300a00 */
[C---:B----4-:R-:W-:Y:S11]  /*1f4a0*/  HMMA.16816.F32.BF16 R24, R16.reuse, R4, R24 ;  /* 0x000000041018723c */ /* 0x050ff60000041818 */
[----:B------:R-:W-:Y:S11]  /*1f4b0*/  @!UPT UIADD3 URZ, URZ, URZ, URZ ;  /* 0x0000003f3f3ff290 */ /* 0x000ff6000fffe03f */
[----:B------:R-:W-:Y:S01]  /*1f4c0*/  @!UPT UIADD3 URZ, URZ, URZ, URZ ;  /* 0x0000003f3f3ff290 */ /* 0x000fe2000fffe03f */
[----:B------:R0:W-:Y:S01]  /*1f4d0*/  STL.64 [R1+0x220], R24 ;  /* 0x0002201801007387 */ /* 0x0001e20000100a00 */
[----:B------:R-:W-:Y:S03]  /*1f4e0*/  STL.64 [R1+0x228], R26 ;  /* 0x0002281a01007387 */ /* 0x000fe60000100a00 */
[----:B0-----:R-:W3:Y:S02]  /*1f4f0*/  LDL.LU.64 R24, [R1+0x1f60] ;  /* 0x001f600001187983 */ /* 0x001ee40000300a00 */
[C---:B---3--:R-:W-:Y:S01]  /*1f500*/  HMMA.16816.F32.BF16 R8, R16.reuse, R24, R8 ;  /* 0x000000181008723c */ /* 0x048fe20000041808 */
[----:B------:R-:W-:Y:S02]  /*1f510*/  IMAD.MOV.U32 R29, RZ, RZ, R24 ;  /* 0x000000ffff1d7224 */ /* 0x000fe400078e0018 */
[----:B------:R-:W-:Y:S11]  /*1f520*/  IMAD.MOV.U32 R28, RZ, RZ, R25 ;  /* 0x000000ffff1c7224 */ /* 0x000ff600078e0019 */
[----:B------:R-:W-:Y:S09]  /*1f530*/  @!UPT UIADD3 URZ, URZ, URZ, URZ ;  /* 0x0000003f3f3ff290 */ /* 0x000ff2000fffe03f */
[----:B------:R-:W-:Y:S01]  /*1f540*/  STL.64 [R1+0x2a0], R8 ;  /* 0x0002a00801007387 */ /* 0x000fe20000100a00 */
[----:B------:R0:W-:Y:S03]  /*1f550*/  STL.64 [R1+0x2a8], R10 ;  /* 0x0002a80a01007387 */ /* 0x0001e60000100a00 */
[----:B0-----:R-:W3:Y:S01]  /*1f560*/  LDL.LU.64 R10, [R1+0x1f58] ;  /* 0x001f5800010a7983 */ /* 0x001ee20000300a00 */
[----:B------:R-:W3:Y:S02]  /*1f570*/  LDL.LU.64 R8, [R1+0x1f50] ;  /* 0x001f500001087983 */ /* 0x000ee40000300a00 */
[----:B------:R-:W3:Y:S02]  /*1f580*/  LDL.LU.64 R24, [R1+0x1f48] ;  /* 0x001f480001187983 */ /* 0x000ee40000300a00 */
[C---:B---3--:R-:W-:Y:S01]  /*1f590*/  HMMA.16816.F32.BF16 R24, R16.reuse, R24, R8 ;  /* 0x000000181018723c */ /* 0x048fe20000041808 */
[----:B------:R-:W3:Y:S01]  /*1f5a0*/  LDL.LU.64 R10, [R1+0x1f40] ;  /* 0x001f4000010a7983 */ /* 0x000ee20000300a00 */
[----:B------:R-:W3:Y:S11]  /*1f5b0*/  LDL.LU.64 R8, [R1+0x1f38] ;  /* 0x001f380001087983 */ /* 0x000ef60000300a00 */
[----:B------:R-:W-:Y:S10]  /*1f5c0*/  @!UPT UIADD3 URZ, URZ, URZ, URZ ;  /* 0x0000003f3f3ff290 */ /* 0x000ff4000fffe03f */
[----:B------:R-:W-:Y:S01]  /*1f5d0*/  STL.64 [R1+0x2c0], R24 ;  /* 0x0002c01801007387 */ /* 0x000fe20000100a00 */
[----:B------:R0:W-:Y:S03]  /*1f5e0*/  STL.64 [R1+0x2c8], R26 ;  /* 0x0002c81a01007387 */ /* 0x0001e60000100a00 */
[----:B0-----:R-:W4:Y:S01]  /*1f5f0*/  LDL.LU.64 R26, [R1+0x1f30] ;  /* 0x001f3000011a7983 */ /* 0x001f220000300a00 */
[----:B------:R-:W3:Y:S02]  /*1f600*/  LDL.LU.64 R24, [R1+0x1f28] ;  /* 0x001f280001187983 */ /* 0x000ee40000300a00 */
[C---:B---3--:R-:W-:Y:S11]  /*1f610*/  HMMA.16816.F32.BF16 R8, R16.reuse, R24, R8 ;  /* 0x000000181008723c */ /* 0x048ff60000041808 */
[----:B------:R-:W-:Y:S11]  /*1f620*/  @!UPT UIADD3 URZ, URZ, URZ, URZ ;  /* 0x0000003f3f3ff290 */ /* 0x000ff6000fffe03f */
[----:B------:R-:W-:Y:S01]  /*1f630*/  @!UPT UIADD3 URZ, URZ, URZ, URZ ;  /* 0x0000003f3f3ff290 */ /* 0x000fe2000fffe03f */
[----:B------:R-:W-:Y:S01]  /*1f640*/  STL.64 [R1+0x2d0], R8 ;  /* 0x0002d00801007387 */ /* 0x000fe20000100a00 */
[----:B------:R0:W-:Y:S03]  /*1f650*/  STL.64 [R1+0x2d8], R10 ;  /* 0x0002d80a01007387 */ /* 0x0001e60000100a00 */
[----:B0-----:R-:W2:Y:S01]  /*1f660*/  LDL.LU.64 R10, [R1+0x1f20] ;  /* 0x001f2000010a7983 */ /* 0x001ea20000300a00 */
[----:B------:R-:W2:Y:S02]  /*1f670*/  LDL.LU.64 R8, [R1+0x1f18] ;  /* 0x001f180001087983 */ /* 0x000ea40000300a00 */
[----:B------:R-:W-:Y:S01]  /*1f680*/  STL.64 [R1+0x1ec0], R24 ;  /* 0x001ec01801007387 */ /* 0x000fe20000100a00 */
[C---:B--2---:R-:W-:Y:S11]  /*1f690*/  HMMA.16816.F32.BF16 R8, R16.reuse, R12, R8 ;  /* 0x0000000c1008723c */ /* 0x044ff60000041808 */
[----:B------:R-:W-:Y:S11]  /*1f6a0*/  @!UPT UIADD3 URZ, URZ, URZ, URZ ;  /* 0x0000003f3f3ff290 */ /* 0x000ff6000fffe03f */
[----:B------:R-:W-:Y:S01]  /*1f6b0*/  @!UPT UIADD3 URZ, URZ, URZ, URZ ;  /* 0x0000003f3f3ff290 */ /* 0x000fe2000fffe03f */
[----:B------:R-:W-:Y:S01]  /*1f6c0*/  STL.64 [R1+0x2f0], R8 ;  /* 0x0002f00801007387 */ /* 0x000fe20000100a00 */
[----:B------:R0:W-:Y:S03]  /*1f6d0*/  STL.64 [R1+0x2f8], R10 ;  /* 0x0002f80a01007387 */ /* 0x0001e60000100a00 */
[----:B0-----:R-:W2:Y:S01]  /*1f6e0*/  LDL.LU.64 R10, [R1+0x1f10] ;  /* 0x001f1000010a7983 */ /* 0x001ea20000300a00 */
[----:B------:R-:W2:Y:S02]  /*1f6f0*/  LDL.LU.64 R8, [R1+0x1f08] ;  /* 0x001f080001087983 */ /* 0x000ea40000300a00 */
[----:B------:R0:W-:Y:S02]  /*1f700*/  STL.64 [R1+0x1e98], R12 ;  /* 0x001e980c01007387 */ /* 0x0001e40000100a00 */
[----:B0-----:R-:W3:Y:S01]  /*1f710*/  LDL.LU R12, [R1+0x2b0] ;  /* 0x0002b000010c7983 */ /* 0x001ee20000300800 */
[----:B------:R-:W3:Y:S02]  /*1f720*/  LDL.LU R13, [R1+0x2b4] ;  /* 0x0002b400010d7983 */ /* 0x000ee40000300800 */
[----:B------:R-:W3:Y:S02]  /*1f730*/  LDL.LU R14, [R1+0x2b8] ;  /* 0x0002b800010e7983 */ /* 0x000ee40000300800 */
[----:B------:R-:W3:Y:S01]  /*1f740*/  LDL.LU R15, [R1+0x2bc] ;  /* 0x0002bc00010f7983 */ /* 0x000ee20000300800 */
[C---:B--2---:R-:W-:Y:S11]  /*1f750*/  HMMA.16816.F32.BF16 R8, R16.reuse, R20, R8 ;  /* 0x000000141008723c */ /* 0x044ff60000041808 */
[----:B------:R-:W-:Y:S11]  /*1f760*/  @!UPT UIADD3 URZ, URZ, URZ, URZ ;  /* 0x0000003f3f3ff290 */ /* 0x000ff6000fffe03f */
[----:B------:R-:W-:Y:S01]  /*1f770*/  @!UPT UIADD3 URZ, URZ, URZ, URZ ;  /* 0x0000003f3f3ff290 */ /* 0x000fe2000fffe03f */
[----:B------:R0:W-:Y:S01]  /*1f780*/  STL.64 [R1+0x300], R8 ;  /* 0x0003000801007387 */ /* 0x0001e20000100a00 */
[----:B------:R1:W-:Y:S03]  /*1f790*/  STL.64 [R1+0x308], R10 ;  /* 0x0003080a01007387 */ /* 0x0003e60000100a00 */
[----:B0-----:R-:W2:Y:S01]  /*1f7a0*/  LDL.LU.64 R8, [R1+0x1f00] ;  /* 0x001f000001087983 */ /* 0x001ea20000300a00 */
[----:B-1----:R-:W-:Y:S02]  /*1f7b0*/  IMAD.MOV.U32 R11, RZ, RZ, R20 ;  /* 0x000000ffff0b7224 */ /* 0x002fe400078e0014 */
[----:B------:R-:W-:Y:S02]  /*1f7c0*/  IMAD.MOV.U32 R10, RZ, RZ, R21 ;  /* 0x000000ffff0a7224 */ /* 0x000fe400078e0015 */
[----:B------:R-:W3:Y:S02]  /*1f7d0*/  LDL.LU.64 R20, [R1+0x1ef8] ;  /* 0x001ef80001147983 */ /* 0x000ee40000300a00 */
[C---:B---3--:R-:W-:Y:S11]  /*1f7e0*/  HMMA.16816.F32.BF16 R12, R16.reuse, R20, R12 ;  /* 0x00000014100c723c */ /* 0x048ff6000004180c */
[----:B------:R-:W-:Y:S11]  /*1f7f0*/  @!UPT UIADD3 URZ, URZ, URZ, URZ ;  /* 0x0000003f3f3ff290 */ /* 0x000ff6000fffe03f */
[----:B------:R-:W-:Y:S01]  /*1f800*/  @!UPT UIADD3 URZ, URZ, URZ, URZ ;  /* 0x0000003f3f3ff290 */ /* 0x000fe2000fffe03f */
[----:B------:R0:W-:Y:S01]  /*1f810*/  STL.64 [R1+0x2e0], R12 ;  /* 0x0002e00c01007387 */ /* 0x0001e20000100a00 */
[----:B------:R-:W-:Y:S02]  /*1f820*/  STL.64 [R1+0x2e8], R14 ;  /* 0x0002e80e01007387 */ /* 0x000fe40000100a00 */
[----:B------:R-:W2:Y:S02]  /*1f830*/  LDL.LU.64 R22, [R1+0x1ef0] ;  /* 0x001ef00001167983 */ /* 0x000ea40000300a00 */
[----:B0-----:R-:W-:Y:S02]  /*1f840*/  IMAD.MOV.U32 R13, RZ, RZ, R20 ;  /* 0x000000ffff0d7224 */ /* 0x001fe400078e0014 */
[----:B------:R-:W-:Y:S02]  /*1f850*/  IMAD.MOV.U32 R12, RZ, RZ, R21 ;  /* 0x000000ffff0c7224 */ /* 0x000fe400078e0015 */
[----:B------:R-:W2:Y:S02]  /*1f860*/  LDL.LU.64 R20, [R1+0x1ee8] ;  /* 0x001ee80001147983 */ /* 0x000ea40000300a00 */
[----:B--2---:R-:W-:Y:S02]  /*1f870*/  HMMA.16816.F32.BF16 R16, R16, R8, R20 ;  /* 0x000000081010723c */ /* 0x004fe40000041814 */
[----:B------:R-:W2:Y:S01]  /*1f880*/  LDL.LU.64 R22, [R1+0x1ee0] ;  /* 0x001ee00001167983 */ /* 0x000ea20000300a00 */
[----:B------:R-:W2:Y:S11]  /*1f890*/  LDL.LU.64 R20, [R1+0x1ed8] ;  /* 0x001ed80001147983 */ /* 0x000eb60000300a00 */
[----:B------:R-:W-:Y:S09]  /*1f8a0*/  @!UPT UIADD3 URZ, URZ, URZ, URZ ;  /* 0x0000003f3f3ff290 */ /* 0x000ff2000fffe03f */
[----:B------:R0:W-:Y:S01]  /*1f8b0*/  STL.64 [R1+0x2b0], R16 ;  /* 0x0002b01001007387 */ /* 0x0001e20000100a00 */
[----:B------:R1:W-:Y:S03]  /*1f8c0*/  STL.64 [R1+0x2b8], R18 ;  /* 0x0002b81201007387 */ /* 0x0003e60000100a00 */
[----:B0-----:R-:W2:Y:S01]  /*1f8d0*/  LDL.LU R16, [R1+0x1a0] ;  /* 0x0001a00001107983 */ /* 0x001ea20000300800 */
[----:B------:R-:W2:Y:S02]  /*1f8e0*/  LDL.LU R17, [R1+0x1a4] ;  /* 0x0001a40001117983 */ /* 0x000ea40000300800 */
[----:B-1----:R-:W2:Y:S02]  /*1f8f0*/  LDL.LU R18, [R1+0x1a8] ;  /* 0x0001a80001127983 */ /* 0x002ea40000300800 */
[----:B------:R-:W-:Y:S01]  /*1f900*/  IMAD.MOV.U32 R19, RZ, RZ, R3 ;  /* 0x000000ffff137224 */ /* 0x000fe200078e0003 */
[----:B------:R-:W-:Y:S06]  /*1f910*/  STL.64 [R1+0x1e60], R8 ;  /* 0x001e600801007387 */ /* 0x000fec0000100a00 */
[----:B--2---:R-:W-:Y:S11]  /*1f920*/  HMMA.16816.F32.BF16 R4, R20, R4, R16 ;  /* 0x000000041404723c */ /* 0x004ff60000041810 */
[----:B------:R-:W-:Y:S11]  /*1f930*/  @!UPT UIADD3 URZ, URZ, URZ, URZ ;  /* 0x0000003f3f3ff290 */ /* 0x000ff6000fffe03f */
[----:B------:R-:W-:Y:S01]  /*1f940*/  @!UPT UIADD3 URZ, URZ, URZ, URZ ;  /* 0x0000003f3f3ff290 */ /* 0x000fe2000fffe03f */
[----:B------:R-:W-:Y:S01]  /*1f950*/  STL.64 [R1+0x290], R4 ;  /* 0x0002900401007387 */ /* 0x000fe20000100a00 */
[----:B------:R0:W-:Y:S02]  /*1f960*/  STL [R1+0x298], R6 ;  /* 0x0002980601007387 */ /* 0x0001e40000100800 */
[----:B------:R-:W-:Y:S02]  /*1f970*/  IMAD.MOV.U32 R3, RZ, RZ, R7 ;  /* 0x000000ffff037224 */ /* 0x000fe400078e0007 */
[----:B----4-:R-:W-:Y:S02]  /*1f980*/  IMAD.MOV.U32 R7, RZ, RZ, R27 ;  /* 0x000000ffff077224 */ /* 0x010fe400078e001b */
[----:B0-----:R-:W-:Y:S01]  /*1f990*/  IMAD.MOV.U32 R6, RZ, RZ, R26 ;  /* 0x000000ffff067224 */ /* 0x001fe200078e001a */
[----:B------:R-:W2:Y:S01]  /*1f9a0*/  LDL.LU R4, [R1+0x170] ;  /* 0x0001700001047983 */ /* 0x000ea20000300800 */
[----:B------:R-:W2:Y:S02]  /*1f9b0*/  LDL.LU R5, [R1+0x174] ;  /* 0x0001740001057983 */ /* 0x000ea40000300800 */
[----:B------:R-:W3:Y:S02]  /*1f9c0*/  LDL.LU R26, [R1+0x1ed0] ;  /* 0x001ed000011a7983 */ /* 0x000ee40000300800 */
[----:B------:R-:W4:Y:S01]  /*1f9d0*/  LDL.LU R27, [R1+0x1ecc] ;  /* 0x001ecc00011b7983 */ /* 0x000f220000300800 */
[----:B------:R-:W2:Y:S01]  /*1f9e0*/  LDL.LU R16, [R1+0xf0] ;  /* 0x0000f00001107983 */ /* 0x000ea20000300800 */
[----:B------:R-:W2:Y:S02]  /*1f9f0*/  LDL.LU R17, [R1+0xf4] ;  /* 0x0000f40001117983 */ /* 0x000ea40000300800 */
[----:B------:R-:W2:Y:S02]  /*1fa00*/  LDL.LU R18, [R1+0xf8] ;  /* 0x0000f80001127983 */ /* 0x000ea40000300800 */
[----:B------:R-:W2:Y:S02]  /*1fa10*/  LDL.LU R19, [R1+0xfc] ;  /* 0x0000fc0001137983 */ /* 0x000ea40000300800 */
[----:B------:R-:W-:-:S02]  /*1fa20*/  IMAD.MOV.U32 R8, RZ, RZ, R13 ;  /* 0x000000ffff087224 */ /* 0x000fc400078e000d */
[----:B------:R-:W-:-:S05]  /*1fa30*/  IMAD.MOV.U32 R9, RZ, RZ, R12 ;  /* 0x000000ffff097224 */ /* 0x000fca00078e000c */
[----:B------:R-:W-:Y:S04]  /*1fa40*/  STL.64 [R1+0x1e78], R8 ;  /* 0x001e780801007387 */ /* 0x000fe80000100a00 */
[----:B--2---:R-:W-:Y:S01]  /*1fa50*/  STL.64 [R1+0x1e58], R18 ;  /* 0x001e581201007387 */ /* 0x004fe20000100a00 */
[----:B------:R0:W-:Y:S03]  /*1fa60*/  STL.64 [R1+0x1e50], R16 ;  /* 0x001e501001007387 */ /* 0x0001e60000100a00 */
[----:B0-----:R-:W2:Y:S01]  /*1fa70*/  LDL.LU R16, [R1+0x110] ;  /* 0x0001100001107983 */ /* 0x001ea20000300800 */
[----:B------:R-:W2:Y:S02]  /*1fa80*/  LDL.LU R17, [R1+0x114] ;  /* 0x0001140001117983 */ /* 0x000ea40000300800 */
[----:B------:R-:W2:Y:S02]  /*1fa90*/  LDL.LU R12, [R1+0x150] ;  /* 0x00015000010c7983 */ /* 0x000ea40000300800 */
[----:B------:R-:W2:Y:S01]  /*1faa0*/  LDL.LU R13, [R1+0x154] ;  /* 0x00015400010d7983 */ /* 0x000ea20000300800 */
[----:B------:R-:W2:Y:S01]  /*1fab0*/  LDL.LU R14, [R1+0x158] ;  /* 0x00015800010e7983 */ /* 0x000ea20000300800 */
[----:B------:R-:W2:Y:S02]  /*1fac0*/  LDL.LU R15, [R1+0x15c] ;  /* 0x00015c00010f7983 */ /* 0x000ea40000300800 */
[----:B------:R-:W2:Y:S02]  /*1fad0*/  LDL.LU R24, [R1+0x190] ;  /* 0x0001900001187983 */ /* 0x000ea40000300800 */
[----:B---3--:R-:W-:Y:S01]  /*1fae0*/  IMAD.MOV.U32 R19, RZ, RZ, R26 ;  /* 0x000000ffff137224 */ /* 0x008fe200078e001a */
[----:B------:R-:W3:Y:S01]  /*1faf0*/  LDL.LU R25, [R1+0x194] ;  /* 0x0001940001197983 */ /* 0x000ee20000300800 */
[----:B----4-:R-:W-:-:S02]  /*1fb00*/  IMAD.MOV.U32 R18, RZ, RZ, R27 ;  /* 0x000000ffff127224 */ /* 0x010fc400078e001b */
[----:B------:R-:W3:Y:S02]  /*1fb10*/  LDL.LU R26, [R1+0x198] ;  /* 0x00019800011a7983 */ /* 0x000ee40000300800 */
[----:B------:R-:W3:Y:S01]  /*1fb20*/  LDL.LU R27, [R1+0x19c] ;  /* 0x00019c00011b7983 */ /* 0x000ee20000300800 */
[----:B--2---:R-:W-:Y:S01]  /*1fb30*/  STL.64 [R1+0x1ea8], R14 ;  /* 0x001ea80e01007387 */ /* 0x004fe20000100a00 */
[----:B------:R0:W-:Y:S03]  /*1fb40*/  STL.64 [R1+0x1ea0], R12 ;  /* 0x001ea00c01007387 */ /* 0x0001e60000100a00 */
[----:B0-----:R-:W2:Y:S01]  /*1fb50*/  LDL.LU R12, [R1+0x180] ;  /* 0x00018000010c7983 */ /* 0x001ea20000300800 */
[----:B------:R-:W2:Y:S02]  /*1fb60*/  LDL.LU R13, [R1+0x184] ;  /* 0x00018400010d7983 */ /* 0x000ea40000300800 */
[----:B------:R-:W4:Y:S02]  /*1fb70*/  LDL.LU R14, [R1+0x188] ;  /* 0x00018800010e7983 */ /* 0x000f240000300800 */
[----:B------:R-:W4:Y:S02]  /*1fb80*/  LDL.LU R15, [R1+0x18c] ;  /* 0x00018c00010f7983 */ /* 0x000f240000300800 */
[----:B------:R-:W-:-:S02]  /*1fb90*/  IMAD.MOV.U32 R8, RZ, RZ, R11 ;  /* 0x000000ffff087224 */ /* 0x000fc400078e000b */
[----:B------:R-:W-:Y:S01]  /*1fba0*/  IMAD.MOV.U32 R9, RZ, RZ, R10 ;  /* 0x000000ffff097224 */ /* 0x000fe200078e000a */
[----:B----4-:R-:W-:Y:S01]  /*1fbb0*/  STL.64 [R1+0x1eb8], R14 ;  /* 0x001eb80e01007387 */ /* 0x010fe20000100a00 */
[----:B--2---:R0:W-:Y:S02]  /*1fbc0*/  STL.64 [R1+0x1eb0], R12 ;  /* 0x001eb00c01007387 */ /* 0x0041e40000100a00 */
[----:B0-----:R-:W-:Y:S02]  /*1fbd0*/  IMAD.MOV.U32 R12, RZ, RZ, R29 ;  /* 0x000000ffff0c7224 */ /* 0x001fe400078e001d */
[----:B------:R-:W2:Y:S01]  /*1fbe0*/  LDL.LU R29, [R1+0x1ec8] ;  /* 0x001ec800011d7983 */ /* 0x000ea20000300800 */
[----:B------:R0:W-:Y:S03]  /*1fbf0*/  STL.64 [R1+0x1e90], R8 ;  /* 0x001e900801007387 */ /* 0x0001e60000100a00 */
[----:B0-----:R-:W4:Y:S01]  /*1fc00*/  LDL.LU R8, [R1+0x140] ;  /* 0x0001400001087983 */ /* 0x001f220000300800 */
[----:B------:R-:W4:Y:S02]  /*1fc10*/  LDL.LU R9, [R1+0x144] ;  /* 0x0001440001097983 */ /* 0x000f240000300800 */
[----:B------:R-:W4:Y:S02]  /*1fc20*/  LDL.LU R10, [R1+0x148] ;  /* 0x00014800010a7983 */ /* 0x000f240000300800 */
[----:B------:R-:W4:Y:S01]  /*1fc30*/  LDL.LU R11, [R1+0x14c] ;  /* 0x00014c00010b7983 */ /* 0x000f220000300800 */
[----:B------:R-:W-:Y:S01]  /*1fc40*/  STL.64 [R1+0x1e70], R18 ;  /* 0x001e701201007387 */ /* 0x000fe20000100a00 */
[----:B------:R0:W-:Y:S03]  /*1fc50*/  STL.64 [R1+0x1e68], R16 ;  /* 0x001e681001007387 */ /* 0x0001e60000100a00 */
[----:B0-----:R-:W2:Y:S01]  /*1fc60*/  LDL.LU R16, [R1+0x120] ;  /* 0x0001200001107983 */ /* 0x001ea20000300800 */
[----:B------:R-:W2:Y:S02]  /*1fc70*/  LDL.LU R17, [R1+0x124] ;  /* 0x0001240001117983 */ /* 0x000ea40000300800 */
[----:B------:R-:W2:Y:S02]  /*1fc80*/  LDL.LU R18, [R1+0x128] ;  /* 0x0001280001127983 */ /* 0x000ea40000300800 */
[----:B------:R-:W2:Y:S02]  /*1fc90*/  LDL.LU R19, [R1+0x12c] ;  /* 0x00012c0001137983 */ /* 0x000ea40000300800 */
[----:B------:R-:W-:-:S07]  /*1fca0*/  IMAD.MOV.U32 R13, RZ, RZ, R28 ;  /* 0x000000ffff0d7224 */ /* 0x000fce00078e001c */
[C---:B---3--:R-:W-:Y:S11]  /*1fcb0*/  HMMA.16816.F32.BF16 R12, R20.reuse, R12, R24 ;  /* 0x0000000c140c723c */ /* 0x048ff60000041818 */
[----:B------:R-:W-:Y:S11]  /*1fcc0*/  @!UPT UIADD3 URZ, URZ, URZ, URZ ;  /* 0x0000003f3f3ff290 */ /* 0x000ff6000fffe03f */
[----:B------:R-:W-:Y:S02]  /*1fcd0*/  @!UPT UIADD3 URZ, URZ, URZ, URZ ;  /* 0x0000003f3f3ff290 */ /* 0x000fe4000fffe03f */
[----:B------:R-:W-:Y:S02]  /*1fce0*/  IMAD.MOV.U32 R27, RZ, RZ, R14 ;  /* 0x000000ffff1b7224 */ /* 0x000fe400078e000e */
[----:B------:R-:W-:Y:S01]  /*1fcf0*/  IMAD.MOV.U32 R26, RZ, RZ, R13 ;  /* 0x000000ffff1a7224 */ /* 0x000fe200078e000d */
[----:B--2---:R-:W-:Y:S01]  /*1fd00*/  STL.64 [R1+0x1e88], R18 ;  /* 0x001e881201007387 */ /* 0x004fe20000100a00 */
[----:B------:R0:W-:Y:S03]  /*1fd10*/  STL.64 [R1+0x1e80], R16 ;  /* 0x001e801001007387 */ /* 0x0001e60000100a00 */
[----:B0-----:R-:W2:Y:S01]  /*1fd20*/  LDL.LU R16, [R1+0x130] ;  /* 0x0001300001107983 */ /* 0x001ea20000300800 */
[----:B------:R-:W2:Y:S02]  /*1fd30*/  LDL.LU R17, [R1+0x134] ;  /* 0x0001340001117983 */ /* 0x000ea40000300800 */
[----:B------:R-:W2:Y:S02]  /*1fd40*/  LDL.LU R18, [R1+0x138] ;  /* 0x0001380001127983 */ /* 0x000ea40000300800 */
[----:B------:R-:W2:Y:S01]  /*1fd50*/  LDL.LU R19, [R1+0x13c] ;  /* 0x00013c0001137983 */ /* 0x000ea20000300800 */
[----:B------:R-:W-:Y:S01]  /*1fd60*/  STL.64 [R1+0x1e10], R6 ;  /* 0x001e100601007387 */ /* 0x000fe20000100a00 */
[----:B------:R0:W-:Y:S03]  /*1fd70*/  STL.64 [R1+0x1e08], R4 ;  /* 0x001e080401007387 */ /* 0x0001e60000100a00 */
[----:B0-----:R-:W3:Y:S01]  /*1fd80*/  LDL.LU.64 R4, [R1] ;  /* 0x0000000001047983 */ /* 0x001ee20000300a00 */
[----:B------:R-:W-:Y:S02]  /*1fd90*/  STL [R1+0x1d5c], R3 ;  /* 0x001d5c0301007387 */ /* 0x000fe40000100800 */
[----:B------:R-:W2:Y:S02]  /*1fda0*/  LDL.LU.64 R24, [R1+0x1ec0] ;  /* 0x001ec00001187983 */ /* 0x000ea40000300a00 */
[----:B------:R-:W-:Y:S01]  /*1fdb0*/  STL [R1+0x200], R12 ;  /* 0x0002000c01007387 */ /* 0x000fe20000100800 */
[----:B------:R0:W-:Y:S04]  /*1fdc0*/  STL [R1+0x20c], R15 ;  /* 0x00020c0f01007387 */ /* 0x0001e80000100800 */
[----:B0-----:R-:W3:Y:S01]  /*1fdd0*/  LDL.LU.64 R14, [R1+0x1eb8] ;  /* 0x001eb800010e7983 */ /* 0x001ee20000300a00 */
        /* <DEDUP_REMOVED lines=8> */
[----:B------:R0:W-:Y:S02]  /*1fe60*/  STL.64 [R1+0x1e20], R4 ;  /* 0x001e200401007387 */ /* 0x0001e40000100a00 */
[----:B0-----:R-:W3:Y:S01]  /*1fe70*/  LDL.LU.64 R4, [R1+0x10] ;  /* 0x0000100001047983 */ /* 0x001ee20000300a00 */
[C---:B--2---:R-:W-:Y:S03]  /*1fe80*/  HMMA.16816.F32.BF16 R12, R20.reuse, R24, R12 ;  /* 0x00000018140c723c */ /* 0x044fe6000004180c */
[----:B---3--:R0:W-:Y:S04]  /*1fe90*/  STL.64 [R1+0x1e38], R4 ;  /* 0x001e380401007387 */ /* 0x0081e80000100a00 */
[----:B0-----:R-:W2:Y:S11]  /*1fea0*/  LDL.LU.64 R4, [R1+0x20] ;  /* 0x0000200001047983 */ /* 0x001eb60000300a00 */
[----:B------:R-:W-:Y:S05]  /*1feb0*/  @!UPT UIADD3 URZ, URZ, URZ, URZ ;  /* 0x0000003f3f3ff290 */ /* 0x000fea000fffe03f */
[----:B------:R0:W-:Y:S02]  /*1fec0*/  STL.64 [R1+0x1c0], R12 ;  /* 0x0001c00c01007387 */ /* 0x0001e40000100a00 */
[----:B0-----:R-:W4:Y:S01]  /*1fed0*/  LDL.LU.64 R12, [R1+0x1e98] ;  /* 0x001e9800010c7983 */ /* 0x001f220000300a00 */
[----:B------:R-:W-:Y:S02]  /*1fee0*/  STL.64 [R1+0x1e30], R26 ;  /* 0x001e301a01007387 */ /* 0x000fe40000100a00 */
[----:B------:R-:W-:Y:S02]  /*1fef0*/  IMAD.MOV.U32 R28, RZ, RZ, R15 ;  /* 0x000000ffff1c7224 */ /* 0x000fe400078e000f */
[----:B------:R0:W-:Y:S02]  /*1ff00*/  STL.64 [R1+0x1e28], R24 ;  /* 0x001e281801007387 */ /* 0x0001e40000100a00 */
[----:B------:R-:W-:Y:S01]  /*1ff10*/  IMAD.MOV.U32 R3, RZ, RZ, R14 ;  /* 0x000000ffff037224 */ /* 0x000fe200078e000e */
[----:B0-----:R-:W3:Y:S01]  /*1ff20*/  LDL.LU R24, [R1+0xd0] ;  /* 0x0000d00001187983 */ /* 0x001ee20000300800 */
[----:B------:R-:W3:Y:S02]  /*1ff30*/  LDL.LU R25, [R1+0xd4] ;  /* 0x0000d40001197983 */ /* 0x000ee40000300800 */
[----:B------:R-:W3:Y:S02]  /*1ff40*/  LDL.LU R26, [R1+0xd8] ;  /* 0x0000d800011a7983 */ /* 0x000ee40000300800 */
[----:B------:R-:W3:Y:S01]  /*1ff50*/  LDL.LU R27, [R1+0xdc] ;  /* 0x0000dc00011b7983 */ /* 0x000ee20000300800 */
[----:B------:R-:W-:Y:S01]  /*1ff60*/  STL [R1+0x1df4], R28 ;  /* 0x001df41c01007387 */ /* 0x000fe20000100800 */
[----:B------:R-:W-:Y:S01]  /*1ff70*/  STL [R1+0x1df0], R3 ;  /* 0x001df00301007387 */ /* 0x000fe20000100800 */
[C---:B----4-:R-:W-:Y:S11]  /*1ff80*/  HMMA.16816.F32.BF16 R8, R20.reuse, R12, R8 ;  /* 0x0000000c1408723c */ /* 0x050ff60000041808 */
[----:B------:R-:W-:Y:S11]  /*1ff90*/  @!UPT UIADD3 URZ, URZ, URZ, URZ ;  /* 0x0000003f3f3ff290 */ /* 0x000ff6000fffe03f */
[----:B------:R-:W-:Y:S01]  /*1ffa0*/  @!UPT UIADD3 URZ, URZ, URZ, URZ ;  /* 0x0000003f3f3ff290 */ /* 0x000fe2000fffe03f */
[----:B------:R0:W-:Y:S01]  /*1ffb0*/  STL.64 [R1+0x1b0], R8 ;  /* 0x0001b00801007387 */ /* 0x0001e20000100a00 */
[----:B------:R1:W-:Y:S03]  /*1ffc0*/  STL.64 [R1+0x1b8], R10 ;  /* 0x0001b80a01007387 */ /* 0x0003e60000100a00 */
[----:B0-----:R-:W1:Y:S02]  /*1ffd0*/  LDL.LU.64 R8, [R1+0x1e90] ;  /* 0x001e900001087983 */ /* 0x001e640000300a00 */
[C---:B-1----:R-:W-:Y:S02]  /*1ffe0*/  HMMA.16816.F32.BF16 R8, R20.reuse, R8, R16 ;  /* 0x000000081408723c */ /* 0x042fe40000041810 */
        /* <DEDUP_REMOVED lines=10> */
[----:B------:R0:W-:Y:S01]  /*20090*/  STL.64 [R1+0x180], R8 ;  /* 0x0001800801007387 */ /* 0x0001e20000100a00 */
[----:B------:R1:W-:Y:S03]  /*200a0*/  STL.64 [R1+0x188], R10 ;  /* 0x0001880a01007387 */ /* 0x0003e60000100a00 */
[----:B0-----:R-:W4:Y:S02]  /*200b0*/  LDL.LU.64 R8, [R1+0x1e60] ;  /* 0x001e600001087983 */ /* 0x001f240000300a00 */
[----:B----4-:R-:W-:Y:S02]  /*200c0*/  HMMA.16816.F32.BF16 R20, R20, R8, R16 ;  /* 0x000000081414723c */ /* 0x010fe40000041810 */
[----:B------:R-:W2:Y:S01]  /*200d0*/  LDL.LU.64 R18, [R1+0x1e58] ;  /* 0x001e580001127983 */ /* 0x000ea20000300a00 */
[----:B------:R-:W2:Y:S02]  /*200e0*/  LDL.LU.64 R16, [R1+0x1e50] ;  /* 0x001e500001107983 */ /* 0x000ea40000300a00 */
[----:B------:R-:W-:-:S02]  /*200f0*/  IMAD.MOV.U32 R28, RZ, RZ, R8 ;  /* 0x000000ffff1c7224 */ /* 0x000fc400078e0008 */
[----:B------:R-:W-:Y:S11]  /*20100*/  IMAD.MOV.U32 R3, RZ, RZ, R9 ;  /* 0x000000ffff037224 */ /* 0x000ff600078e0009 */
[----:B------:R-:W-:Y:S05]  /*20110*/  @!UPT UIADD3 URZ, URZ, URZ, URZ ;  /* 0x0000003f3f3ff290 */ /* 0x000fea000fffe03f */
[----:B------:R0:W-:Y:S01]  /*20120*/  STL.64 [R1+0x150], R20 ;  /* 0x0001501401007387 */ /* 0x0001e20000100a00 */
[----:B------:R4:W-:Y:S02]  /*20130*/  STL.64 [R1+0x158], R22 ;  /* 0x0001581601007387 */ /* 0x0009e40000100a00 */
[----:B-1----:R-:W2:Y:S02]  /*20140*/  LDL.LU.64 R10, [R1+0x1e48] ;  /* 0x001e4800010a7983 */ /* 0x002ea40000300a00 */
[----:B------:R-:W2:Y:S01]  /*20150*/  LDL.LU.64 R8, [R1+0x1e40] ;  /* 0x001e400001087983 */ /* 0x000ea20000300a00 */
[----:B0-----:R-:W3:Y:S01]  /*20160*/  LDL.LU R20, [R1+0x160] ;  /* 0x0001600001147983 */ /* 0x001ee20000300800 */
[----:B------:R-:W3:Y:S02]  /*20170*/  LDL.LU R21, [R1+0x164] ;  /* 0x0001640001157983 */ /* 0x000ee40000300800 */
[----:B----4-:R-:W4:Y:S02]  /*20180*/  LDL.LU R22, [R1+0x168] ;  /* 0x0001680001167983 */ /* 0x010f240000300800 */
[----:B------:R-:W4:Y:S01]  /*20190*/  LDL.LU R23, [R1+0x16c] ;  /* 0x00016c0001177983 */ /* 0x000f220000300800 */
[C---:B--2---:R-:W-:Y:S11]  /*201a0*/  HMMA.16816.F32.BF16 R16, R8.reuse, R4, R16 ;  /* 0x000000040810723c */ /* 0x044ff60000041810 */
[----:B------:R-:W-:Y:S11]  /*201b0*/  @!UPT UIADD3 URZ, URZ, URZ, URZ ;  /* 0x0000003f3f3ff290 */ /* 0x000ff6000fffe03f */
[----:B------:R-:W-:Y:S01]  /*201c0*/  @!UPT UIADD3 URZ, URZ, URZ, URZ ;  /* 0x0000003f3f3ff290 */ /* 0x000fe2000fffe03f */
[----:B------:R0:W-:Y:S01]  /*201d0*/  STL.64 [R1+0x130], R16 ;  /* 0x0001301001007387 */ /* 0x0001e20000100a00 */
[----:B------:R1:W-:Y:S02]  /*201e0*/  STL.64 [R1+0x138], R18 ;  /* 0x0001381201007387 */ /* 0x0003e40000100a00 */
[----:B0-----:R-:W-:Y:S02]  /*201f0*/  IMAD.MOV.U32 R17, RZ, RZ, R4 ;  /* 0x000000ffff117224 */ /* 0x001fe400078e0004 */
[----:B------:R-:W-:Y:S02]  /*20200*/  IMAD.MOV.U32 R16, RZ, RZ, R5 ;  /* 0x000000ffff107224 */ /* 0x000fe400078e0005 */
[----:B------:R-:W3:Y:S02]  /*20210*/  LDL.LU.64 R4, [R1+0x1e38] ;  /* 0x001e380001047983 */ /* 0x000ee40000300a00 */
[----:B---3--:R-:W-:Y:S01]  /*20220*/  HMMA.16816.F32.BF16 R24, R8, R4, R24 ;  /* 0x000000040818723c */ /* 0x008fe20000041818 */
[----:B-1----:R-:W-:-:S02]  /*20230*/  IMAD.MOV.U32 R19, RZ, RZ, R4 ;  /* 0x000000ffff137224 */ /* 0x002fc400078e0004 */
[----:B------:R-:W-:Y:S11]  /*20240*/  IMAD.MOV.U32 R18, RZ, RZ, R5 ;  /* 0x000000ffff127224 */ /* 0x000ff600078e0005 */
[----:B------:R-:W-:Y:S09]  /*20250*/  @!UPT UIADD3 URZ, URZ, URZ, URZ ;  /* 0x0000003f3f3ff290 */ /* 0x000ff2000fffe03f */
[----:B------:R-:W-:Y:S01]  /*20260*/  STL.64 [R1+0x110], R24 ;  /* 0x0001101801007387 */ /* 0x000fe20000100a00 */
[----:B------:R0:W-:Y:S03]  /*20270*/  STL.64 [R1+0x118], R26 ;  /* 0x0001181a01007387 */ /* 0x0001e60000100a00 */
[----:B0-----:R-:W2:Y:S01]  /*20280*/  LDL.LU.64 R26, [R1+0x1e30] ;  /* 0x001e3000011a7983 */ /* 0x001ea20000300a00 */
[----:B------:R-:W3:Y:S02]  /*20290*/  LDL.LU.64 R24, [R1+0x1e28] ;  /* 0x001e280001187983 */ /* 0x000ee40000300a00 */
[----:B------:R-:W4:Y:S02]  /*202a0*/  LDL.LU.64 R4, [R1+0x1e20] ;  /* 0x001e200001047983 */ /* 0x000f240000300a00 */
[----:B------:R-:W-:Y:S01]  /*202b0*/  STL.64 [R1+0x1e00], R18 ;  /* 0x001e001201007387 */ /* 0x000fe20000100a00 */
[----:B------:R0:W-:Y:S04]  /*202c0*/  STL.64 [R1+0x1df8], R16 ;  /* 0x001df81001007387 */ /* 0x0001e80000100a00 */
[----:B0-----:R-:W2:Y:S01]  /*202d0*/  LDL.LU R16, [R1+0x1d0] ;  /* 0x0001d00001107983 */ /* 0x001ea20000300800 */
[----:B------:R-:W-:-:S02]  /*202e0*/  IMAD.MOV.U32 R17, RZ, RZ, R29 ;  /* 0x000000ffff117224 */ /* 0x000fc400078e001d */
[----:B------:R-:W2:Y:S01]  /*202f0*/  LDL.LU R29, [R1+0x1e18] ;  /* 0x001e1800011d7983 */ /* 0x000ea20000300800 */
[----:B----4-:R-:W-:Y:S11]  /*20300*/  HMMA.16816.F32.BF16 R20, R8, R4, R20 ;  /* 0x000000040814723c */ /* 0x010ff60000041814 */
[----:B------:R-:W-:Y:S11]  /*20310*/  @!UPT UIADD3 URZ, URZ, URZ, URZ ;  /* 0x0000003f3f3ff290 */ /* 0x000ff6000fffe03f */
[----:B------:R-:W-:Y:S01]  /*20320*/  @!UPT UIADD3 URZ, URZ, URZ, URZ ;  /* 0x0000003f3f3ff290 */ /* 0x000fe2000fffe03f */
[----:B------:R0:W-:Y:S01]  /*20330*/  STL.64 [R1+0xf0], R20 ;  /* 0x0000f01401007387 */ /* 0x0001e20000100a00 */
[----:B------:R-:W-:Y:S02]  /*20340*/  STL.64 [R1+0xf8], R22 ;  /* 0x0000f81601007387 */ /* 0x000fe40000100a00 */
[----:B------:R-:W3:Y:S02]  /*20350*/  LDL.LU.64 R6, [R1+0x1e10] ;  /* 0x001e100001067983 */ /* 0x000ee40000300a00 */
[----:B0-----:R-:W-:Y:S02]  /*20360*/  IMAD.MOV.U32 R21, RZ, RZ, R4 ;  /* 0x000000ffff157224 */ /* 0x001fe400078e0004 */
[----:B------:R-:W-:Y:S02]  /*20370*/  IMAD.MOV.U32 R20, RZ, RZ, R5 ;  /* 0x000000ffff147224 */ /* 0x000fe400078e0005 */
[----:B------:R-:W3:Y:S01]  /*20380*/  LDL.LU.64 R4, [R1+0x1e08] ;  /* 0x001e080001047983 */ /* 0x000ee20000300a00 */
[----:B------:R-:W-:-:S02]  /*20390*/  IMAD.MOV.U32 R18, RZ, RZ, R2 ;  /* 0x000000ffff127224 */ /* 0x000fc400078e0002 */
[----:B------:R-:W-:Y:S01]  /*203a0*/  IMAD.MOV.U32 R19, RZ, RZ, R0 ;  /* 0x000000ffff137224 */ /* 0x000fe200078e0000 */
[C---:B---3--:R-:W-:Y:S11]  /*203b0*/  HMMA.16816.F32.BF16 R4, R8.reuse, R24, R4 ;  /* 0x000000180804723c */ /* 0x048ff60000041804 */
[----:B------:R-:W-:Y:S11]  /*203c0*/  @!UPT UIADD3 URZ, URZ, URZ, URZ ;  /* 0x0000003f3f3ff290 */ /* 0x000ff6000fffe03f */
[----:B------:R-:W-:Y:S01]  /*203d0*/  @!UPT UIADD3 URZ, URZ, URZ, URZ ;  /* 0x0000003f3f3ff290 */ /* 0x000fe2000fffe03f */
[----:B------:R-:W-:Y:S01]  /*203e0*/  STL.64 [R1+0xd0], R4 ;  /* 0x0000d00401007387 */ /* 0x000fe20000100a00 */
[----:B------:R-:W-:Y:S02]  /*203f0*/  IMAD.MOV.U32 R2, RZ, RZ, R6 ;  /* 0x000000ffff027224 */ /* 0x000fe400078e0006 */
[----:B------:R-:W-:Y:S02]  /*20400*/  IMAD.MOV.U32 R0, RZ, RZ, R7 ;  /* 0x000000ffff007224 */ /* 0x000fe400078e0007 */
[----:B--2---:R-:W0:Y:S01]  /*20410*/  LDSM.16.MT88.4 R4, [R29+0x4180] ;  /* 0x004180001d04783b */ /* 0x004e220000004200 */
[----:B------:R-:W-:Y:S02]  /*20420*/  STL.64 [R1+0x1d88], R26 ;  /* 0x001d881a01007387 */ /* 0x000fe40000100a00 */
[----:B------:R1:W-:Y:S02]  /*20430*/  STL.64 [R1+0x1d80], R24 ;  /* 0x001d801801007387 */ /* 0x0003e40000100a00 */
[----:B-1----:R-:W2:Y:S01]  /*20440*/  LDL.LU R24, [R1+0x1f0] ;  /* 0x0001f00001187983 */ /* 0x002ea20000300800 */
[----:B------:R-:W2:Y:S02]  /*20450*/  LDL.LU R25, [R1+0x1f4] ;  /* 0x0001f40001197983 */ /* 0x000ea40000300800 */
[----:B------:R-:W2:Y:S02]  /*20460*/  LDL.LU R26, [R1+0x1f8] ;  /* 0x0001f800011a7983 */ /* 0x000ea40000300800 */
[----:B------:R-:W2:Y:S01]  /*20470*/  LDL.LU R27, [R1+0x1fc] ;  /* 0x0001fc00011b7983 */ /* 0x000ea20000300800 */
[----:B------:R-:W-:Y:S01]  /*20480*/  STL [R1+0x1c7c], R0 ;  /* 0x001c7c0001007387 */ /* 0x000fe20000100800 */
[----:B------:R-:W-:Y:S03]  /*20490*/  STL [R1+0x1c78], R2 ;  /* 0x001c780201007387 */ /* 0x000fe60000100800 */
[----:B0-----:R-:W-:Y:S01]  /*204a0*/  STL.64 [R1+0x1dd8], R6 ;  /* 0x001dd80601007387 */ /* 0x001fe20000100a00 */
[----:B------:R0:W-:Y:S03]  /*204b0*/  STL.64 [R1+0x1dd0], R4 ;  /* 0x001dd00401007387 */ /* 0x0001e60000100a00 */
[----:B0-----:R-:W2:Y:S01]  /*204c0*/  LDL.LU.64 R4, [R1+0xb0] ;  /* 0x0000b00001047983 */ /* 0x001ea20000300a00 */
[----:B------:R-:W-:Y:S01]  /*204d0*/  HMMA.16816.F32.BF16 R16, R8, R12, R16 ;  /* 0x0000000c0810723c */ /* 0x000fe20000041810 */
[----:B------:R-:W-:-:S02]  /*204e0*/  IMAD.MOV.U32 R2, RZ, RZ, R12 ;  /* 0x000000ffff027224 */ /* 0x000fc400078e000c */
[----:B------:R-:W-:Y:S02]  /*204f0*/  IMAD.MOV.U32 R0, RZ, RZ, R13 ;  /* 0x000000ffff007224 */ /* 0x000fe400078e000d */
[----:B------:R-:W0:Y:S11]  /*20500*/  LDSM.16.MT88.4 R12, [R29+0x6000] ;  /* 0x006000001d0c783b */ /* 0x000e360000004200 */
[----:B------:R-:W-:Y:S07]  /*20510*/  @!UPT UIADD3 URZ, URZ, URZ, URZ ;  /* 0x0000003f3f3ff290 */ /* 0x000fee000fffe03f */
[----:B------:R-:W-:Y:S01]  /*20520*/  STL.64 [R1+0xa0], R16 ;  /* 0x0000a01001007387 */ /* 0x000fe20000100a00 */
[----:B------:R1:W-:Y:S03]  /*20530*/  STL.64 [R1+0xa8], R18 ;  /* 0x0000a81201007387 */ /* 0x0003e60000100a00 */
[----:B-1----:R-:W3:Y:S01]  /*20540*/  LDL.LU.64 R18, [R1+0x1e00] ;  /* 0x001e000001127983 */ /* 0x002ee20000300a00 */
[----:B------:R-:W4:Y:S03]  /*20550*/  LDL.LU.64 R16, [R1+0x1df8] ;  /* 0x001df80001107983 */ /* 0x000f260000300a00 */
[----:B0-----:R-:W-:Y:S01]  /*20560*/  STL.64 [R1+0x1d68], R14 ;  /* 0x001d680e01007387 */ /* 0x001fe20000100a00 */
[----:B------:R2:W-:Y:S02]  /*20570*/  STL.64 [R1+0x1d60], R12 ;  /* 0x001d600c01007387 */ /* 0x0005e40000100a00 */
[----:B--2---:R-:W-:Y:S11]  /*20580*/  HMMA.16816.F32.BF16 R12, R8, R4, R24 ;  /* 0x00000004080c723c */ /* 0x004ff60000041818 */
[----:B------:R-:W-:Y:S11]  /*20590*/  @!UPT UIADD3 URZ, URZ, URZ, URZ ;  /* 0x0000003f3f3ff290 */ /* 0x000ff6000fffe03f */
[----:B------:R-:W-:Y:S01]  /*205a0*/  @!UPT UIADD3 URZ, URZ, URZ, URZ ;  /* 0x0000003f3f3ff290 */ /* 0x000fe2000fffe03f */
[----:B------:R0:W-:Y:S01]  /*205b0*/  STL.64 [R1+0x90], R12 ;  /* 0x0000900c01007387 */ /* 0x0001e20000100a00 */
[----:B------:R-:W-:Y:S02]  /*205c0*/  STL.64 [R1+0x98], R14 ;  /* 0x0000980e01007387 */ /* 0x000fe40000100a00 */
[----:B0-----:R-:W-:Y:S02]  /*205d0*/  IMAD.MOV.U32 R12, RZ, RZ, R2 ;  /* 0x000000ffff0c7224 */ /* 0x001fe400078e0002 */
[----:B------:R-:W-:-:S05]  /*205e0*/  IMAD.MOV.U32 R13, RZ, RZ, R0 ;  /* 0x000000ffff0d7224 */ /* 0x000fca00078e0000 */
[----:B------:R0:W-:Y:S04]  /*205f0*/  STL.64 [R1+0x1d78], R12 ;  /* 0x001d780c01007387 */ /* 0x0001e80000100a00 */
[----:B0-----:R-:W2:Y:S01]  /*20600*/  LDL.LU R12, [R1+0x260] ;  /* 0x00026000010c7983 */ /* 0x001ea20000300800 */
[----:B------:R-:W2:Y:S02]  /*20610*/  LDL.LU R13, [R1+0x264] ;  /* 0x00026400010d7983 */ /* 0x000ea40000300800 */
[----:B------:R-:W2:Y:S02]  /*20620*/  LDL.LU R14, [R1+0x268] ;  /* 0x00026800010e7983 */ /* 0x000ea40000300800 */
[----:B------:R-:W2:Y:S02]  /*20630*/  LDL.LU R15, [R1+0x26c] ;  /* 0x00026c00010f7983 */ /* 0x000ea40000300800 */
[----:B------:R-:W-:-:S02]  /*20640*/  IMAD.MOV.U32 R24, RZ, RZ, R21 ;  /* 0x000000ffff187224 */ /* 0x000fc400078e0015 */
[----:B------:R-:W-:Y:S01]  /*20650*/  IMAD.MOV.U32 R25, RZ, RZ, R20 ;  /* 0x000000ffff197224 */ /* 0x000fe200078e0014 */
[----:B--2---:R-:W-:Y:S01]  /*20660*/  STL.64 [R1+0x1d98], R14 ;  /* 0x001d980e01007387 */ /* 0x004fe20000100a00 */
[----:B------:R0:W-:Y:S02]  /*20670*/  STL.64 [R1+0x1d90], R12 ;  /* 0x001d900c01007387 */ /* 0x0001e40000100a00 */
[----:B------:R-:W2:Y:S02]  /*20680*/  LDL.LU.64 R20, [R1+0xe0] ;  /* 0x0000e00001147983 */ /* 0x000ea40000300a00 */
[----:B------:R3:W-:Y:S01]  /*20690*/  STL.64 [R1+0x1da0], R24 ;  /* 0x001da01801007387 */ /* 0x0007e20000100a00 */
[----:B0-----:R-:W2:Y:S01]  /*206a0*/  LDL.LU R12, [R1+0x270] ;  /* 0x00027000010c7983 */ /* 0x001ea20000300800 */
[----:B------:R-:W2:Y:S02]  /*206b0*/  LDL.LU R13, [R1+0x274] ;  /* 0x00027400010d7983 */ /* 0x000ea40000300800 */
[----:B------:R-:W2:Y:S02]  /*206c0*/  LDL.LU R14, [R1+0x278] ;  /* 0x00027800010e7983 */ /* 0x000ea40000300800 */
[----:B------:R-:W2:Y:S02]  /*206d0*/  LDL.LU R15, [R1+0x27c] ;  /* 0x00027c00010f7983 */ /* 0x000ea40000300800 */
[----:B------:R-:W-:-:S02]  /*206e0*/  IMAD.MOV.U32 R27, RZ, RZ, R4 ;  /* 0x000000ffff1b7224 */ /* 0x000fc400078e0004 */
[----:B------:R-:W-:Y:S01]  /*206f0*/  IMAD.MOV.U32 R26, RZ, RZ, R5 ;  /* 0x000000ffff1a7224 */ /* 0x000fe200078e0005 */
[----:B--2---:R-:W-:Y:S01]  /*20700*/  STL.64 [R1+0x1db0], R14 ;  /* 0x001db00e01007387 */ /* 0x004fe20000100a00 */
[----:B------:R-:W-:Y:S02]  /*20710*/  STL.64 [R1+0x1da8], R12 ;  /* 0x001da80c01007387 */ /* 0x000fe40000100a00 */
[----:B------:R-:W2:Y:S02]  /*20720*/  LDL.LU R4, [R1+0x360] ;  /* 0x0003600001047983 */ /* 0x000ea40000300800 */
[----:B------:R-:W2:Y:S01]  /*20730*/  LDL.LU R5, [R1+0x364] ;  /* 0x0003640001057983 */ /* 0x000ea20000300800 */
[----:B------:R-:W2:Y:S01]  /*20740*/  LDL.LU R6, [R1+0x368] ;  /* 0x0003680001067983 */ /* 0x000ea20000300800 */
[----:B------:R-:W2:Y:S02]  /*20750*/  LDL.LU R7, [R1+0x36c] ;  /* 0x00036c0001077983 */ /* 0x000ea40000300800 */
[----:B---3--:R-:W-:-:S02]  /*20760*/  IMAD.MOV.U32 R24, RZ, RZ, R19 ;  /* 0x000000ffff187224 */ /* 0x008fc400078e0013 */
[----:B------:R-:W-:Y:S01]  /*20770*/  IMAD.MOV.U32 R25, RZ, RZ, R18 ;  /* 0x000000ffff197224 */ /* 0x000fe200078e0012 */
[----:B--2---:R-:W-:Y:S01]  /*20780*/  STL.64 [R1+0x1de8], R6 ;  /* 0x001de80601007387 */ /* 0x004fe20000100a00 */
[----:B------:R0:W-:Y:S03]  /*20790*/  STL.64 [R1+0x1de0], R4 ;  /* 0x001de00401007387 */ /* 0x0001e60000100a00 */
[----:B0-----:R-:W2:Y:S01]  /*207a0*/  LDL.LU R4, [R1+0x370] ;  /* 0x0003700001047983 */ /* 0x001ea20000300800 */
[----:B------:R-:W2:Y:S02]  /*207b0*/  LDL.LU R5, [R1+0x374] ;  /* 0x0003740001057983 */ /* 0x000ea40000300800 */
[----:B------:R-:W2:Y:S02]  /*207c0*/  LDL.LU R6, [R1+0x378] ;  /* 0x0003780001067983 */ /* 0x000ea40000300800 */
[----:B------:R-:W2:Y:S01]  /*207d0*/  LDL.LU R7, [R1+0x37c] ;  /* 0x00037c0001077983 */ /* 0x000ea20000300800 */
[----:B------:R4:W-:Y:S01]  /*207e0*/  STL.64 [R1+0x1db8], R24 ;  /* 0x001db81801007387 */ /* 0x0009e20000100a00 */
[----:B------:R-:W3:Y:S02]  /*207f0*/  LDL.LU R12, [R1+0x280] ;  /* 0x00028000010c7983 */ /* 0x000ee40000300800 */
[----:B------:R-:W3:Y:S02]  /*20800*/  LDL.LU R13, [R1+0x284] ;  /* 0x00028400010d7983 */ /* 0x000ee40000300800 */
[----:B------:R-:W3:Y:S01]  /*20810*/  LDL.LU R14, [R1+0x288] ;  /* 0x00028800010e7983 */ /* 0x000ee20000300800 */
[----:B------:R-:W3:Y:S01]  /*20820*/  LDL.LU R15, [R1+0x28c] ;  /* 0x00028c00010f7983 */ /* 0x000ee20000300800 */
[----:B----4-:R-:W-:-:S02]  /*20830*/  IMAD.MOV.U32 R24, RZ, RZ, R17 ;  /* 0x000000ffff187224 */ /* 0x010fc400078e0011 */
[----:B------:R-:W-:Y:S02]  /*20840*/  IMAD.MOV.U32 R25, RZ, RZ, R16 ;  /* 0x000000ffff197224 */ /* 0x000fe400078e0010 */
[----:B------:R-:W0:Y:S01]  /*20850*/  LDSM.16.MT88.4 R16, [R29+0x6080] ;  /* 0x006080001d10783b */ /* 0x000e220000004200 */
[----:B------:R-:W-:Y:S02]  /*20860*/  IMAD.MOV.U32 R2, RZ, RZ, R20 ;  /* 0x000000ffff027224 */ /* 0x000fe400078e0014 */
[----:B------:R-:W-:Y:S01]  /*20870*/  IMAD.MOV.U32 R0, RZ, RZ, R21 ;  /* 0x000000ffff007224 */ /* 0x000fe200078e0015 */
[----:B--2---:R-:W-:Y:S01]  /*20880*/  HMMA.16816.F32.BF16 R4, R8, R20, R4 ;  /* 0x000000140804723c */ /* 0x004fe20000041804 */
[----:B------:R-:W1:Y:S04]  /*20890*/  LDSM.16.MT88.4 R20, [R29+0x6100] ;  /* 0x006100001d14783b */ /* 0x000e680000004200 */
[----:B---3--:R-:W-:Y:S01]  /*208a0*/  STL.64 [R1+0x1dc8], R14 ;  /* 0x001dc80e01007387 */ /* 0x008fe20000100a00 */
[----:B------:R2:W-:Y:S03]  /*208b0*/  STL.64 [R1+0x1dc0], R12 ;  /* 0x001dc00c01007387 */ /* 0x0005e60000100a00 */
[----:B--2---:R-:W2:Y:S01]  /*208c0*/  LDL.LU R12, [R1+0x350] ;  /* 0x00035000010c7983 */ /* 0x004ea20000300800 */
[----:B------:R-:W2:Y:S02]  /*208d0*/  LDL.LU R13, [R1+0x354] ;  /* 0x00035400010d7983 */ /* 0x000ea40000300800 */
[----:B------:R-:W2:Y:S02]  /*208e0*/  LDL.LU R14, [R1+0x358] ;  /* 0x00035800010e7983 */ /* 0x000ea40000300800 */
[----:B------:R-:W2:Y:S01]  /*208f0*/  LDL.LU R15, [R1+0x35c] ;  /* 0x00035c00010f7983 */ /* 0x000ea20000300800 */
[----:B0-----:R-:W-:Y:S01]  /*20900*/  STL.64 [R1+0x1cc0], R18 ;  /* 0x001cc01201007387 */ /* 0x001fe20000100a00 */
[----:B------:R0:W-:Y:S02]  /*20910*/  STL.64 [R1+0x1cb8], R16 ;  /* 0x001cb81001007387 */ /* 0x0001e40000100a00 */
[----:B0-----:R-:W-:-:S02]  /*20920*/  IMAD.MOV.U32 R16, RZ, RZ, R28 ;  /* 0x000000ffff107224 */ /* 0x001fc400078e001c */
[----:B------:R-:W-:Y:S01]  /*20930*/  IMAD.MOV.U32 R17, RZ, RZ, R3 ;  /* 0x000000ffff117224 */ /* 0x000fe200078e0003 */
[----:B------:R-:W3:Y:S01]  /*20940*/  LDL.LU R28, [R1+0x1df4] ;  /* 0x001df400011c7983 */ /* 0x000ee20000300800 */
[----:B------:R-:W4:Y:S02]  /*20950*/  LDL.LU R3, [R1+0x1df0] ;  /* 0x001df00001037983 */ /* 0x000f240000300800 */
[----:B------:R-:W-:Y:S02]  /*20960*/  STL.64 [R1+0x80], R4 ;  /* 0x0000800401007387 */ /* 0x000fe40000100a00 */
[----:B------:R0:W-:Y:S02]  /*20970*/  STL.64 [R1+0x88], R6 ;  /* 0x0000880601007387 */ /* 0x0001e40000100a00 */
[----:B0-----:R-:W2:Y:S01]  /*20980*/  LDL.LU.64 R6, [R1+0x1de8] ;  /* 0x001de80001067983 */ /* 0x001ea20000300a00 */
[----:B------:R-:W2:Y:S02]  /*20990*/  LDL.LU.64 R4, [R1+0x1de0] ;  /* 0x001de00001047983 */ /* 0x000ea40000300a00 */
[----:B-1----:R-:W-:Y:S02]  /*209a0*/  STL.64 [R1+0x1c30], R22 ;  /* 0x001c301601007387 */ /* 0x002fe40000100a00 */
[----:B------:R0:W-:Y:S02]  /*209b0*/  STL.64 [R1+0x1c28], R20 ;  /* 0x001c281401007387 */ /* 0x0001e40000100a00 */
[----:B0-----:R-:W-:-:S02]  /*209c0*/  IMAD.MOV.U32 R20, RZ, RZ, R27 ;  /* 0x000000ffff147224 */ /* 0x001fc400078e001b */
[----:B------:R-:W-:-:S05]  /*209d0*/  IMAD.MOV.U32 R21, RZ, RZ, R26 ;  /* 0x000000ffff157224 */ /* 0x000fca00078e001a */
[----:B------:R0:W-:Y:S04]  /*209e0*/  STL.64 [R1+0x1d70], R20 ;  /* 0x001d701401007387 */ /* 0x0001e80000100a00 */
[----:B0-----:R-:W3:Y:S01]  /*209f0*/  LDL.LU R20, [R1+0x250] ;  /* 0x0002500001147983 */ /* 0x001ee20000300800 */
[----:B------:R-:W3:Y:S02]  /*20a00*/  LDL.LU R21, [R1+0x254] ;  /* 0x0002540001157983 */ /* 0x000ee40000300800 */
[----:B------:R-:W3:Y:S02]  /*20a10*/  LDL.LU R22, [R1+0x258] ;  /* 0x0002580001167983 */ /* 0x000ee40000300800 */
[----:B------:R-:W3:Y:S01]  /*20a20*/  LDL.LU R23, [R1+0x25c] ;  /* 0x00025c0001177983 */ /* 0x000ee20000300800 */
[----:B--2---:R-:W-:Y:S01]  /*20a30*/  HMMA.16816.F32.BF16 R8, R8, R16, R4 ;  /* 0x000000100808723c */ /* 0x004fe20000041804 */
[----:B------:R-:W2:Y:S01]  /*20a40*/  LDL.LU.64 R6, [R1+0x1dd8] ;  /* 0x001dd80001067983 */ /* 0x000ea20000300a00 */
[----:B------:R-:W2:Y:S02]  /*20a50*/  LDL.LU.64 R4, [R1+0x1dd0] ;  /* 0x001dd00001047983 */ /* 0x000ea40000300a00 */
[----:B------:R-:W3:Y:S11]  /*20a60*/  LDL.LU R16, [R1+0x210] ;  /* 0x0002100001107983 */ /* 0x000ef60000300800 */
[----:B------:R-:W-:Y:S08]  /*20a70*/  @!UPT UIADD3 URZ, URZ, URZ, URZ ;  /* 0x0000003f3f3ff290 */ /* 0x000ff0000fffe03f */
[----:B------:R-:W-:Y:S01]  /*20a80*/  STL.64 [R1+0x70], R8 ;  /* 0x0000700801007387 */ /* 0x000fe20000100a00 */
[----:B------:R-:W-:Y:S02]  /*20a90*/  STL.64 [R1+0x78], R10 ;  /* 0x0000780a01007387 */ /* 0x000fe40000100a00 */
[----:B------:R-:W0:Y:S04]  /*20aa0*/  LDSM.16.MT88.4 R8, [R29+0x6180] ;  /* 0x006180001d08783b */ /* 0x000e280000004200 */
[----:B------:R-:W3:Y:S01]  /*20ab0*/  LDL.LU R17, [R1+0x214] ;  /* 0x0002140001117983 */ /* 0x000ee20000300800 */
[----:B------:R-:W3:Y:S01]  /*20ac0*/  LDL.LU R18, [R1+0x218] ;  /* 0x0002180001127983 */ /* 0x000ee20000300800 */
[----:B------:R-:W3:Y:S03]  /*20ad0*/  LDL.LU R19, [R1+0x21c] ;  /* 0x00021c0001137983 */ /* 0x000ee60000300800 */
[----:B0-----:R0:W-:Y:S01]  /*20ae0*/  STL [R1+0x1b90], R8 ;  /* 0x001b900801007387 */ /* 0x0011e20000100800 */
[----:B------:R1:W-:Y:S02]  /*20af0*/  STL [R1+0x1b8c], R9 ;  /* 0x001b8c0901007387 */ /* 0x0003e40000100800 */
[----:B------:R4:W-:Y:S02]  /*20b00*/  STL [R1+0x1b88], R10 ;  /* 0x001b880a01007387 */ /* 0x0009e40000100800 */
[----:B------:R4:W-:Y:S01]  /*20b10*/  STL [R1+0x1b84], R11 ;  /* 0x001b840b01007387 */ /* 0x0009e20000100800 */
[----:B0-----:R-:W3:Y:S01]  /*20b20*/  LDL.LU R8, [R1+0x240] ;  /* 0x0002400001087983 */ /* 0x001ee20000300800 */
[----:B-1----:R-:W3:Y:S02]  /*20b30*/  LDL.LU R9, [R1+0x244] ;  /* 0x0002440001097983 */ /* 0x002ee40000300800 */
[----:B----4-:R-:W4:Y:S02]  /*20b40*/  LDL.LU R10, [R1+0x248] ;  /* 0x00024800010a7983 */ /* 0x010f240000300800 */
[----:B------:R-:W4:Y:S01]  /*20b50*/  LDL.LU R11, [R1+0x24c] ;  /* 0x00024c00010b7983 */ /* 0x000f220000300800 */
[----:B------:R-:W-:Y:S01]  /*20b60*/  STL [R1+0x1b80], R29 ;  /* 0x001b801d01007387 */ /* 0x000fe20000100800 */
[C---:B--2---:R-:W-:Y:S03]  /*20b70*/  HMMA.16816.F32.BF16 R24, R4.reuse, R24, R12 ;  /* 0x000000180418723c */ /* 0x044fe6000004180c */
[----:B------:R-:W2:Y:S01]  /*20b80*/  LDL.LU.64 R14, [R1+0x1dc8] ;  /* 0x001dc800010e7983 */ /* 0x000ea20000300a00 */
[----:B------:R-:W2:Y:S11]  /*20b90*/  LDL.LU.64 R12, [R1+0x1dc0] ;  /* 0x001dc000010c7983 */ /* 0x000eb60000300a00 */
[----:B------:R-:W-:Y:S08]  /*20ba0*/  @!UPT UIADD3 URZ, URZ, URZ, URZ ;  /* 0x0000003f3f3ff290 */ /* 0x000ff0000fffe03f */
[----:B------:R0:W-:Y:S01]  /*20bb0*/  STL.64 [R1+0x60], R24 ;  /* 0x0000601801007387 */ /* 0x0001e20000100a00 */
[----:B------:R2:W-:Y:S03]  /*20bc0*/  STL.64 [R1+0x68], R26 ;  /* 0x0000681a01007387 */ /* 0x0005e60000100a00 */
[----:B0-----:R-:W2:Y:S02]  /*20bd0*/  LDL.LU.64 R24, [R1+0x1db8] ;  /* 0x001db80001187983 */ /* 0x001ea40000300a00 */
[C---:B--2---:R-:W-:Y:S02]  /*20be0*/  HMMA.16816.F32.BF16 R24, R4.reuse, R24, R12 ;  /* 0x000000180418723c */ /* 0x044fe4000004180c */
[----:B------:R-:W2:Y:S01]  /*20bf0*/  LDL.LU.64 R14, [R1+0x1db0] ;  /* 0x001db000010e7983 */ /* 0x000ea20000300a00 */
[----:B------:R-:W2:Y:S11]  /*20c00*/  LDL.LU.64 R12, [R1+0x1da8] ;  /* 0x001da800010c7983 */ /* 0x000eb60000300a00 */
[----:B------:R-:W-:Y:S09]  /*20c10*/  @!UPT UIADD3 URZ, URZ, URZ, URZ ;  /* 0x0000003f3f3ff290 */ /* 0x000ff2000fffe03f */
[----:B------:R0:W-:Y:S01]  /*20c20*/  STL.64 [R1+0x50], R24 ;  /* 0x0000501801007387 */ /* 0x0001e20000100a00 */
        /* <DEDUP_REMOVED lines=8> */
[----:B0-----:R-:W2:Y:S01]  /*20cb0*/  LDL.LU.64 R26, [R1+0x1d88] ;  /* 0x001d8800011a7983 */ /* 0x001ea20000300a00 */
[----:B------:R-:W2:Y:S02]  /*20cc0*/  LDL.LU.64 R24, [R1+0x1d80] ;  /* 0x001d800001187983 */ /* 0x000ea40000300a00 */
[C---:B--2---:R-:W-:Y:S11]  /*20cd0*/  HMMA.16816.F32.BF16 R12, R4.reuse, R24, R12 ;  /* 0x00000018040c723c */ /* 0x044ff6000004180c */
[----:B------:R-:W-:Y:S11]  /*20ce0*/  @!UPT UIADD3 URZ, URZ, URZ, URZ ;  /* 0x0000003f3f3ff290 */ /* 0x000ff6000fffe03f */
[----:B------:R-:W-:Y:S01]  /*20cf0*/  @!UPT UIADD3 URZ, URZ, URZ, URZ ;  /* 0x0000003f3f3ff290 */ /* 0x000fe2000fffe03f */
[----:B------:R0:W-:Y:S01]  /*20d00*/  STL.64 [R1+0x30], R12 ;  /* 0x0000300c01007387 */ /* 0x0001e20000100a00 */
[----:B------:R3:W-:Y:S03]  /*20d10*/  STL.64 [R1+0x38], R14 ;  /* 0x0000380e01007387 */ /* 0x0007e60000100a00 */
[----:B0-----:R-:W3:Y:S01]  /*20d20*/  LDL.LU.64 R12, [R1+0x1d78] ;  /* 0x001d7800010c7983 */ /* 0x001ee20000300a00 */
[----:B------:R-:W-:Y:S01]  /*20d30*/  STL.64 [R1+0x1d28], R26 ;  /* 0x001d281a01007387 */ /* 0x000fe20000100a00 */
[C---:B---3--:R-:W-:Y:S02]  /*20d40*/  HMMA.16816.F32.BF16 R12, R4.reuse, R12, R20 ;  /* 0x0000000c040c723c */ /* 0x048fe40000041814 */
[----:B------:R-:W4:Y:S11]  /*20d50*/  LDL.LU.64 R20, [R1+0x1d70] ;  /* 0x001d700001147983 */ /* 0x000f360000300a00 */
[----:B------:R-:W-:Y:S10]  /*20d60*/  @!UPT UIADD3 URZ, URZ, URZ, URZ ;  /* 0x0000003f3f3ff290 */ /* 0x000ff4000fffe03f */
[----:B------:R-:W-:Y:S01]  /*20d70*/  STL.64 [R1+0x120], R12 ;  /* 0x0001200c01007387 */ /* 0x000fe20000100a00 */
[----:B------:R-:W-:Y:S02]  /*20d80*/  IMAD.MOV.U32 R29, RZ, RZ, R15 ;  /* 0x000000ffff1d7224 */ /* 0x000fe400078e000f */
[----:B------:R0:W-:Y:S02]  /*20d90*/  STL [R1+0x128], R14 ;  /* 0x0001280e01007387 */ /* 0x0001e40000100800 */
[----:B0-----:R-:W2:Y:S01]  /*20da0*/  LDL.LU.64 R14, [R1+0x1d68] ;  /* 0x001d6800010e7983 */ /* 0x001ea20000300a00 */
[----:B------:R-:W2:Y:S02]  /*20db0*/  LDL.LU.64 R12, [R1+0x1d60] ;  /* 0x001d6000010c7983 */ /* 0x000ea40000300a00 */
[----:B------:R-:W-:Y:S01]  /*20dc0*/  STL [R1+0x1b94], R29 ;  /* 0x001b941d01007387 */ /* 0x000fe20000100800 */
[----:B----4-:R-:W-:Y:S11]  /*20dd0*/  HMMA.16816.F32.BF16 R20, R4, R20, R8 ;  /* 0x000000140414723c */ /* 0x010ff60000041808 */
[----:B------:R-:W-:Y:S11]  /*20de0*/  @!UPT UIADD3 URZ, URZ, URZ, URZ ;  /* 0x0000003f3f3ff290 */ /* 0x000ff6000fffe03f */
[----:B------:R-:W-:Y:S02]  /*20df0*/  @!UPT UIADD3 URZ, URZ, URZ, URZ ;  /* 0x0000003f3f3ff290 */ /* 0x000fe4000fffe03f */
[----:B------:R-:W-:Y:S02]  /*20e00*/  IMAD.MOV.U32 R8, RZ, RZ, R20 ;  /* 0x000000ffff087224 */ /* 0x000fe400078e0014 */
[----:B------:R-:W-:Y:S01]  /*20e10*/  IMAD.MOV.U32 R9, RZ, RZ, R21 ;  /* 0x000000ffff097224 */ /* 0x000fe200078e0015 */
[----:B------:R-:W3:Y:S01]  /*20e20*/  LDL.LU R20, [R1+0x1c0] ;  /* 0x0001c00001147983 */ /* 0x000ee20000300800 */
[----:B------:R-:W3:Y:S02]  /*20e30*/  LDL.LU R21, [R1+0x1c4] ;  /* 0x0001c40001157983 */ /* 0x000ee40000300800 */
[----:B------:R-:W-:Y:S02]  /*20e40*/  IMAD.MOV.U32 R10, RZ, RZ, R22 ;  /* 0x000000ffff0a7224 */ /* 0x000fe400078e0016 */
[----:B------:R-:W-:Y:S02]  /*20e50*/  IMAD.MOV.U32 R11, RZ, RZ, R23 ;  /* 0x000000ffff0b7224 */ /* 0x000fe400078e0017 */
[----:B------:R-:W-:-:S02]  /*20e60*/  IMAD.MOV.U32 R22, RZ, RZ, R3 ;  /* 0x000000ffff167224 */ /* 0x000fc400078e0003 */
[----:B------:R-:W-:Y:S01]  /*20e70*/  IMAD.MOV.U32 R23, RZ, RZ, R28 ;  /* 0x000000ffff177224 */ /* 0x000fe200078e001c */
[----:B------:R-:W4:Y:S01]  /*20e80*/  LDL.LU R3, [R1+0x1d5c] ;  /* 0x001d5c0001037983 */ /* 0x000f220000300800 */
[----:B------:R-:W2:Y:S03]  /*20e90*/  LDL.LU R28, [R1+0x1d58] ;  /* 0x001d5800011c7983 */ /* 0x000ea60000300800 */
[----:B------:R0:W-:Y:S04]  /*20ea0*/  STL.64 [R1+0x1c90], R22 ;  /* 0x001c901601007387 */ /* 0x0001e80000100a00 */
[----:B---3--:R1:W-:Y:S01]  /*20eb0*/  STL.64 [R1+0x1c88], R20 ;  /* 0x001c881401007387 */ /* 0x0083e20000100a00 */
[----:B0-----:R-:W3:Y:S02]  /*20ec0*/  LDL R22, [R1+0x18] ;  /* 0x0000180001167983 */ /* 0x001ee40000100800 */
[----:B------:R-:W3:Y:S02]  /*20ed0*/  LDL R23, [R1+0x1c] ;  /* 0x00001c0001177983 */ /* 0x000ee40000100800 */
[----:B------:R-:W-:-:S02]  /*20ee0*/  IMAD.MOV.U32 R24, RZ, RZ, R2 ;  /* 0x000000ffff187224 */ /* 0x000fc400078e0002 */
[----:B------:R-:W-:Y:S01]  /*20ef0*/  IMAD.MOV.U32 R25, RZ, RZ, R0 ;  /* 0x000000ffff197224 */ /* 0x000fe200078e0000 */
[----:B---3--:R0:W-:Y:S01]  /*20f00*/  STL.64 [R1+0x1d40], R22 ;  /* 0x001d401601007387 */ /* 0x0081e20000100a00 */
[----:B-1----:R-:W3:Y:S02]  /*20f10*/  LDL.LU R20, [R1+0x230] ;  /* 0x0002300001147983 */ /* 0x002ee40000300800 */
[----:B------:R-:W3:Y:S01]  /*20f20*/  LDL.LU R21, [R1+0x234] ;  /* 0x0002340001157983 */ /* 0x000ee20000300800 */
[----:B0-----:R-:W3:Y:S01]  /*20f30*/  LDL.LU R22, [R1+0x238] ;  /* 0x0002380001167983 */ /* 0x001ee20000300800 */
[----:B------:R-:W-:Y:S02]  /*20f40*/  STL.64 [R1+0x1ba0], R10 ;  /* 0x001ba00a01007387 */ /* 0x000fe40000100a00 */
[----:B------:R0:W-:Y:S02]  /*20f50*/  STL.64 [R1+0x1b98], R8 ;  /* 0x001b980801007387 */ /* 0x0001e40000100a00 */
[----:B0-----:R-:W4:Y:S01]  /*20f60*/  LDL.LU.64 R8, [R1+0x100] ;  /* 0x0001000001087983 */ /* 0x001f220000300a00 */
[----:B------:R-:W4:Y:S02]  /*20f70*/  LDL.LU.64 R10, [R1+0x108] ;  /* 0x00010800010a7983 */ /* 0x000f240000300a00 */
[----:B--2---:R-:W-:-:S07]  /*20f80*/  IMAD.MOV.U32 R23, RZ, RZ, R28 ;  /* 0x000000ffff177224 */ /* 0x004fce00078e001c */
[C---:B---3--:R-:W-:Y:S08]  /*20f90*/  HMMA.16816.F32.BF16 R24, R4.reuse, R24, R20 ;  /* 0x000000180418723c */ /* 0x048ff00000041814 */
[----:B----4-:R-:W-:Y:S11]  /*20fa0*/  HMMA.16816.F32.BF16 R4, R4, R8, R16 ;  /* 0x000000080404723c */ /* 0x010ff60000041810 */
[----:B------:R-:W-:Y:S05]  /*20fb0*/  @!UPT UIADD3 URZ, URZ, URZ, URZ ;  /* 0x0000003f3f3ff290 */ /* 0x000fea000fffe03f */
[----:B------:R-:W-:Y:S01]  /*20fc0*/  IMAD.MOV.U32 R29, RZ, RZ, R27 ;  /* 0x000000ffff1d7224 */ /* 0x000fe200078e001b */
[----:B------:R-:W-:Y:S01]  /*20fd0*/  STL.64 [R1+0x170], R24 ;  /* 0x0001701801007387 */ /* 0x000fe20000100a00 */
[----:B------:R-:W-:Y:S03]  /*20fe0*/  STL [R1+0x178], R26 ;  /* 0x0001781a01007387 */ /* 0x000fe60000100800 */
[----:B------:R-:W-:Y:S04]  /*20ff0*/  STL [R1+0x1c80], R29 ;  /* 0x001c801d01007387 */ /* 0x000fe80000100800 */
[----:B------:R-:W-:Y:S01]  /*21000*/  STL.64 [R1+0x190], R4 ;  /* 0x0001900401007387 */ /* 0x000fe20000100a00 */
[----:B------:R-:W-:Y:S02]  /*21010*/  STL [R1+0x198], R6 ;  /* 0x0001980601007387 */ /* 0x000fe40000100800 */
[----:B------:R0:W-:Y:S02]  /*21020*/  STL.64 [R1+0x1cd8], R10 ;  /* 0x001cd80a01007387 */ /* 0x0001e40000100a00 */
[----:B------:R-:W2:Y:S01]  /*21030*/  LDL.LU R16, [R1+0x2b0] ;  /* 0x0002b00001107983 */ /* 0x000ea20000300800 */
[----:B------:R-:W2:Y:S01]  /*21040*/  LDL.LU R17, [R1+0x2b4] ;  /* 0x0002b40001117983 */ /* 0x000ea20000300800 */
[----:B------:R-:W3:Y:S02]  /*21050*/  LDL.LU R18, [R1+0x2b8] ;  /* 0x0002b80001127983 */ /* 0x000ee40000300800 */
[----:B------:R-:W3:Y:S02]  /*21060*/  LDL.LU R19, [R1+0x2bc] ;  /* 0x0002bc0001137983 */ /* 0x000ee40000300800 */
[----:B------:R-:W4:Y:S01]  /*21070*/  LDL.LU R8, [R1+0x2e0] ;  /* 0x0002e00001087983 */ /* 0x000f220000300800 */
[----:B------:R-:W4:Y:S04]  /*21080*/  LDL.LU R9, [R1+0x2e4] ;  /* 0x0002e40001097983 */ /* 0x000f280000300800 */
[----:B0-----:R-:W2:Y:S01]  /*21090*/  LDL.LU R10, [R1+0x2e8] ;  /* 0x0002e800010a7983 */ /* 0x001ea20000300800 */
[----:B------:R-:W2:Y:S02]  /*210a0*/  LDL.LU R11, [R1+0x2ec] ;  /* 0x0002ec00010b7983 */ /* 0x000ea40000300800 */
[----:B------:R-:W2:Y:S02]  /*210b0*/  LDL.LU R24, [R1+0x2c0] ;  /* 0x0002c00001187983 */ /* 0x000ea40000300800 */
[----:B------:R-:W2:Y:S01]  /*210c0*/  LDL.LU R25, [R1+0x2c4] ;  /* 0x0002c40001197983 */ /* 0x000ea20000300800 */
[----:B------:R-:W2:Y:S01]  /*210d0*/  LDL.LU R26, [R1+0x2c8] ;  /* 0x0002c800011a7983 */ /* 0x000ea20000300800 */
[----:B------:R-:W2:Y:S02]  /*210e0*/  LDL.LU R27, [R1+0x2cc] ;  /* 0x0002cc00011b7983 */ /* 0x000ea40000300800 */
[----:B------:R-:W3:Y:S01]  /*210f0*/  LDL.64 R22, [R1+0x28] ;  /* 0x0000280001167983 */ /* 0x000ee20000100a00 */
        /* <DEDUP_REMOVED lines=11> */
[----:B------:R-:W2:Y:S01]  /*211b0*/  LDL.LU R27, [R1+0x22c] ;  /* 0x00022c00011b7983 */ /* 0x000ea20000300800 */
[----:B------:R0:W-:Y:S01]  /*211c0*/  STL.64 [R1+0x1ce8], R10 ;  /* 0x001ce80a01007387 */ /* 0x0001e20000100a00 */
[----:B----4-:R1:W-:Y:S03]  /*211d0*/  STL.64 [R1+0x1ce0], R8 ;  /* 0x001ce00801007387 */ /* 0x0103e60000100a00 */
[----:B0-----:R-:W4:Y:S04]  /*211e0*/  LDL.64 R10, [R1+0xb8] ;  /* 0x0000b800010a7983 */ /* 0x001f280000100a00 */
[----:B----4-:R0:W-:Y:S01]  /*211f0*/  STL.64 [R1+0x1cf8], R10 ;  /* 0x001cf80a01007387 */ /* 0x0101e20000100a00 */
[----:B-1----:R-:W4:Y:S02]  /*21200*/  LDL.LU R8, [R1+0x2f0] ;  /* 0x0002f00001087983 */ /* 0x002f240000300800 */
[----:B------:R-:W4:Y:S01]  /*21210*/  LDL.LU R9, [R1+0x2f4] ;  /* 0x0002f40001097983 */ /* 0x000f220000300800 */
[----:B0-----:R-:W2:Y:S01]  /*21220*/  LDL.LU R10, [R1+0x2f8] ;  /* 0x0002f800010a7983 */ /* 0x001ea20000300800 */
[----:B------:R-:W2:Y:S03]  /*21230*/  LDL.LU R11, [R1+0x2fc] ;  /* 0x0002fc00010b7983 */ /* 0x000ea60000300800 */
[----:B--2---:R-:W-:Y:S01]  /*21240*/  STL.64 [R1+0x1d18], R10 ;  /* 0x001d180a01007387 */ /* 0x004fe20000100a00 */
[----:B----4-:R0:W-:Y:S03]  /*21250*/  STL.64 [R1+0x1d10], R8 ;  /* 0x001d100801007387 */ /* 0x0101e60000100a00 */
[----:B0-----:R-:W2:Y:S01]  /*21260*/  LDL.LU R8, [R1+0x2d0] ;  /* 0x0002d00001087983 */ /* 0x001ea20000300800 */
[----:B------:R-:W2:Y:S02]  /*21270*/  LDL.LU R9, [R1+0x2d4] ;  /* 0x0002d40001097983 */ /* 0x000ea40000300800 */
[----:B------:R-:W2:Y:S02]  /*21280*/  LDL.LU R10, [R1+0x2d8] ;  /* 0x0002d800010a7983 */ /* 0x000ea40000300800 */
[----:B------:R-:W2:Y:S01]  /*21290*/  LDL.LU R11, [R1+0x2dc] ;  /* 0x0002dc00010b7983 */ /* 0x000ea20000300800 */
[----:B---3--:R0:W-:Y:S01]  /*212a0*/  STL.64 [R1+0x1cd0], R18 ;  /* 0x001cd01201007387 */ /* 0x0081e20000100a00 */
[----:B------:R1:W-:Y:S03]  /*212b0*/  STL.64 [R1+0x1cc8], R16 ;  /* 0x001cc81001007387 */ /* 0x0003e60000100a00 */
[----:B0-----:R-:W3:Y:S01]  /*212c0*/  LDL.LU.64 R18, [R1+0xe8] ;  /* 0x0000e80001127983 */ /* 0x001ee20000300a00 */
[----:B------:R-:W-:Y:S03]  /*212d0*/  HMMA.16816.F32.BF16 R24, R12, R22, R24 ;  /* 0x000000160c18723c */ /* 0x000fe60000041818 */
[----:B---3--:R0:W-:Y:S01]  /*212e0*/  STL.64 [R1+0x1cf0], R18 ;  /* 0x001cf01201007387 */ /* 0x0081e20000100a00 */
[----:B-1----:R-:W3:Y:S02]  /*212f0*/  LDL.LU R16, [R1+0x300] ;  /* 0x0003000001107983 */ /* 0x002ee40000300800 */
[----:B------:R-:W3:Y:S01]  /*21300*/  LDL.LU R17, [R1+0x304] ;  /* 0x0003040001117983 */ /* 0x000ee20000300800 */
[----:B0-----:R-:W4:Y:S01]  /*21310*/  LDL.LU R18, [R1+0x308] ;  /* 0x0003080001127983 */ /* 0x001f220000300800 */
[----:B------:R-:W4:Y:S02]  /*21320*/  LDL.LU R19, [R1+0x30c] ;  /* 0x00030c0001137983 */ /* 0x000f240000300800 */
[----:B------:R-:W-:-:S02]  /*21330*/  IMAD.MOV.U32 R28, RZ, RZ, R7 ;  /* 0x000000ffff1c7224 */ /* 0x000fc400078e0007 */
[----:B------:R-:W-:Y:S02]  /*21340*/  IMAD.MOV.U32 R2, RZ, RZ, R22 ;  /* 0x000000ffff027224 */ /* 0x000fe400078e0016 */
[----:B------:R-:W-:Y:S01]  /*21350*/  IMAD.MOV.U32 R0, RZ, RZ, R23 ;  /* 0x000000ffff007224 */ /* 0x000fe200078e0017 */
[----:B----4-:R0:W-:Y:S01]  /*21360*/  STL.64 [R1+0x1d08], R18 ;  /* 0x001d081201007387 */ /* 0x0101e20000100a00 */
[----:B---3--:R-:W-:Y:S03]  /*21370*/  STL.64 [R1+0x1d00], R16 ;  /* 0x001d001001007387 */ /* 0x008fe60000100a00 */
[----:B0-----:R-:W3:Y:S01]  /*21380*/  LDL.64 R18, [R1+0xc8] ;  /* 0x0000c80001127983 */ /* 0x001ee20000100a00 */
[----:B------:R-:W4:Y:S02]  /*21390*/  LDL.LU.64 R6, [R1+0x8] ;  /* 0x0000080001067983 */ /* 0x000f240000300a00 */
[----:B------:R-:W-:Y:S02]  /*213a0*/  STL [R1+0x1c84], R28 ;  /* 0x001c841c01007387 */ /* 0x000fe40000100800 */
[----:B------:R-:W-:Y:S01]  /*213b0*/  STL.64 [R1+0x1f0], R24 ;  /* 0x0001f01801007387 */ /* 0x000fe20000100a00 */
[----:B------:R0:W-:Y:S04]  /*213c0*/  STL.64 [R1+0x1f8], R26 ;  /* 0x0001f81a01007387 */ /* 0x0001e80000100a00 */
[----:B0-----:R-:W2:Y:S01]  /*213d0*/  LDL.LU.64 R26, [R1+0x1d50] ;  /* 0x001d5000011a7983 */ /* 0x001ea20000300a00 */
[----:B------:R-:W2:Y:S02]  /*213e0*/  LDL.LU.64 R24, [R1+0x1d48] ;  /* 0x001d480001187983 */ /* 0x000ea40000300a00 */
[----:B------:R-:W2:Y:S02]  /*213f0*/  LDL.LU.64 R22, [R1+0x1d40] ;  /* 0x001d400001167983 */ /* 0x000ea40000300a00 */
[C---:B--2---:R-:W-:Y:S11]  /*21400*/  HMMA.16816.F32.BF16 R24, R12.reuse, R22, R24 ;  /* 0x000000160c18723c */ /* 0x044ff60000041818 */
[----:B------:R-:W-:Y:S11]  /*21410*/  @!UPT UIADD3 URZ, URZ, URZ, URZ ;  /* 0x0000003f3f3ff290 */ /* 0x000ff6000fffe03f */
[----:B------:R-:W-:Y:S01]  /*21420*/  @!UPT UIADD3 URZ, URZ, URZ, URZ ;  /* 0x0000003f3f3ff290 */ /* 0x000fe2000fffe03f */
[----:B------:R-:W-:Y:S01]  /*21430*/  STL.64 [R1+0x210], R24 ;  /* 0x0002101801007387 */ /* 0x000fe20000100a00 */
[----:B------:R0:W-:Y:S03]  /*21440*/  STL.64 [R1+0x218], R26 ;  /* 0x0002181a01007387 */ /* 0x0001e60000100a00 */
[----:B0-----:R-:W4:Y:S01]  /*21450*/  LDL.LU.64 R26, [R1+0x1d38] ;  /* 0x001d3800011a7983 */ /* 0x001f220000300a00 */
[----:B------:R-:W4:Y:S02]  /*21460*/  LDL.LU.64 R24, [R1+0x1d30] ;  /* 0x001d300001187983 */ /* 0x000f240000300a00 */
[----:B------:R-:W-:Y:S01]  /*21470*/  STL.64 [R1+0x1ca0], R22 ;  /* 0x001ca01601007387 */ /* 0x000fe20000100a00 */
[C---:B----4-:R-:W-:Y:S11]  /*21480*/  HMMA.16816.F32.BF16 R24, R12.reuse, R6, R24 ;  /* 0x000000060c18723c */ /* 0x050ff60000041818 */
[----:B------:R-:W-:Y:S11]  /*21490*/  @!UPT UIADD3 URZ, URZ, URZ, URZ ;  /* 0x0000003f3f3ff290 */ /* 0x000ff6000fffe03f */
[----:B------:R-:W-:Y:S01]  /*214a0*/  @!UPT UIADD3 URZ, URZ, URZ, URZ ;  /* 0x0000003f3f3ff290 */ /* 0x000fe2000fffe03f */
[----:B------:R-:W-:Y:S01]  /*214b0*/  STL.64 [R1+0x220], R24 ;  /* 0x0002201801007387 */ /* 0x000fe20000100a00 */
[----:B------:R0:W-:Y:S03]  /*214c0*/  STL.64 [R1+0x228], R26 ;  /* 0x0002281a01007387 */ /* 0x0001e60000100a00 */
[----:B0-----:R-:W2:Y:S01]  /*214d0*/  LDL.LU.64 R26, [R1+0x1d28] ;  /* 0x001d2800011a7983 */ /* 0x001ea20000300a00 */
[----:B------:R0:W-:Y:S02]  /*214e0*/  STL.64 [R1+0x1c98], R6 ;  /* 0x001c980601007387 */ /* 0x0001e40000100a00 */
[----:B------:R-:W4:Y:S02]  /*214f0*/  LDL.LU R4, [R1+0x200] ;  /* 0x0002000001047983 */ /* 0x000f240000300800 */
[----:B--2---:R-:W-:Y:S02]  /*21500*/  IMAD.MOV.U32 R5, RZ, RZ, R26 ;  /* 0x000000ffff057224 */ /* 0x004fe400078e001a */
[----:B0-----:R-:W-:Y:S01]  /*21510*/  IMAD.MOV.U32 R6, RZ, RZ, R27 ;  /* 0x000000ffff067224 */ /* 0x001fe200078e001b */
[----:B------:R-:W2:Y:S01]  /*21520*/  LDL.LU R26, [R1+0x1d24] ;  /* 0x001d2400011a7983 */ /* 0x000ea20000300800 */
[----:B------:R-:W2:Y:S02]  /*21530*/  LDL.LU R27, [R1+0x1d20] ;  /* 0x001d2000011b7983 */ /* 0x000ea40000300800 */
[----:B------:R-:W3:Y:S01]  /*21540*/  LDL.LU R7, [R1+0x20c] ;  /* 0x00020c0001077983 */ /* 0x000ee20000300800 */
[----:B--2---:R-:W-:Y:S01]  /*21550*/  HMMA.16816.F32.BF16 R8, R12, R26, R8 ;  /* 0x0000001a0c08723c */ /* 0x004fe20000041808 */
[----:B---3--:R-:W-:Y:S01]  /*21560*/  STL.64 [R1+0x1cb0], R6 ;  /* 0x001cb00601007387 */ /* 0x008fe20000100a00 */
[----:B----4-:R0:W-:Y:S03]  /*21570*/  STL.64 [R1+0x1ca8], R4 ;  /* 0x001ca80401007387 */ /* 0x0101e60000100a00 */
[----:B0-----:R-:W2:Y:S01]  /*21580*/  LDL.LU R4, [R1+0x290] ;  /* 0x0002900001047983 */ /* 0x001ea20000300800 */
[----:B------:R-:W2:Y:S02]  /*21590*/  LDL.LU R5, [R1+0x294] ;  /* 0x0002940001057983 */ /* 0x000ea40000300800 */
[----:B------:R-:W2:Y:S11]  /*215a0*/  LDL.LU R6, [R1+0x298] ;  /* 0x0002980001067983 */ /* 0x000eb60000300800 */
[----:B------:R-:W-:Y:S04]  /*215b0*/  @!UPT UIADD3 URZ, URZ, URZ, URZ ;  /* 0x0000003f3f3ff290 */ /* 0x000fe8000fffe03f */
[----:B------:R-:W-:Y:S01]  /*215c0*/  STL.64 [R1+0x240], R8 ;  /* 0x0002400801007387 */ /* 0x000fe20000100a00 */
[----:B------:R0:W-:Y:S03]  /*215d0*/  STL.64 [R1+0x248], R10 ;  /* 0x0002480a01007387 */ /* 0x0001e60000100a00 */
[----:B0-----:R-:W3:Y:S01]  /*215e0*/  LDL.LU.64 R10, [R1+0x1d18] ;  /* 0x001d1800010a7983 */ /* 0x001ee20000300a00 */
[----:B------:R-:W3:Y:S02]  /*215f0*/  LDL.LU.64 R8, [R1+0x1d10] ;  /* 0x001d100001087983 */ /* 0x000ee40000300a00 */
[----:B------:R-:W-:Y:S02]  /*21600*/  IMAD.MOV.U32 R22, RZ, RZ, R2 ;  /* 0x000000ffff167224 */ /* 0x000fe400078e0002 */
[----:B------:R-:W-:Y:S02]  /*21610*/  IMAD.MOV.U32 R23, RZ, RZ, R0 ;  /* 0x000000ffff177224 */ /* 0x000fe400078e0000 */
[----:B------:R-:W-:-:S02]  /*21620*/  IMAD.MOV.U32 R0, RZ, RZ, R18 ;  /* 0x000000ffff007224 */ /* 0x000fc400078e0012 */
[----:B------:R-:W-:Y:S02]  /*21630*/  IMAD.MOV.U32 R2, RZ, RZ, R19 ;  /* 0x000000ffff027224 */ /* 0x000fe400078e0013 */
[----:B------:R-:W-:Y:S01]  /*21640*/  IMAD.MOV.U32 R7, RZ, RZ, R3 ;  /* 0x000000ffff077224 */ /* 0x000fe200078e0003 */
[C---:B---3--:R-:W-:Y:S01]  /*21650*/  HMMA.16816.F32.BF16 R8, R12.reuse, R18, R8 ;  /* 0x000000120c08723c */ /* 0x048fe20000041808 */
[----:B------:R-:W3:Y:S01]  /*21660*/  LDL.LU.64 R18, [R1+0x1d08] ;  /* 0x001d080001127983 */ /* 0x000ee20000300a00 */
[----:B------:R-:W3:Y:S11]  /*21670*/  LDL.LU.64 R16, [R1+0x1d00] ;  /* 0x001d000001107983 */ /* 0x000ef60000300a00 */
[----:B------:R-:W-:Y:S10]  /*21680*/  @!UPT UIADD3 URZ, URZ, URZ, URZ ;  /* 0x0000003f3f3ff290 */ /* 0x000ff4000fffe03f */
[----:B------:R-:W-:Y:S01]  /*21690*/  STL.64 [R1+0x2a0], R8 ;  /* 0x0002a00801007387 */ /* 0x000fe20000100a00 */
[----:B------:R0:W-:Y:S02]  /*216a0*/  STL [R1+0x2a8], R10 ;  /* 0x0002a80a01007387 */ /* 0x0001e40000100800 */
[----:B------:R-:W-:Y:S02]  /*216b0*/  IMAD.MOV.U32 R3, RZ, RZ, R11 ;  /* 0x000000ffff037224 */ /* 0x000fe400078e000b */
[----:B0-----:R-:W3:Y:S03]  /*216c0*/  LDL.LU.64 R10, [R1+0x1cf8] ;  /* 0x001cf800010a7983 */ /* 0x001ee60000300a00 */
[----:B------:R-:W-:Y:S01]  /*216d0*/  STL [R1+0x1af8], R3 ;  /* 0x001af80301007387 */ /* 0x000fe20000100800 */
[----:B---3--:R-:W-:Y:S01]  /*216e0*/  HMMA.16816.F32.BF16 R16, R12, R10, R16 ;  /* 0x0000000a0c10723c */ /* 0x008fe20000041810 */
[----:B------:R-:W-:-:S02]  /*216f0*/  IMAD.MOV.U32 R28, RZ, RZ, R10 ;  /* 0x000000ffff1c7224 */ /* 0x000fc400078e000a */
        /* <DEDUP_REMOVED lines=8> */
[----:B------:R-:W-:Y:S11]  /*21780*/  IMAD.MOV.U32 R3, RZ, RZ, R19 ;  /* 0x000000ffff037224 */ /* 0x000ff600078e0013 */
[----:B------:R-:W-:Y:S11]  /*21790*/  @!UPT UIADD3 URZ, URZ, URZ, URZ ;  /* 0x0000003f3f3ff290 */ /* 0x000ff6000fffe03f */
[----:B------:R0:W-:Y:S01]  /*217a0*/  STL.64 [R1+0x2f0], R8 ;  /* 0x0002f00801007387 */ /* 0x0001e20000100a00 */
[----:B------:R1:W-:Y:S02]  /*217b0*/  STL.64 [R1+0x2f8], R10 ;  /* 0x0002f80a01007387 */ /* 0x0003e40000100a00 */
[----:B0-----:R-:W-:Y:S01]  /*217c0*/  IMAD.MOV.U32 R8, RZ, RZ, R18 ;  /* 0x000000ffff087224 */ /* 0x001fe200078e0012 */
[----:B-1----:R-:W3:Y:S01]  /*217d0*/  LDL.LU.64 R10, [R1+0x1cd8] ;  /* 0x001cd800010a7983 */ /* 0x002ee20000300a00 */
[----:B------:R-:W3:Y:S02]  /*217e0*/  LDL.LU.64 R18, [R1+0x1cd0] ;  /* 0x001cd00001127983 */ /* 0x000ee40000300a00 */
[----:B------:R-:W3:Y:S02]  /*217f0*/  LDL.LU.64 R16, [R1+0x1cc8] ;  /* 0x001cc80001107983 */ /* 0x000ee40000300a00 */
[----:B---3--:R-:W-:Y:S01]  /*21800*/  HMMA.16816.F32.BF16 R12, R12, R10, R16 ;  /* 0x0000000a0c0c723c */ /* 0x008fe20000041810 */
[----:B------:R-:W2:Y:S01]  /*21810*/  LDL.LU.64 R18, [R1+0x1cc0] ;  /* 0x001cc00001127983 */ /* 0x000ea20000300a00 */
[----:B------:R-:W2:Y:S11]  /*21820*/  LDL.LU.64 R16, [R1+0x1cb8] ;  /* 0x001cb80001107983 */ /* 0x000eb60000300a00 */
[----:B------:R-:W-:Y:S10]  /*21830*/  @!UPT UIADD3 URZ, URZ, URZ, URZ ;  /* 0x0000003f3f3ff290 */ /* 0x000ff4000fffe03f */
[----:B------:R-:W-:Y:S01]  /*21840*/  STL.64 [R1+0x2e0], R12 ;  /* 0x0002e00c01007387 */ /* 0x000fe20000100a00 */
[----:B------:R0:W-:Y:S02]  /*21850*/  STL.64 [R1+0x2e8], R14 ;  /* 0x0002e80e01007387 */ /* 0x0001e40000100a00 */
[----:B0-----:R-:W-:Y:S02]  /*21860*/  IMAD.MOV.U32 R14, RZ, RZ, R8 ;  /* 0x000000ffff0e7224 */ /* 0x001fe400078e0008 */
[----:B------:R-:W-:-:S05]  /*21870*/  IMAD.MOV.U32 R15, RZ, RZ, R3 ;  /* 0x000000ffff0f7224 */ /* 0x000fca00078e0003 */
[----:B------:R0:W-:Y:S01]  /*21880*/  STL.64 [R1+0x1c48], R14 ;  /* 0x001c480e01007387 */ /* 0x0001e20000100a00 */
[----:B------:R-:W3:Y:S02]  /*21890*/  LDL.LU R12, [R1+0x1e0] ;  /* 0x0001e000010c7983 */ /* 0x000ee40000300800 */
[----:B------:R-:W3:Y:S01]  /*218a0*/  LDL.LU R13, [R1+0x1e4] ;  /* 0x0001e400010d7983 */ /* 0x000ee20000300800 */
[----:B0-----:R-:W3:Y:S01]  /*218b0*/  LDL.LU R14, [R1+0x1e8] ;  /* 0x0001e800010e7983 */ /* 0x001ee20000300800 */
[----:B------:R-:W3:Y:S01]  /*218c0*/  LDL.LU R15, [R1+0x1ec] ;  /* 0x0001ec00010f7983 */ /* 0x000ee20000300800 */
        /* <DEDUP_REMOVED lines=8> */
[----:B------:R-:W3:Y:S11]  /*21950*/  LDL.LU.64 R6, [R1+0x1c98] ;  /* 0x001c980001067983 */ /* 0x000ef60000300a00 */
[----:B------:R-:W-:Y:S10]  /*21960*/  @!UPT UIADD3 URZ, URZ, URZ, URZ ;  /* 0x0000003f3f3ff290 */ /* 0x000ff4000fffe03f */
[----:B------:R-:W-:Y:S01]  /*21970*/  STL.64 [R1+0x340], R20 ;  /* 0x0003401401007387 */ /* 0x000fe20000100a00 */
[----:B------:R0:W-:Y:S03]  /*21980*/  STL.64 [R1+0x348], R22 ;  /* 0x0003481601007387 */ /* 0x0001e60000100a00 */
[----:B0-----:R-:W2:Y:S01]  /*21990*/  LDL.LU.64 R22, [R1+0x1c90] ;  /* 0x001c900001167983 */ /* 0x001ea20000300a00 */
[----:B------:R-:W2:Y:S01]  /*219a0*/  LDL.LU.64 R20, [R1+0x1c88] ;  /* 0x001c880001147983 */ /* 0x000ea20000300a00 */
[----:B---3--:R-:W-:Y:S01]  /*219b0*/  HMMA.16816.F32.BF16 R12, R16, R6, R12 ;  /* 0x00000006100c723c */ /* 0x008fe2000004180c */
[----:B------:R-:W-:Y:S02]  /*219c0*/  IMAD.MOV.U32 R8, RZ, RZ, R6 ;  /* 0x000000ffff087224 */ /* 0x000fe400078e0006 */
[----:B------:R-:W-:-:S05]  /*219d0*/  IMAD.MOV.U32 R3, RZ, RZ, R7 ;  /* 0x000000ffff037224 */ /* 0x000fca00078e0007 */
[----:B--2---:R-:W-:Y:S11]  /*219e0*/  HMMA.16816.F32.BF16 R4, R16, R26, R20 ;  /* 0x0000001a1004723c */ /* 0x004ff60000041814 */
[----:B------:R-:W-:Y:S04]  /*219f0*/  @!UPT UIADD3 URZ, URZ, URZ, URZ ;  /* 0x0000003f3f3ff290 */ /* 0x000fe8000fffe03f */
[----:B------:R-:W-:Y:S01]  /*21a00*/  STL.64 [R1+0x330], R12 ;  /* 0x0003300c01007387 */ /* 0x000fe20000100a00 */
[----:B------:R-:W-:Y:S02]  /*21a10*/  STL.64 [R1+0x338], R14 ;  /* 0x0003380e01007387 */ /* 0x000fe40000100a00 */
[----:B------:R-:W-:Y:S02]  /*21a20*/  STL.64 [R1+0x1c40], R10 ;  /* 0x001c400a01007387 */ /* 0x000fe40000100a00 */
[----:B------:R-:W-:Y:S03]  /*21a30*/  STL [R1+0x1c38], R8 ;  /* 0x001c380801007387 */ /* 0x000fe60000100800 */
[----:B------:R0:W-:Y:S01]  /*21a40*/  STL.64 [R1+0x328], R6 ;  /* 0x0003280601007387 */ /* 0x0001e20000100a00 */
[----:B------:R-:W-:Y:S02]  /*21a50*/  IMAD.MOV.U32 R24, RZ, RZ, R4 ;  /* 0x000000ffff187224 */ /* 0x000fe400078e0004 */
[----:B------:R-:W-:-:S02]  /*21a60*/  IMAD.MOV.U32 R25, RZ, RZ, R5 ;  /* 0x000000ffff197224 */ /* 0x000fc400078e0005 */
[----:B------:R-:W2:Y:S01]  /*21a70*/  LDL.LU R4, [R1+0x80] ;  /* 0x0000800001047983 */ /* 0x000ea20000300800 */
[----:B------:R-:W2:Y:S04]  /*21a80*/  LDL.LU R5, [R1+0x84] ;  /* 0x0000840001057983 */ /* 0x000ea80000300800 */
[----:B0-----:R-:W3:Y:S01]  /*21a90*/  LDL.LU R6, [R1+0x88] ;  /* 0x0000880001067983 */ /* 0x001ee20000300800 */
[----:B------:R-:W3:Y:S03]  /*21aa0*/  LDL.LU R7, [R1+0x8c] ;  /* 0x00008c0001077983 */ /* 0x000ee60000300800 */
[----:B---3--:R-:W-:Y:S01]  /*21ab0*/  STL.64 [R1+0x1bb8], R6 ;  /* 0x001bb80601007387 */ /* 0x008fe20000100a00 */
[----:B--2---:R0:W-:Y:S03]  /*21ac0*/  STL.64 [R1+0x1bb0], R4 ;  /* 0x001bb00401007387 */ /* 0x0041e60000100a00 */
[----:B0-----:R-:W2:Y:S01]  /*21ad0*/  LDL.LU R4, [R1+0x90] ;  /* 0x0000900001047983 */ /* 0x001ea20000300800 */
[----:B------:R-:W2:Y:S02]  /*21ae0*/  LDL.LU R5, [R1+0x94] ;  /* 0x0000940001057983 */ /* 0x000ea40000300800 */
[----:B------:R-:W3:Y:S02]  /*21af0*/  LDL.LU R6, [R1+0x98] ;  /* 0x0000980001067983 */ /* 0x000ee40000300800 */
[----:B------:R-:W3:Y:S01]  /*21b00*/  LDL.LU R7, [R1+0x9c] ;  /* 0x00009c0001077983 */ /* 0x000ee20000300800 */
[----:B------:R-:W4:Y:S01]  /*21b10*/  LDL.LU R20, [R1+0x150] ;  /* 0x0001500001147983 */ /* 0x000f220000300800 */
[----:B------:R-:W4:Y:S02]  /*21b20*/  LDL.LU R21, [R1+0x154] ;  /* 0x0001540001157983 */ /* 0x000f240000300800 */
[----:B------:R-:W2:Y:S02]  /*21b30*/  LDL.LU R22, [R1+0x158] ;  /* 0x0001580001167983 */ /* 0x000ea40000300800 */
[----:B------:R-:W2:Y:S02]  /*21b40*/  LDL.LU R23, [R1+0x15c] ;  /* 0x00015c0001177983 */ /* 0x000ea40000300800 */
[----:B--2---:R-:W-:Y:S01]  /*21b50*/  STL.64 [R1+0x1c58], R22 ;  /* 0x001c581601007387 */ /* 0x004fe20000100a00 */
[----:B----4-:R0:W-:Y:S02]  /*21b60*/  STL.64 [R1+0x1c50], R20 ;  /* 0x001c501401007387 */ /* 0x0101e40000100a00 */
[----:B------:R-:W2:Y:S02]  /*21b70*/  LDL.LU R8, [R1+0x180] ;  /* 0x0001800001087983 */ /* 0x000ea40000300800 */
[----:B------:R-:W2:Y:S01]  /*21b80*/  LDL.LU R9, [R1+0x184] ;  /* 0x0001840001097983 */ /* 0x000ea20000300800 */
[----:B------:R-:W4:Y:S01]  /*21b90*/  LDL.LU R10, [R1+0x188] ;  /* 0x00018800010a7983 */ /* 0x000f220000300800 */
[----:B------:R-:W4:Y:S02]  /*21ba0*/  LDL.LU R11, [R1+0x18c] ;  /* 0x00018c00010b7983 */ /* 0x000f240000300800 */
[----:B------:R-:W-:-:S02]  /*21bb0*/  IMAD.MOV.U32 R14, RZ, RZ, R28 ;  /* 0x000000ffff0e7224 */ /* 0x000fc400078e001c */
[----:B------:R-:W-:Y:S01]  /*21bc0*/  IMAD.MOV.U32 R15, RZ, RZ, R29 ;  /* 0x000000ffff0f7224 */ /* 0x000fe200078e001d */
[----:B----4-:R1:W-:Y:S01]  /*21bd0*/  STL.64 [R1+0x1c68], R10 ;  /* 0x001c680a01007387 */ /* 0x0103e20000100a00 */
[----:B--2---:R-:W-:Y:S02]  /*21be0*/  STL.64 [R1+0x1c60], R8 ;  /* 0x001c600801007387 */ /* 0x004fe40000100a00 */
[----:B------:R-:W2:Y:S02]  /*21bf0*/  LDL.LU R28, [R1+0x1c84] ;  /* 0x001c8400011c7983 */ /* 0x000ea40000300800 */
[----:B------:R-:W4:Y:S01]  /*21c00*/  LDL.LU R29, [R1+0x1c80] ;  /* 0x001c8000011d7983 */ /* 0x000f220000300800 */
[----:B------:R3:W-:Y:S01]  /*21c10*/  STL.64 [R1+0x1c70], R14 ;  /* 0x001c700e01007387 */ /* 0x0007e20000100a00 */
[----:B0-----:R-:W2:Y:S02]  /*21c20*/  LDL.LU R20, [R1+0x1a0] ;  /* 0x0001a00001147983 */ /* 0x001ea40000300800 */
[----:B------:R-:W2:Y:S02]  /*21c30*/  LDL.LU R21, [R1+0x1a4] ;  /* 0x0001a40001157983 */ /* 0x000ea40000300800 */
[----:B------:R-:W2:Y:S01]  /*21c40*/  LDL.LU R22, [R1+0x1a8] ;  /* 0x0001a80001167983 */ /* 0x000ea20000300800 */
[----:B------:R-:W2:Y:S01]  /*21c50*/  LDL.LU R23, [R1+0x1ac] ;  /* 0x0001ac0001177983 */ /* 0x000ea20000300800 */
[----:B-1----:R-:W-:-:S02]  /*21c60*/  IMAD.MOV.U32 R10, RZ, RZ, R0 ;  /* 0x000000ffff0a7224 */ /* 0x002fc400078e0000 */
[----:B------:R-:W-:Y:S01]  /*21c70*/  IMAD.MOV.U32 R11, RZ, RZ, R2 ;  /* 0x000000ffff0b7224 */ /* 0x000fe200078e0002 */
[----:B------:R-:W2:Y:S01]  /*21c80*/  LDL.LU R0, [R1+0x1c7c] ;  /* 0x001c7c0001007983 */ /* 0x000ea20000300800 */
[----:B------:R-:W2:Y:S02]  /*21c90*/  LDL.LU R2, [R1+0x1c78] ;  /* 0x001c780001027983 */ /* 0x000ea40000300800 */
[----:B------:R-:W2:Y:S02]  /*21ca0*/  LDL.LU R12, [R1+0x1b0] ;  /* 0x0001b000010c7983 */ /* 0x000ea40000300800 */
[----:B------:R-:W2:Y:S01]  /*21cb0*/  LDL.LU R13, [R1+0x1b4] ;  /* 0x0001b400010d7983 */ /* 0x000ea20000300800 */
[----:B---3--:R-:W2:Y:S01]  /*21cc0*/  LDL.LU R14, [R1+0x1b8] ;  /* 0x0001b800010e7983 */ /* 0x008ea20000300800 */
[----:B------:R-:W2:Y:S02]  /*21cd0*/  LDL.LU R15, [R1+0x1bc] ;  /* 0x0001bc00010f7983 */ /* 0x000ea40000300800 */
[----:B------:R-:W-:Y:S02]  /*21ce0*/  STL.64 [R1+0x1bc8], R6 ;  /* 0x001bc80601007387 */ /* 0x000fe40000100a00 */
[----:B------:R0:W-:Y:S02]  /*21cf0*/  STL.64 [R1+0x1bc0], R4 ;  /* 0x001bc00401007387 */ /* 0x0001e40000100a00 */
[----:B0-----:R-:W3:Y:S01]  /*21d00*/  LDL.LU R4, [R1+0xa0] ;  /* 0x0000a00001047983 */ /* 0x001ee20000300800 */
[----:B------:R-:W3:Y:S02]  /*21d10*/  LDL.LU R5, [R1+0xa4] ;  /* 0x0000a40001057983 */ /* 0x000ee40000300800 */
[----:B------:R-:W2:Y:S02]  /*21d20*/  LDL.LU R6, [R1+0xa8] ;  /* 0x0000a80001067983 */ /* 0x000ea40000300800 */
[----:B------:R-:W2:Y:S02]  /*21d30*/  LDL.LU R7, [R1+0xac] ;  /* 0x0000ac0001077983 */ /* 0x000ea40000300800 */
[----:B--2---:R-:W-:Y:S01]  /*21d40*/  STL.64 [R1+0x1be8], R6 ;  /* 0x001be80601007387 */ /* 0x004fe20000100a00 */
[----:B---3--:R0:W-:Y:S03]  /*21d50*/  STL.64 [R1+0x1be0], R4 ;  /* 0x001be00401007387 */ /* 0x0081e60000100a00 */
[----:B0-----:R-:W2:Y:S01]  /*21d60*/  LDL.LU R4, [R1+0xf0] ;  /* 0x0000f00001047983 */ /* 0x001ea20000300800 */
[----:B------:R-:W2:Y:S02]  /*21d70*/  LDL.LU R5, [R1+0xf4] ;  /* 0x0000f40001057983 */ /* 0x000ea40000300800 */
[----:B------:R-:W3:Y:S02]  /*21d80*/  LDL.LU R6, [R1+0xf8] ;  /* 0x0000f80001067983 */ /* 0x000ee40000300800 */
[----:B------:R-:W3:Y:S02]  /*21d90*/  LDL.LU R7, [R1+0xfc] ;  /* 0x0000fc0001077983 */ /* 0x000ee40000300800 */
[----:B---3--:R0:W-:Y:S01]  /*21da0*/  STL.64 [R1+0x1bf8], R6 ;  /* 0x001bf80601007387 */ /* 0x0081e20000100a00 */
[----:B--2---:R-:W-:Y:S03]  /*21db0*/  STL.64 [R1+0x1bf0], R4 ;  /* 0x001bf00401007387 */ /* 0x004fe60000100a00 */
[----:B0-----:R-:W2:Y:S04]  /*21dc0*/  LDL.LU.64 R6, [R1+0x18] ;  /* 0x0000180001067983 */ /* 0x001ea80000300a00 */
[----:B--2---:R0:W-:Y:S04]  /*21dd0*/  STL.64 [R1+0x1c10], R6 ;  /* 0x001c100601007387 */ /* 0x0041e80000100a00 */
[----:B0-----:R-:W2:Y:S01]  /*21de0*/  LDL.LU.64 R6, [R1+0x28] ;  /* 0x0000280001067983 */ /* 0x001ea20000300a00 */
[----:B------:R-:W-:Y:S02]  /*21df0*/  STL [R1+0x1afc], R25 ;  /* 0x001afc1901007387 */ /* 0x000fe40000100800 */
[----:B------:R0:W-:Y:S02]  /*21e00*/  STL [R1+0x1a80], R24 ;  /* 0x001a801801007387 */ /* 0x0001e40000100800 */
[----:B0-----:R-:W3:Y:S01]  /*21e10*/  LDL R24, [R1+0x38c] ;  /* 0x00038c0001187983 */ /* 0x001ee20000100800 */
[----:B------:R-:W-:Y:S03]  /*21e20*/  STL.64 [R1+0x1c08], R26 ;  /* 0x001c081a01007387 */ /* 0x000fe60000100a00 */
[----:B---3--:R0:W-:Y:S04]  /*21e30*/  STL [R1+0x1c00], R24 ;  /* 0x001c001801007387 */ /* 0x0081e80000100800 */
[----:B0-----:R-:W3:Y:S01]  /*21e40*/  LDL.LU R24, [R1+0x110] ;  /* 0x0001100001187983 */ /* 0x001ee20000300800 */
[----:B------:R-:W3:Y:S02]  /*21e50*/  LDL.LU R25, [R1+0x114] ;  /* 0x0001140001197983 */ /* 0x000ee40000300800 */
[----:B------:R-:W2:Y:S02]  /*21e60*/  LDL.LU R26, [R1+0x118] ;  /* 0x00011800011a7983 */ /* 0x000ea40000300800 */
[----:B------:R-:W2:Y:S01]  /*21e70*/  LDL.LU R27, [R1+0x11c] ;  /* 0x00011c00011b7983 */ /* 0x000ea20000300800 */
[C---:B------:R-:W-:Y:S01]  /*21e80*/  HMMA.16816.F32.BF16 R8, R16.reuse, R10, R12 ;  /* 0x0000000a1008723c */ /* 0x040fe2000004180c */
[----:B--2---:R-:W-:Y:S01]  /*21e90*/  STL.64 [R1+0x1c20], R26 ;  /* 0x001c201a01007387 */ /* 0x004fe20000100a00 */
[----:B---3--:R0:W-:Y:S03]  /*21ea0*/  STL.64 [R1+0x1c18], R24 ;  /* 0x001c181801007387 */ /* 0x0081e60000100a00 */
[----:B0-----:R-:W2:Y:S01]  /*21eb0*/  LDL.LU R24, [R1+0x130] ;  /* 0x0001300001187983 */ /* 0x001ea20000300800 */
[----:B------:R-:W2:Y:S02]  /*21ec0*/  LDL.LU R25, [R1+0x134] ;  /* 0x0001340001197983 */ /* 0x000ea40000300800 */
[----:B------:R-:W2:Y:S02]  /*21ed0*/  LDL.LU R26, [R1+0x138] ;  /* 0x00013800011a7983 */ /* 0x000ea40000300800 */
[----:B------:R-:W2:Y:S01]  /*21ee0*/  LDL.LU R27, [R1+0x13c] ;  /* 0x00013c00011b7983 */ /* 0x000ea20000300800 */
[----:B------:R-:W3:Y:S11]  /*21ef0*/  LDL.LU.64 R14, [R1+0x1c70] ;  /* 0x001c7000010e7983 */ /* 0x000ef60000300a00 */
[----:B------:R-:W-:Y:S01]  /*21f00*/  @!UPT UIADD3 URZ, URZ, URZ, URZ ;  /* 0x0000003f3f3ff290 */ /* 0x000fe2000fffe03f */
[----:B------:R-:W-:Y:S02]  /*21f10*/  STL.64 [R1+0x310], R8 ;  /* 0x0003100801007387 */ /* 0x000fe40000100a00 */
[----:B------:R0:W-:Y:S02]  /*21f20*/  STL.64 [R1+0x318], R10 ;  /* 0x0003180a01007387 */ /* 0x0001e40000100a00 */
[----:B0-----:R-:W2:Y:S01]  /*21f30*/  LDL.LU.64 R10, [R1+0x1c68] ;  /* 0x001c6800010a7983 */ /* 0x001ea20000300a00 */
[----:B------:R-:W2:Y:S01]  /*21f40*/  LDL.LU.64 R8, [R1+0x1c60] ;  /* 0x001c600001087983 */ /* 0x000ea20000300a00 */
[C---:B---3--:R-:W-:Y:S02]  /*21f50*/  HMMA.16816.F32.BF16 R12, R16.reuse, R14, R20 ;  /* 0x0000000e100c723c */ /* 0x048fe40000041814 */
[----:B------:R-:W3:Y:S01]  /*21f60*/  LDL.LU.64 R22, [R1+0x1c58] ;  /* 0x001c580001167983 */ /* 0x000ee20000300a00 */
[----:B------:R-:W3:Y:S11]  /*21f70*/  LDL.LU.64 R20, [R1+0x1c50] ;  /* 0x001c500001147983 */ /* 0x000ef60000300a00 */
[----:B------:R-:W-:Y:S09]  /*21f80*/  @!UPT UIADD3 URZ, URZ, URZ, URZ ;  /* 0x0000003f3f3ff290 */ /* 0x000ff2000fffe03f */
[----:B------:R-:W-:Y:S01]  /*21f90*/  STL.64 [R1+0x1c0], R12 ;  /* 0x0001c00c01007387 */ /* 0x000fe20000100a00 */
[----:B------:R0:W-:Y:S03]  /*21fa0*/  STL.64 [R1+0x1c8], R14 ;  /* 0x0001c80e01007387 */ /* 0x0001e60000100a00 */
[----:B0-----:R-:W2:Y:S02]  /*21fb0*/  LDL.LU.64 R14, [R1+0x1c48] ;  /* 0x001c4800010e7983 */ /* 0x001ea40000300a00 */
[C---:B--2---:R-:W-:Y:S11]  /*21fc0*/  HMMA.16816.F32.BF16 R8, R16.reuse, R14, R8 ;  /* 0x0000000e1008723c */ /* 0x044ff60000041808 */
[----:B------:R-:W-:Y:S11]  /*21fd0*/  @!UPT UIADD3 URZ, URZ, URZ, URZ ;  /* 0x0000003f3f3ff290 */ /* 0x000ff6000fffe03f */
[----:B------:R-:W-:Y:S01]  /*21fe0*/  @!UPT UIADD3 URZ, URZ, URZ, URZ ;  /* 0x0000003f3f3ff290 */ /* 0x000fe2000fffe03f */
[----:B------:R-:W-:Y:S01]  /*21ff0*/  STL.64 [R1+0x300], R8 ;  /* 0x0003000801007387 */ /* 0x000fe20000100a00 */
[----:B------:R0:W-:Y:S03]  /*22000*/  STL.64 [R1+0x308], R10 ;  /* 0x0003080a01007387 */ /* 0x0001e60000100a00 */
[----:B0-----:R-:W3:Y:S01]  /*22010*/  LDL.LU.64 R10, [R1+0x1c40] ;  /* 0x001c4000010a7983 */ /* 0x001ee20000300a00 */
[----:B------:R-:W2:Y:S01]  /*22020*/  LDL.LU R8, [R1+0x1c38] ;  /* 0x001c380001087983 */ /* 0x000ea20000300800 */
[----:B---3--:R-:W-:Y:S02]  /*22030*/  HMMA.16816.F32.BF16 R16, R16, R10, R20 ;  /* 0x0000000a1010723c */ /* 0x008fe40000041814 */
[----:B------:R-:W3:Y:S01]  /*22040*/  LDL.LU.64 R22, [R1+0x1c30] ;  /* 0x001c300001167983 */ /* 0x000ee20000300a00 */
[----:B------:R-:W3:Y:S11]  /*22050*/  LDL.LU.64 R20, [R1+0x1c28] ;  /* 0x001c280001147983 */ /* 0x000ef60000300a00 */
[----:B------:R-:W-:Y:S09]  /*22060*/  @!UPT UIADD3 URZ, URZ, URZ, URZ ;  /* 0x0000003f3f3ff290 */ /* 0x000ff2000fffe03f */
[----:B------:R-:W-:Y:S01]  /*22070*/  STL.64 [R1+0x2c0], R16 ;  /* 0x0002c01001007387 */ /* 0x000fe20000100a00 */
[----:B------:R2:W-:Y:S02]  /*22080*/  STL.64 [R1+0x2c8], R18 ;  /* 0x0002c81201007387 */ /* 0x0005e40000100a00 */
[----:B--2---:R-:W-:Y:S02]  /*22090*/  IMAD.MOV.U32 R18, RZ, RZ, R8 ;  /* 0x000000ffff127224 */ /* 0x004fe400078e0008 */
[----:B------:R-:W-:Y:S02]  /*220a0*/  IMAD.MOV.U32 R19, RZ, RZ, R3 ;  /* 0x000000ffff137224 */ /* 0x000fe400078e0003 */
[----:B------:R-:W-:Y:S02]  /*220b0*/  IMAD.MOV.U32 R8, RZ, RZ, R6 ;  /* 0x000000ffff087224 */ /* 0x000fe400078e0006 */
[----:B------:R-:W-:Y:S01]  /*220c0*/  IMAD.MOV.U32 R3, RZ, RZ, R7 ;  /* 0x000000ffff037224 */ /* 0x000fe200078e0007 */
[C---:B---3--:R-:W-:Y:S11]  /*220d0*/  HMMA.16816.F32.BF16 R24, R20.reuse, R6, R24 ;  /* 0x000000061418723c */ /* 0x048ff60000041818 */
[----:B------:R-:W-:Y:S11]  /*220e0*/  @!UPT UIADD3 URZ, URZ, URZ, URZ ;  /* 0x0000003f3f3ff290 */ /* 0x000ff6000fffe03f */
[----:B------:R-:W-:Y:S01]  /*220f0*/  @!UPT UIADD3 URZ, URZ, URZ, URZ ;  /* 0x0000003f3f3ff290 */ /* 0x000fe2000fffe03f */
        /* <DEDUP_REMOVED lines=12> */
[----:B------:R-:W3:Y:S02]  /*221c0*/  LDL.LU R24, [R1+0x1c00] ;  /* 0x001c000001187983 */ /* 0x000ee40000300800 */
[----:B------:R-:W2:Y:S02]  /*221d0*/  LDL.LU.64 R6, [R1+0x1bf8] ;  /* 0x001bf80001067983 */ /* 0x000ea40000300a00 */
[----:B------:R-:W2:Y:S01]  /*221e0*/  LDL.LU.64 R4, [R1+0x1bf0] ;  /* 0x001bf00001047983 */ /* 0x000ea20000300a00 */
[----:B------:R0:W-:Y:S01]  /*221f0*/  STL.64 [R1+0x1bd8], R14 ;  /* 0x001bd80e01007387 */ /* 0x0001e20000100a00 */
[----:B------:R-:W-:Y:S03]  /*22200*/  STL [R1+0x1bd0], R12 ;  /* 0x001bd00c01007387 */ /* 0x000fe60000100800 */
[----:B0-----:R-:W3:Y:S01]  /*22210*/  LDL.LU.64 R14, [R1+0xc8] ;  /* 0x0000c800010e7983 */ /* 0x001ee20000300a00 */
[----:B--2---:R-:W-:Y:S11]  /*22220*/  HMMA.16816.F32.BF16 R4, R20, R18, R4 ;  /* 0x000000121404723c */ /* 0x004ff60000041804 */
[----:B------:R-:W-:Y:S11]  /*22230*/  @!UPT UIADD3 URZ, URZ, URZ, URZ ;  /* 0x0000003f3f3ff290 */ /* 0x000ff6000fffe03f */
[----:B------:R-:W-:Y:S01]  /*22240*/  @!UPT UIADD3 URZ, URZ, URZ, URZ ;  /* 0x0000003f3f3ff290 */ /* 0x000fe2000fffe03f */
[----:B------:R-:W-:Y:S01]  /*22250*/  STL.64 [R1+0x280], R4 ;  /* 0x0002800401007387 */ /* 0x000fe20000100a00 */
[----:B------:R0:W-:Y:S03]  /*22260*/  STL.64 [R1+0x288], R6 ;  /* 0x0002880601007387 */ /* 0x0001e60000100a00 */
[----:B0-----:R-:W2:Y:S01]  /*22270*/  LDL.LU.64 R6, [R1+0x1be8] ;  /* 0x001be80001067983 */ /* 0x001ea20000300a00 */
[----:B------:R-:W2:Y:S02]  /*22280*/  LDL.LU.64 R4, [R1+0x1be0] ;  /* 0x001be00001047983 */ /* 0x000ea40000300a00 */
[----:B------:R0:W-:Y:S02]  /*22290*/  STL.64 [R1+0x1b50], R18 ;  /* 0x001b501201007387 */ /* 0x0001e40000100a00 */
[----:B------:R-:W2:Y:S01]  /*222a0*/  LDL.LU R16, [R1+0xd0] ;  /* 0x0000d00001107983 */ /* 0x000ea20000300800 */
[----:B------:R-:W2:Y:S01]  /*222b0*/  LDL.LU R17, [R1+0xd4] ;  /* 0x0000d40001117983 */ /* 0x000ea20000300800 */
[----:B0-----:R-:W-:-:S02]  /*222c0*/  IMAD.MOV.U32 R18, RZ, RZ, R2 ;  /* 0x000000ffff127224 */ /* 0x001fc400078e0002 */
[----:B------:R-:W-:Y:S01]  /*222d0*/  IMAD.MOV.U32 R19, RZ, RZ, R0 ;  /* 0x000000ffff137224 */ /* 0x000fe200078e0000 */
[----:B------:R0:W-:Y:S01]  /*222e0*/  STL.64 [R1+0x1b60], R26 ;  /* 0x001b601a01007387 */ /* 0x0001e20000100a00 */
[----:B---3--:R-:W-:Y:S02]  /*222f0*/  STL [R1+0x1b58], R24 ;  /* 0x001b581801007387 */ /* 0x008fe40000100800 */
[----:B------:R-:W-:-:S03]  /*22300*/  IMAD.MOV.U32 R13, RZ, RZ, R15 ;  /* 0x000000ffff0d7224 */ /* 0x000fc600078e000f */
[C---:B--2---:R-:W-:Y:S08]  /*22310*/  HMMA.16816.F32.BF16 R16, R20.reuse, R26, R16 ;  /* 0x0000001a1410723c */ /* 0x044ff00000041810 */
[----:B------:R-:W-:Y:S11]  /*22320*/  HMMA.16816.F32.BF16 R4, R20, R14, R4 ;  /* 0x0000000e1404723c */ /* 0x000ff60000041804 */
[----:B------:R-:W-:Y:S04]  /*22330*/  @!UPT UIADD3 URZ, URZ, URZ, URZ ;  /* 0x0000003f3f3ff290 */ /* 0x000fe8000fffe03f */
[----:B------:R1:W-:Y:S01]  /*22340*/  STL.64 [R1+0x270], R16 ;  /* 0x0002701001007387 */ /* 0x0003e20000100a00 */
[----:B------:R-:W-:Y:S02]  /*22350*/  STL.64 [R1+0x278], R18 ;  /* 0x0002781201007387 */ /* 0x000fe40000100a00 */
[----:B0-----:R-:W2:Y:S06]  /*22360*/  LDL.LU.64 R26, [R1+0xb8] ;  /* 0x0000b800011a7983 */ /* 0x001eac0000300a00 */
[----:B------:R-:W-:Y:S02]  /*22370*/  IMAD.MOV.U32 R2, RZ, RZ, R6 ;  /* 0x000000ffff027224 */ /* 0x000fe400078e0006 */
[----:B------:R-:W-:-:S02]  /*22380*/  IMAD.MOV.U32 R0, RZ, RZ, R7 ;  /* 0x000000ffff007224 */ /* 0x000fc400078e0007 */
[----:B-1----:R-:W-:Y:S02]  /*22390*/  IMAD.MOV.U32 R16, RZ, RZ, R14 ;  /* 0x000000ffff107224 */ /* 0x002fe400078e000e */
[----:B------:R-:W3:Y:S01]  /*223a0*/  LDL.LU.64 R14, [R1+0x1bd8] ;  /* 0x001bd800010e7983 */ /* 0x000ee20000300a00 */
[----:B------:R-:W2:Y:S02]  /*223b0*/  LDL.LU R12, [R1+0x1bd0] ;  /* 0x001bd000010c7983 */ /* 0x000ea40000300800 */
[----:B------:R0:W-:Y:S02]  /*223c0*/  STL.64 [R1+0x260], R4 ;  /* 0x0002600401007387 */ /* 0x0001e40000100a00 */
[----:B------:R-:W2:Y:S01]  /*223d0*/  LDL.LU.64 R6, [R1+0x1bc8] ;  /* 0x001bc80001067983 */ /* 0x000ea20000300a00 */
[----:B0-----:R-:W2:Y:S01]  /*223e0*/  LDL.LU.64 R4, [R1+0x1bc0] ;  /* 0x001bc00001047983 */ /* 0x001ea20000300a00 */
[----:B------:R-:W-:Y:S02]  /*223f0*/  STL [R1+0x19bc], R0 ;  /* 0x0019bc0001007387 */ /* 0x000fe40000100800 */
[----:B------:R-:W-:Y:S01]  /*22400*/  STL [R1+0x19b8], R2 ;  /* 0x0019b80201007387 */ /* 0x000fe20000100800 */
[C---:B--2---:R-:W-:Y:S11]  /*22410*/  HMMA.16816.F32.BF16 R4, R20.reuse, R26, R4 ;  /* 0x0000001a1404723c */ /* 0x044ff60000041804 */
[----:B------:R-:W-:Y:S11]  /*22420*/  @!UPT UIADD3 URZ, URZ, URZ, URZ ;  /* 0x0000003f3f3ff290 */ /* 0x000ff6000fffe03f */
[----:B------:R-:W-:Y:S01]  /*22430*/  @!UPT UIADD3 URZ, URZ, URZ, URZ ;  /* 0x0000003f3f3ff290 */ /* 0x000fe2000fffe03f */
[----:B------:R-:W-:Y:S01]  /*22440*/  STL.64 [R1+0x250], R4 ;  /* 0x0002500401007387 */ /* 0x000fe20000100a00 */
[----:B------:R0:W-:Y:S03]  /*22450*/  STL.64 [R1+0x258], R6 ;  /* 0x0002580601007387 */ /* 0x0001e60000100a00 */
[----:B0-----:R-:W2:Y:S01]  /*22460*/  LDL.LU.64 R6, [R1+0x1bb8] ;  /* 0x001bb80001067983 */ /* 0x001ea20000300a00 */
[----:B------:R-:W2:Y:S02]  /*22470*/  LDL.LU.64 R4, [R1+0x1bb0] ;  /* 0x001bb00001047983 */ /* 0x000ea40000300a00 */
[----:B---3--:R-:W-:Y:S01]  /*22480*/  STL.64 [R1+0x1b18], R14 ;  /* 0x001b180e01007387 */ /* 0x008fe20000100a00 */
[----:B--2---:R-:W-:Y:S11]  /*22490*/  HMMA.16816.F32.BF16 R4, R20, R14, R4 ;  /* 0x0000000e1404723c */ /* 0x004ff60000041804 */
[----:B------:R-:W-:Y:S11]  /*224a0*/  @!UPT UIADD3 URZ, URZ, URZ, URZ ;  /* 0x0000003f3f3ff290 */ /* 0x000ff6000fffe03f */
[----:B------:R-:W-:Y:S01]  /*224b0*/  @!UPT UIADD3 URZ, URZ, URZ, URZ ;  /* 0x0000003f3f3ff290 */ /* 0x000fe2000fffe03f */
[----:B------:R0:W-:Y:S01]  /*224c0*/  STL.64 [R1+0x230], R4 ;  /* 0x0002300401007387 */ /* 0x0001e20000100a00 */
[----:B------:R1:W-:Y:S03]  /*224d0*/  STL.64 [R1+0x238], R6 ;  /* 0x0002380601007387 */ /* 0x0003e60000100a00 */
[----:B0-----:R-:W2:Y:S01]  /*224e0*/  LDL.LU R4, [R1+0x30] ;  /* 0x0000300001047983 */ /* 0x001ea20000300800 */
[----:B------:R-:W2:Y:S02]  /*224f0*/  LDL.LU R5, [R1+0x34] ;  /* 0x0000340001057983 */ /* 0x000ea40000300800 */
[----:B-1----:R-:W3:Y:S02]  /*22500*/  LDL.LU R6, [R1+0x38] ;  /* 0x0000380001067983 */ /* 0x002ee40000300800 */
[----:B------:R-:W3:Y:S02]  /*22510*/  LDL.LU R7, [R1+0x3c] ;  /* 0x00003c0001077983 */ /* 0x000ee40000300800 */
[----:B------:R-:W-:-:S02]  /*22520*/  IMAD.MOV.U32 R2, RZ, RZ, R26 ;  /* 0x000000ffff027224 */ /* 0x000fc400078e001a */
[----:B------:R-:W-:Y:S02]  /*22530*/  IMAD.MOV.U32 R0, RZ, RZ, R27 ;  /* 0x000000ffff007224 */ /* 0x000fe400078e001b */
[----:B------:R-:W-:Y:S02]  /*22540*/  IMAD.MOV.U32 R18, RZ, RZ, R12 ;  /* 0x000000ffff127224 */ /* 0x000fe400078e000c */
[----:B------:R-:W-:Y:S02]  /*22550*/  IMAD.MOV.U32 R19, RZ, RZ, R9 ;  /* 0x000000ffff137224 */ /* 0x000fe400078e0009 */
[----:B------:R-:W-:Y:S02]  /*22560*/  IMAD.MOV.U32 R14, RZ, RZ, R2 ;  /* 0x000000ffff0e7224 */ /* 0x000fe400078e0002 */
[----:B------:R-:W-:Y:S01]  /*22570*/  IMAD.MOV.U32 R15, RZ, RZ, R0 ;  /* 0x000000ffff0f7224 */ /* 0x000fe200078e0000 */
[----:B---3--:R0:W-:Y:S01]  /*22580*/  STL.64 [R1+0x1b70], R6 ;  /* 0x001b700601007387 */ /* 0x0081e20000100a00 */
[----:B--2---:R1:W-:Y:S03]  /*22590*/  STL.64 [R1+0x1b68], R4 ;  /* 0x001b680401007387 */ /* 0x0043e60000100a00 */
[----:B------:R-:W-:Y:S02]  /*225a0*/  STL.64 [R1+0x1b30], R14 ;  /* 0x001b300e01007387 */ /* 0x000fe40000100a00 */
[----:B------:R-:W-:Y:S02]  /*225b0*/  STL.64 [R1+0x1b78], R18 ;  /* 0x001b781201007387 */ /* 0x000fe40000100a00 */
[----:B0-----:R-:W-:-:S02]  /*225c0*/  IMAD.MOV.U32 R6, RZ, RZ, R8 ;  /* 0x000000ffff067224 */ /* 0x001fc400078e0008 */
[----:B------:R-:W-:-:S05]  /*225d0*/  IMAD.MOV.U32 R7, RZ, RZ, R3 ;  /* 0x000000ffff077224 */ /* 0x000fca00078e0003 */
[----:B------:R0:W-:Y:S01]  /*225e0*/  STL.64 [R1+0x1ba8], R6 ;  /* 0x001ba80601007387 */ /* 0x0001e20000100a00 */
[----:B-1----:R-:W2:Y:S02]  /*225f0*/  LDL.LU R4, [R1+0x70] ;  /* 0x0000700001047983 */ /* 0x002ea40000300800 */
[----:B------:R-:W2:Y:S01]  /*22600*/  LDL.LU R5, [R1+0x74] ;  /* 0x0000740001057983 */ /* 0x000ea20000300800 */
[----:B0-----:R-:W2:Y:S01]  /*22610*/  LDL.LU R6, [R1+0x78] ;  /* 0x0000780001067983 */ /* 0x001ea20000300800 */
[----:B------:R-:W2:Y:S02]  /*22620*/  LDL.LU R7, [R1+0x7c] ;  /* 0x00007c0001077983 */ /* 0x000ea40000300800 */
[----:B------:R-:W-:Y:S02]  /*22630*/  IMAD.MOV.U32 R14, RZ, RZ, R16 ;  /* 0x000000ffff0e7224 */ /* 0x000fe400078e0010 */
[----:B------:R-:W3:Y:S01]  /*22640*/  LDL.LU R16, [R1+0x60] ;  /* 0x0000600001107983 */ /* 0x000ee20000300800 */
[----:B------:R-:W3:Y:S02]  /*22650*/  LDL.LU R17, [R1+0x64] ;  /* 0x0000640001117983 */ /* 0x000ee40000300800 */
[----:B------:R-:W3:Y:S02]  /*22660*/  LDL.LU R18, [R1+0x68] ;  /* 0x0000680001127983 */ /* 0x000ee40000300800 */
[----:B------:R-:W-:Y:S01]  /*22670*/  IMAD.MOV.U32 R15, RZ, RZ, R13 ;  /* 0x000000ffff0f7224 */ /* 0x000fe200078e000d */
[----:B------:R-:W3:Y:S01]  /*22680*/  LDL.LU R19, [R1+0x6c] ;  /* 0x00006c0001137983 */ /* 0x000ee20000300800 */
[----:B------:R-:W3:Y:S02]  /*22690*/  LDL.LU R24, [R1+0x50] ;  /* 0x0000500001187983 */ /* 0x000ee40000300800 */
[----:B------:R-:W3:Y:S02]  /*226a0*/  LDL.LU R25, [R1+0x54] ;  /* 0x0000540001197983 */ /* 0x000ee40000300800 */
[----:B------:R-:W3:Y:S01]  /*226b0*/  LDL.LU R26, [R1+0x58] ;  /* 0x00005800011a7983 */ /* 0x000ee20000300800 */
[----:B------:R-:W3:Y:S01]  /*226c0*/  LDL.LU R27, [R1+0x5c] ;  /* 0x00005c00011b7983 */ /* 0x000ee20000300800 */
[----:B------:R0:W-:Y:S02]  /*226d0*/  STL.64 [R1+0x1b48], R14 ;  /* 0x001b480e01007387 */ /* 0x0001e40000100a00 */
[----:B------:R-:W-:-:S02]  /*226e0*/  IMAD.MOV.U32 R3, RZ, RZ, R11 ;  /* 0x000000ffff037224 */ /* 0x000fc400078e000b */
[----:B------:R-:W3:Y:S01]  /*226f0*/  LDL.LU R12, [R1+0x40] ;  /* 0x00004000010c7983 */ /* 0x000ee20000300800 */
[----:B------:R-:W3:Y:S04]  /*22700*/  LDL.LU R13, [R1+0x44] ;  /* 0x00004400010d7983 */ /* 0x000ee80000300800 */
[----:B0-----:R-:W3:Y:S01]  /*22710*/  LDL.LU R14, [R1+0x48] ;  /* 0x00004800010e7983 */ /* 0x001ee20000300800 */
[----:B------:R-:W3:Y:S01]  /*22720*/  LDL.LU R15, [R1+0x4c] ;  /* 0x00004c00010f7983 */ /* 0x000ee20000300800 */
[----:B--2---:R-:W-:Y:S02]  /*22730*/  HMMA.16816.F32.BF16 R20, R20, R10, R4 ;  /* 0x0000000a1414723c */ /* 0x004fe40000041804 */
[----:B------:R-:W3:Y:S05]  /*22740*/  LDL.LU.64 R6, [R1+0x1ba8] ;  /* 0x001ba80001067983 */ /* 0x000eea0000300a00 */
[----:B------:R-:W-:-:S02]  /*22750*/  IMAD.MOV.U32 R4, RZ, RZ, R10 ;  /* 0x000000ffff047224 */ /* 0x000fc400078e000a */
[----:B------:R-:W2:Y:S01]  /*22760*/  LDL.LU.64 R10, [R1+0x1ba0] ;  /* 0x001ba000010a7983 */ /* 0x000ea20000300a00 */
[----:B------:R-:W2:Y:S11]  /*22770*/  LDL.LU.64 R8, [R1+0x1b98] ;  /* 0x001b980001087983 */ /* 0x000eb60000300a00 */
[----:B------:R-:W-:Y:S03]  /*22780*/  @!UPT UIADD3 URZ, URZ, URZ, URZ ;  /* 0x0000003f3f3ff290 */ /* 0x000fe6000fffe03f */
[----:B------:R-:W-:Y:S02]  /*22790*/  IMAD.MOV.U32 R0, RZ, RZ, R22 ;  /* 0x000000ffff007224 */ /* 0x000fe400078e0016 */
[----:B------:R-:W-:Y:S02]  /*227a0*/  IMAD.MOV.U32 R2, RZ, RZ, R23 ;  /* 0x000000ffff027224 */ /* 0x000fe400078e0017 */
[----:B------:R-:W-:Y:S02]  /*227b0*/  IMAD.MOV.U32 R22, RZ, RZ, R4 ;  /* 0x000000ffff167224 */ /* 0x000fe400078e0004 */
[----:B------:R-:W-:Y:S01]  /*227c0*/  IMAD.MOV.U32 R23, RZ, RZ, R3 ;  /* 0x000000ffff177224 */ /* 0x000fe200078e0003 */
[----:B------:R0:W-:Y:S04]  /*227d0*/  STL.64 [R1+0x200], R20 ;  /* 0x0002001401007387 */ /* 0x0001e80000100a00 */
[----:B------:R1:W-:Y:S04]  /*227e0*/  STL.64 [R1+0x1b10], R22 ;  /* 0x001b101601007387 */ /* 0x0003e80000100a00 */
[----:B0-----:R-:W2:Y:S01]  /*227f0*/  LDL.LU R20, [R1+0x170] ;  /* 0x0001700001147983 */ /* 0x001ea20000300800 */
[----:B------:R-:W2:Y:S03]  /*22800*/  LDL.LU R21, [R1+0x174] ;  /* 0x0001740001157983 */ /* 0x000ea60000300800 */
[----:B-1----:R-:W2:Y:S01]  /*22810*/  LDL.LU R22, [R1+0x178] ;  /* 0x0001780001167983 */ /* 0x002ea20000300800 */
[----:B----4-:R-:W-:-:S02]  /*22820*/  IMAD.MOV.U32 R23, RZ, RZ, R29 ;  /* 0x000000ffff177224 */ /* 0x010fc400078e001d */
[----:B------:R-:W4:Y:S03]  /*22830*/  LDL.LU R29, [R1+0x1b94] ;  /* 0x001b9400011d7983 */ /* 0x000f260000300800 */
[----:B--2---:R-:W-:Y:S01]  /*22840*/  STL.64 [R1+0x1b28], R22 ;  /* 0x001b281601007387 */ /* 0x004fe20000100a00 */
[----:B------:R0:W-:Y:S02]  /*22850*/  STL.64 [R1+0x1b20], R20 ;  /* 0x001b201401007387 */ /* 0x0001e40000100a00 */
[----:B0-----:R-:W-:Y:S02]  /*22860*/  IMAD.MOV.U32 R20, RZ, RZ, R8 ;  /* 0x000000ffff147224 */ /* 0x001fe400078e0008 */
[----:B------:R-:W-:Y:S01]  /*22870*/  IMAD.MOV.U32 R21, RZ, RZ, R9 ;  /* 0x000000ffff157224 */ /* 0x000fe200078e0009 */
[----:B------:R-:W3:Y:S01]  /*22880*/  LDL.LU R8, [R1+0x1b90] ;  /* 0x001b900001087983 */ /* 0x000ee20000300800 */
[----:B------:R-:W3:Y:S02]  /*22890*/  LDL.LU R9, [R1+0x1b8c] ;  /* 0x001b8c0001097983 */ /* 0x000ee40000300800 */
[----:B------:R-:W-:-:S02]  /*228a0*/  IMAD.MOV.U32 R22, RZ, RZ, R10 ;  /* 0x000000ffff167224 */ /* 0x000fc400078e000a */
[----:B------:R-:W-:Y:S01]  /*228b0*/  IMAD.MOV.U32 R23, RZ, RZ, R11 ;  /* 0x000000ffff177224 */ /* 0x000fe200078e000b */
[----:B------:R-:W3:Y:S01]  /*228c0*/  LDL.LU R10, [R1+0x1b88] ;  /* 0x001b8800010a7983 */ /* 0x000ee20000300800 */
[----:B------:R-:W3:Y:S03]  /*228d0*/  LDL.LU R11, [R1+0x1b84] ;  /* 0x001b8400010b7983 */ /* 0x000ee60000300800 */
[----:B------:R-:W-:Y:S01]  /*228e0*/  STL.64 [R1+0x1b40], R22 ;  /* 0x001b401601007387 */ /* 0x000fe20000100a00 */
[----:B------:R0:W-:Y:S03]  /*228f0*/  STL.64 [R1+0x1b38], R20 ;  /* 0x001b381401007387 */ /* 0x0001e60000100a00 */
[----:B0-----:R-:W2:Y:S01]  /*22900*/  LDL.LU R20, [R1+0x120] ;  /* 0x0001200001147983 */ /* 0x001ea20000300800 */
[----:B------:R-:W2:Y:S02]  /*22910*/  LDL.LU R21, [R1+0x124] ;  /* 0x0001240001157983 */ /* 0x000ea40000300800 */
[----:B------:R-:W2:Y:S02]  /*22920*/  LDL.LU R22, [R1+0x128] ;  /* 0x0001280001167983 */ /* 0x000ea40000300800 */
[----:B----4-:R-:W-:-:S02]  /*22930*/  IMAD.MOV.U32 R23, RZ, RZ, R29 ;  /* 0x000000ffff177224 */ /* 0x010fc400078e001d */
[----:B------:R-:W4:Y:S01]  /*22940*/  LDL.LU R29, [R1+0x1b80] ;  /* 0x001b8000011d7983 */ /* 0x000f220000300800 */
[----:B------:R-:W-:Y:S02]  /*22950*/  STL [R1+0x19d4], R2 ;  /* 0x0019d40201007387 */ /* 0x000fe40000100800 */
[----:B------:R-:W-:Y:S01]  /*22960*/  STL [R1+0x19d0], R0 ;  /* 0x0019d00001007387 */ /* 0x000fe20000100800 */
[C---:B---3--:R-:W-:Y:S01]  /*22970*/  HMMA.16816.F32.BF16 R4, R8.reuse, R6, R16 ;  /* 0x000000060804723c */ /* 0x048fe20000041810 */
[----:B------:R-:W3:Y:S11]  /*22980*/  LDL.LU.64 R18, [R1+0x1b78] ;  /* 0x001b780001127983 */ /* 0x000ef60000300a00 */
[----:B------:R-:W-:Y:S11]  /*22990*/  @!UPT UIADD3 URZ, URZ, URZ, URZ ;  /* 0x0000003f3f3ff290 */ /* 0x000ff6000fffe03f */
[----:B------:R-:W-:Y:S01]  /*229a0*/  STL.64 [R1+0x1e0], R4 ;  /* 0x0001e00401007387 */ /* 0x000fe20000100a00 */
[----:B------:R0:W-:Y:S03]  /*229b0*/  STL.64 [R1+0x1e8], R6 ;  /* 0x0001e80601007387 */ /* 0x0001e60000100a00 */
[----:B0-----:R-:W2:Y:S01]  /*229c0*/  LDL.LU.64 R6, [R1+0x1b70] ;  /* 0x001b700001067983 */ /* 0x001ea20000300a00 */
[----:B------:R-:W2:Y:S01]  /*229d0*/  LDL.LU.64 R4, [R1+0x1b68] ;  /* 0x001b680001047983 */ /* 0x000ea20000300a00 */
[C---:B---3--:R-:W-:Y:S02]  /*229e0*/  HMMA.16816.F32.BF16 R16, R8.reuse, R18, R24 ;  /* 0x000000120810723c */ /* 0x048fe40000041818 */
[----:B------:R-:W2:Y:S01]  /*229f0*/  LDL.LU.64 R26, [R1+0x1b60] ;  /* 0x001b6000011a7983 */ /* 0x000ea20000300a00 */
[----:B------:R-:W3:Y:S11]  /*22a00*/  LDL.LU R24, [R1+0x1b58] ;  /* 0x001b580001187983 */ /* 0x000ef60000300800 */
[----:B------:R-:W-:Y:S09]  /*22a10*/  @!UPT UIADD3 URZ, URZ, URZ, URZ ;  /* 0x0000003f3f3ff290 */ /* 0x000ff2000fffe03f */
[----:B------:R-:W-:Y:S01]  /*22a20*/  STL.64 [R1+0x1d0], R16 ;  /* 0x0001d01001007387 */ /* 0x000fe20000100a00 */
[----:B------:R0:W-:Y:S03]  /*22a30*/  STL.64 [R1+0x1d8], R18 ;  /* 0x0001d81201007387 */ /* 0x0001e60000100a00 */
[----:B0-----:R-:W2:Y:S02]  /*22a40*/  LDL.LU.64 R18, [R1+0x1b50] ;  /* 0x001b500001127983 */ /* 0x001ea40000300a00 */
[C---:B--2---:R-:W-:Y:S08]  /*22a50*/  HMMA.16816.F32.BF16 R16, R8.reuse, R18, R12 ;  /* 0x000000120810723c */ /* 0x044ff0000004180c */
[----:B------:R-:W-:Y:S01]  /*22a60*/  HMMA.16816.F32.BF16 R12, R8, R26, R4 ;  /* 0x0000001a080c723c */ /* 0x000fe20000041804 */
[----:B----4-:R-:W0:Y:S11]  /*22a70*/  LDSM.16.MT88.4 R4, [R29+0x8000] ;  /* 0x008000001d04783b */ /* 0x010e360000004200 */
[----:B------:R-:W-:Y:S03]  /*22a80*/  @!UPT UIADD3 URZ, URZ, URZ, URZ ;  /* 0x0000003f3f3ff290 */ /* 0x000fe6000fffe03f */
[----:B------:R-:W-:Y:S01]  /*22a90*/  STL.64 [R1+0x1b0], R16 ;  /* 0x0001b01001007387 */ /* 0x000fe20000100a00 */
[----:B------:R-:W-:Y:S03]  /*22aa0*/  STL.64 [R1+0x1b8], R18 ;  /* 0x0001b81201007387 */ /* 0x000fe60000100a00 */
[----:B0-----:R-:W-:Y:S04]  /*22ab0*/  STL.64 [R1+0x1b08], R6 ;  /* 0x001b080601007387 */ /* 0x001fe80000100a00 */
[----:B------:R-:W-:Y:S02]  /*22ac0*/  STL.64 [R1+0x1a0], R12 ;  /* 0x0001a00c01007387 */ /* 0x000fe40000100a00 */
[----:B------:R-:W-:Y:S02]  /*22ad0*/  STL.64 [R1+0x1a8], R14 ;  /* 0x0001a80e01007387 */ /* 0x000fe40000100a00 */
[----:B---3--:R-:W0:Y:S04]  /*22ae0*/  LDSM.16.M88.4 R12, [R24+0x10080] ;  /* 0x01008000180c783b */ /* 0x008e280000000200 */
[----:B------:R1:W-:Y:S04]  /*22af0*/  STL.64 [R1+0x1b00], R4 ;  /* 0x001b000401007387 */ /* 0x0003e80000100a00 */
[----:B-1----:R-:W2:Y:S01]  /*22b00*/  LDL.LU R4, [R1+0x190] ;  /* 0x0001900001047983 */ /* 0x002ea20000300800 */
[----:B------:R-:W2:Y:S02]  /*22b10*/  LDL.LU R5, [R1+0x194] ;  /* 0x0001940001057983 */ /* 0x000ea40000300800 */
[----:B------:R-:W2:Y:S01]  /*22b20*/  LDL.LU R6, [R1+0x198] ;  /* 0x0001980001067983 */ /* 0x000ea20000300800 */
[----:B0-----:R-:W-:Y:S01]  /*22b30*/  STL.64 [R1+0xf0], R12 ;  /* 0x0000f00c01007387 */ /* 0x001fe20000100a00 */
[----:B------:R0:W-:Y:S03]  /*22b40*/  STL.64 [R1+0xf8], R14 ;  /* 0x0000f80e01007387 */ /* 0x0001e60000100a00 */
[----:B0-----:R-:W3:Y:S01]  /*22b50*/  LDL.LU.64 R14, [R1+0x1b48] ;  /* 0x001b4800010e7983 */ /* 0x001ee20000300a00 */
[----:B------:R-:W-:-:S02]  /*22b60*/  IMAD.MOV.U32 R17, RZ, RZ, R12 ;  /* 0x000000ffff117224 */ /* 0x000fc400078e000c */
[----:B------:R-:W-:Y:S02]  /*22b70*/  IMAD.MOV.U32 R16, RZ, RZ, R13 ;  /* 0x000000ffff107224 */ /* 0x000fe400078e000d */
[----:B---3--:R-:W-:Y:S01]  /*22b80*/  HMMA.16816.F32.BF16 R12, R8, R14, R20 ;  /* 0x0000000e080c723c */ /* 0x008fe20000041814 */
[----:B------:R-:W3:Y:S01]  /*22b90*/  LDL.LU.64 R22, [R1+0x1b40] ;  /* 0x001b400001167983 */ /* 0x000ee20000300a00 */
[----:B------:R-:W3:Y:S11]  /*22ba0*/  LDL.LU.64 R20, [R1+0x1b38] ;  /* 0x001b380001147983 */ /* 0x000ef60000300a00 */
[----:B------:R-:W-:Y:S10]  /*22bb0*/  @!UPT UIADD3 URZ, URZ, URZ, URZ ;  /* 0x0000003f3f3ff290 */ /* 0x000ff4000fffe03f */
[----:B------:R-:W-:Y:S01]  /*22bc0*/  STL.64 [R1+0x180], R12 ;  /* 0x0001800c01007387 */ /* 0x000fe20000100a00 */
[----:B------:R-:W-:Y:S02]  /*22bd0*/  STL.64 [R1+0x188], R14 ;  /* 0x0001880e01007387 */ /* 0x000fe40000100a00 */
[----:B------:R-:W0:Y:S02]  /*22be0*/  LDSM.16.M88.4 R12, [R24+0x10880] ;  /* 0x01088000180c783b */ /* 0x000e240000000200 */
[----:B0-----:R-:W-:Y:S02]  /*22bf0*/  STL.64 [R1+0xd0], R12 ;  /* 0x0000d00c01007387 */ /* 0x001fe40000100a00 */
[----:B------:R0:W-:Y:S02]  /*22c00*/  STL.64 [R1+0xd8], R14 ;  /* 0x0000d80e01007387 */ /* 0x0001e40000100a00 */
        /* <DEDUP_REMOVED lines=11> */
[----:B------:R-:W-:Y:S02]  /*22cc0*/  IMAD.MOV.U32 R27, RZ, RZ, R12 ;  /* 0x000000ffff1b7224 */ /* 0x000fe400078e000c */
[----:B------:R-:W-:Y:S02]  /*22cd0*/  IMAD.MOV.U32 R26, RZ, RZ, R13 ;  /* 0x000000ffff1a7224 */ /* 0x000fe400078e000d */
[----:B------:R-:W-:Y:S01]  /*22ce0*/  IMAD.MOV.U32 R2, RZ, RZ, R14 ;  /* 0x000000ffff027224 */ /* 0x000fe200078e000e */
[----:B------:R-:W-:Y:S01]  /*22cf0*/  STL.64 [R1+0xc8], R14 ;  /* 0x0000c80e01007387 */ /* 0x000fe20000100a00 */
[----:B------:R-:W-:-:S02]  /*22d00*/  IMAD.MOV.U32 R0, RZ, RZ, R15 ;  /* 0x000000ffff007224 */ /* 0x000fc400078e000f */
[----:B------:R-:W0:Y:S02]  /*22d10*/  LDSM.16.M88.4 R12, [R24+0x11880] ;  /* 0x01188000180c783b */ /* 0x000e240000000200 */
[----:B0-----:R-:W-:Y:S02]  /*22d20*/  STL.64 [R1+0xb0], R12 ;  /* 0x0000b00c01007387 */ /* 0x001fe40000100a00 */
[----:B------:R0:W-:Y:S02]  /*22d30*/  STL.64 [R1+0xb8], R14 ;  /* 0x0000b80e01007387 */ /* 0x0001e40000100a00 */
[----:B0-----:R-:W3:Y:S01]  /*22d40*/  LDL.LU.64 R14, [R1+0x1b18] ;  /* 0x001b1800010e7983 */ /* 0x001ee20000300a00 */
[----:B------:R-:W-:Y:S02]  /*22d50*/  IMAD.MOV.U32 R25, RZ, RZ, R12 ;  /* 0x000000ffff197224 */ /* 0x000fe400078e000c */
[----:B------:R-:W-:Y:S02]  /*22d60*/  IMAD.MOV.U32 R3, RZ, RZ, R13 ;  /* 0x000000ffff037224 */ /* 0x000fe400078e000d */
[----:B------:R-:W-:Y:S01]  /*22d70*/  IMAD.MOV.U32 R7, RZ, RZ, R28 ;  /* 0x000000ffff077224 */ /* 0x000fe200078e001c */
[----:B---3--:R-:W-:Y:S01]  /*22d80*/  HMMA.16816.F32.BF16 R12, R8, R14, R20 ;  /* 0x0000000e080c723c */ /* 0x008fe20000041814 */
[----:B------:R-:W2:Y:S11]  /*22d90*/  LDL.LU.64 R22, [R1+0x1b10] ;  /* 0x001b100001167983 */ /* 0x000eb60000300a00 */
[----:B------:R-:W-:Y:S11]  /*22da0*/  @!UPT UIADD3 URZ, URZ, URZ, URZ ;  /* 0x0000003f3f3ff290 */ /* 0x000ff6000fffe03f */
[----:B------:R-:W-:Y:S01]  /*22db0*/  STL.64 [R1+0x150], R12 ;  /* 0x0001500c01007387 */ /* 0x000fe20000100a00 */
[----:B------:R-:W-:Y:S02]  /*22dc0*/  STL.64 [R1+0x158], R14 ;  /* 0x0001580e01007387 */ /* 0x000fe40000100a00 */
[----:B------:R-:W0:Y:S04]  /*22dd0*/  LDSM.16.M88.4 R12, [R24+0x12080] ;  /* 0x01208000180c783b */ /* 0x000e280000000200 */
[----:B0-----:R-:W-:-:S05]  /*22de0*/  IMAD.MOV.U32 R28, RZ, RZ, R15 ;  /* 0x000000ffff1c7224 */ /* 0x001fca00078e000f */
[----:B------:R-:W-:Y:S01]  /*22df0*/  STL [R1+0x1920], R28 ;  /* 0x0019201c01007387 */ /* 0x000fe20000100800 */
[----:B--2---:R-:W-:Y:S03]  /*22e00*/  HMMA.16816.F32.BF16 R8, R8, R22, R4 ;  /* 0x000000160808723c */ /* 0x004fe60000041804 */
[----:B------:R-:W2:Y:S01]  /*22e10*/  LDL.LU.64 R6, [R1+0x1b08] ;  /* 0x001b080001067983 */ /* 0x000ea20000300a00 */
[----:B------:R-:W2:Y:S02]  /*22e20*/  LDL.LU.64 R4, [R1+0x1b00] ;  /* 0x001b000001047983 */ /* 0x000ea40000300a00 */
[----:B------:R-:W-:Y:S02]  /*22e30*/  STL.64 [R1+0xa0], R12 ;  /* 0x0000a00c01007387 */ /* 0x000fe40000100a00 */
[----:B------:R-:W-:Y:S11]  /*22e40*/  STL.64 [R1+0xa8], R14 ;  /* 0x0000a80e01007387 */ /* 0x000ff60000100a00 */
[----:B------:R-:W-:Y:S04]  /*22e50*/  @!UPT UIADD3 URZ, URZ, URZ, URZ ;  /* 0x0000003f3f3ff290 */ /* 0x000fe8000fffe03f */
[----:B------:R0:W-:Y:S01]  /*22e60*/  STL.64 [R1+0x140], R8 ;  /* 0x0001400801007387 */ /* 0x0001e20000100a00 */
[----:B------:R-:W-:Y:S02]  /*22e70*/  STL.64 [R1+0x148], R10 ;  /* 0x0001480a01007387 */ /* 0x000fe40000100a00 */
[----:B------:R-:W-:Y:S02]  /*22e80*/  STL.64 [R1+0x1aa8], R12 ;  /* 0x001aa80c01007387 */ /* 0x000fe40000100a00 */
[----:B------:R-:W3:Y:S01]  /*22e90*/  LDL.LU R20, [R1+0x2f0] ;  /* 0x0002f00001147983 */ /* 0x000ee20000300800 */
[----:B------:R-:W3:Y:S01]  /*22ea0*/  LDL.LU R21, [R1+0x2f4] ;  /* 0x0002f40001157983 */ /* 0x000ee20000300800 */
[----:B------:R-:W4:Y:S02]  /*22eb0*/  LDL.LU R22, [R1+0x2f8] ;  /* 0x0002f80001167983 */ /* 0x000f240000300800 */
[----:B------:R-:W4:Y:S02]  /*22ec0*/  LDL.LU R23, [R1+0x2fc] ;  /* 0x0002fc0001177983 */ /* 0x000f240000300800 */
[----:B0-----:R-:W-:-:S02]  /*22ed0*/  IMAD.MOV.U32 R8, RZ, RZ, R25 ;  /* 0x000000ffff087224 */ /* 0x001fc400078e0019 */
[----:B------:R-:W-:Y:S01]  /*22ee0*/  IMAD.MOV.U32 R9, RZ, RZ, R3 ;  /* 0x000000ffff097224 */ /* 0x000fe200078e0003 */
[----:B------:R-:W2:Y:S01]  /*22ef0*/  LDL.LU R25, [R1+0x1afc] ;  /* 0x001afc0001197983 */ /* 0x000ea20000300800 */
[----:B------:R-:W2:Y:S03]  /*22f00*/  LDL.LU R3, [R1+0x1af8] ;  /* 0x001af80001037983 */ /* 0x000ea60000300800 */
[----:B------:R0:W-:Y:S02]  /*22f10*/  STL.64 [R1+0x1ab0], R8 ;  /* 0x001ab00801007387 */ /* 0x0001e40000100a00 */
[----:B0-----:R-:W-:Y:S02]  /*22f20*/  IMAD.MOV.U32 R8, RZ, RZ, R27 ;  /* 0x000000ffff087224 */ /* 0x001fe400078e001b */
[----:B------:R-:W-:-:S05]  /*22f30*/  IMAD.MOV.U32 R9, RZ, RZ, R26 ;  /* 0x000000ffff097224 */ /* 0x000fca00078e001a */
[----:B------:R0:W-:Y:S02]  /*22f40*/  STL.64 [R1+0x1ac8], R8 ;  /* 0x001ac80801007387 */ /* 0x0001e40000100a00 */
[----:B0-----:R-:W-:Y:S02]  /*22f50*/  IMAD.MOV.U32 R8, RZ, RZ, R19 ;  /* 0x000000ffff087224 */ /* 0x001fe400078e0013 */
[----:B------:R-:W-:-:S05]  /*22f60*/  IMAD.MOV.U32 R9, RZ, RZ, R18 ;  /* 0x000000ffff097224 */ /* 0x000fca00078e0012 */
[----:B------:R-:W-:Y:S01]  /*22f70*/  STL.64 [R1+0x1ae0], R8 ;  /* 0x001ae00801007387 */ /* 0x000fe20000100a00 */
[----:B------:R-:W2:Y:S02]  /*22f80*/  LDL.LU R12, [R1+0x240] ;  /* 0x00024000010c7983 */ /* 0x000ea40000300800 */
[----:B------:R-:W2:Y:S02]  /*22f90*/  LDL.LU R13, [R1+0x244] ;  /* 0x00024400010d7983 */ /* 0x000ea40000300800 */
[----:B------:R-:W2:Y:S01]  /*22fa0*/  LDL.LU R14, [R1+0x248] ;  /* 0x00024800010e7983 */ /* 0x000ea20000300800 */
[----:B------:R-:W2:Y:S04]  /*22fb0*/  LDL.LU R15, [R1+0x24c] ;  /* 0x00024c00010f7983 */ /* 0x000ea80000300800 */
        /* <DEDUP_REMOVED lines=12> */
[----:B------:R-:W-:-:S02]  /*23080*/  IMAD.MOV.U32 R8, RZ, RZ, R17 ;  /* 0x000000ffff087224 */ /* 0x000fc400078e0011 */
[----:B------:R-:W-:Y:S02]  /*23090*/  IMAD.MOV.U32 R9, RZ, RZ, R16 ;  /* 0x000000ffff097224 */ /* 0x000fe400078e0010 */
[----:B------:R-:W0:Y:S04]  /*230a0*/  LDSM.16.M88.4 R16, [R24+0x12880] ;  /* 0x012880001810783b */ /* 0x000e280000000200 */
[----:B--2---:R-:W-:Y:S01]  /*230b0*/  STL.64 [R1+0x1af0], R14 ;  /* 0x001af00e01007387 */ /* 0x004fe20000100a00 */
[----:B------:R1:W-:Y:S03]  /*230c0*/  STL.64 [R1+0x1ae8], R12 ;  /* 0x001ae80c01007387 */ /* 0x0003e60000100a00 */
[----:B-1----:R-:W2:Y:S01]  /*230d0*/  LDL.LU R12, [R1+0x1f0] ;  /* 0x0001f000010c7983 */ /* 0x002ea20000300800 */
[----:B------:R-:W2:Y:S02]  /*230e0*/  LDL.LU R13, [R1+0x1f4] ;  /* 0x0001f400010d7983 */ /* 0x000ea40000300800 */
[----:B------:R-:W2:Y:S02]  /*230f0*/  LDL.LU R14, [R1+0x1f8] ;  /* 0x0001f800010e7983 */ /* 0x000ea40000300800 */
[----:B------:R-:W2:Y:S01]  /*23100*/  LDL.LU R15, [R1+0x1fc] ;  /* 0x0001fc00010f7983 */ /* 0x000ea20000300800 */
[----:B----4-:R-:W-:Y:S01]  /*23110*/  STL.64 [R1+0x1a90], R22 ;  /* 0x001a901601007387 */ /* 0x010fe20000100a00 */
[----:B---3--:R1:W-:Y:S03]  /*23120*/  STL.64 [R1+0x1a88], R20 ;  /* 0x001a881401007387 */ /* 0x0083e60000100a00 */
[----:B-1----:R-:W3:Y:S01]  /*23130*/  LDL.LU R20, [R1+0x2d0] ;  /* 0x0002d00001147983 */ /* 0x002ee20000300800 */
[----:B------:R-:W3:Y:S02]  /*23140*/  LDL.LU R21, [R1+0x2d4] ;  /* 0x0002d40001157983 */ /* 0x000ee40000300800 */
[----:B------:R-:W4:Y:S02]  /*23150*/  LDL.LU R22, [R1+0x2d8] ;  /* 0x0002d80001167983 */ /* 0x000f240000300800 */
[----:B------:R-:W4:Y:S01]  /*23160*/  LDL.LU R23, [R1+0x2dc] ;  /* 0x0002dc0001177983 */ /* 0x000f220000300800 */
[----:B--2---:R-:W-:Y:S01]  /*23170*/  HMMA.16816.F32.BF16 R8, R4, R8, R12 ;  /* 0x000000080408723c */ /* 0x004fe2000004180c */
[----:B----4-:R-:W-:Y:S01]  /*23180*/  STL.64 [R1+0x1aa0], R22 ;  /* 0x001aa01601007387 */ /* 0x010fe20000100a00 */
[----:B---3--:R1:W-:Y:S11]  /*23190*/  STL.64 [R1+0x1a98], R20 ;  /* 0x001a981401007387 */ /* 0x0083f60000100a00 */
[----:B------:R-:W-:Y:S11]  /*231a0*/  @!UPT UIADD3 URZ, URZ, URZ, URZ ;  /* 0x0000003f3f3ff290 */ /* 0x000ff6000fffe03f */
[----:B------:R-:W-:Y:S01]  /*231b0*/  IMAD.MOV.U32 R28, RZ, RZ, R10 ;  /* 0x000000ffff1c7224 */ /* 0x000fe200078e000a */
[----:B-1----:R-:W2:Y:S01]  /*231c0*/  LDL.LU R20, [R1+0x2a0] ;  /* 0x0002a00001147983 */ /* 0x002ea20000300800 */
[----:B------:R-:W2:Y:S02]  /*231d0*/  LDL.LU R21, [R1+0x2a4] ;  /* 0x0002a40001157983 */ /* 0x000ea40000300800 */
[----:B------:R-:W2:Y:S02]  /*231e0*/  LDL.LU R22, [R1+0x2a8] ;  /* 0x0002a80001167983 */ /* 0x000ea40000300800 */
[----:B------:R-:W3:Y:S02]  /*231f0*/  LDL.LU.64 R14, [R1+0x1af0] ;  /* 0x001af000010e7983 */ /* 0x000ee40000300a00 */
[----:B------:R-:W-:Y:S01]  /*23200*/  IMAD.MOV.U32 R23, RZ, RZ, R3 ;  /* 0x000000ffff177224 */ /* 0x000fe200078e0003 */
[----:B------:R-:W3:Y:S01]  /*23210*/  LDL.LU.64 R12, [R1+0x1ae8] ;  /* 0x001ae800010c7983 */ /* 0x000ee20000300a00 */
[----:B------:R-:W-:Y:S02]  /*23220*/  STL.64 [R1+0x130], R8 ;  /* 0x0001300801007387 */ /* 0x000fe40000100a00 */
[----:B------:R-:W-:-:S02]  /*23230*/  IMAD.MOV.U32 R3, RZ, RZ, R11 ;  /* 0x000000ffff037224 */ /* 0x000fc400078e000b */
[----:B------:R-:W1:Y:S01]  /*23240*/  LDSM.16.M88.4 R8, [R24+0x13080] ;  /* 0x013080001808783b */ /* 0x000e620000000200 */
[----:B0-----:R-:W-:Y:S02]  /*23250*/  STL.64 [R1+0x90], R16 ;  /* 0x0000901001007387 */ /* 0x001fe40000100a00 */
[----:B------:R-:W-:Y:S02]  /*23260*/  STL.64 [R1+0x98], R18 ;  /* 0x0000981201007387 */ /* 0x000fe40000100a00 */
[----:B------:R-:W-:Y:S01]  /*23270*/  STL [R1+0x1964], R3 ;  /* 0x0019640301007387 */ /* 0x000fe20000100800 */
[----:B------:R-:W-:Y:S04]  /*23280*/  STL [R1+0x1960], R28 ;  /* 0x0019601c01007387 */ /* 0x000fe80000100800 */
[----:B-1----:R0:W-:Y:S01]  /*23290*/  STL.64 [R1+0x80], R8 ;  /* 0x0000800801007387 */ /* 0x0021e20000100a00 */
[----:B------:R3:W-:Y:S03]  /*232a0*/  STL.64 [R1+0x88], R10 ;  /* 0x0000880a01007387 */ /* 0x0007e60000100a00 */
[----:B0-----:R-:W3:Y:S02]  /*232b0*/  LDL.LU.64 R8, [R1+0x1ae0] ;  /* 0x001ae00001087983 */ /* 0x001ee40000300a00 */
[----:B---3--:R-:W-:Y:S02]  /*232c0*/  HMMA.16816.F32.BF16 R8, R4, R8, R12 ;  /* 0x000000080408723c */ /* 0x008fe4000004180c */
[----:B------:R-:W3:Y:S01]  /*232d0*/  LDL.LU.64 R14, [R1+0x1ad8] ;  /* 0x001ad800010e7983 */ /* 0x000ee20000300a00 */
[----:B------:R-:W3:Y:S11]  /*232e0*/  LDL.LU.64 R12, [R1+0x1ad0] ;  /* 0x001ad000010c7983 */ /* 0x000ef60000300a00 */
[----:B------:R-:W-:Y:S09]  /*232f0*/  @!UPT UIADD3 URZ, URZ, URZ, URZ ;  /* 0x0000003f3f3ff290 */ /* 0x000ff2000fffe03f */
[----:B------:R-:W-:Y:S01]  /*23300*/  STL.64 [R1+0x120], R8 ;  /* 0x0001200801007387 */ /* 0x000fe20000100a00 */
[----:B------:R-:W-:Y:S02]  /*23310*/  STL.64 [R1+0x128], R10 ;  /* 0x0001280a01007387 */ /* 0x000fe40000100a00 */
[----:B------:R-:W0:Y:S02]  /*23320*/  LDSM.16.M88.4 R8, [R24+0x13880] ;  /* 0x013880001808783b */ /* 0x000e240000000200 */
[----:B0-----:R0:W-:Y:S02]  /*23330*/  STL.64 [R1+0x70], R8 ;  /* 0x0000700801007387 */ /* 0x0011e40000100a00 */
[----:B------:R-:W-:Y:S02]  /*23340*/  IMAD.MOV.U32 R24, RZ, RZ, R8 ;  /* 0x000000ffff187224 */ /* 0x000fe400078e0008 */
[----:B------:R3:W-:Y:S02]  /*23350*/  STL.64 [R1+0x78], R10 ;  /* 0x0000780a01007387 */ /* 0x0007e40000100a00 */
[----:B------:R-:W-:-:S02]  /*23360*/  IMAD.MOV.U32 R27, RZ, RZ, R9 ;  /* 0x000000ffff1b7224 */ /* 0x000fc400078e0009 */
[----:B0-----:R-:W3:Y:S02]  /*23370*/  LDL.LU.64 R8, [R1+0x1ac8] ;  /* 0x001ac80001087983 */ /* 0x001ee40000300a00 */
[----:B---3--:R-:W-:Y:S02]  /*23380*/  HMMA.16816.F32.BF16 R8, R4, R8, R12 ;  /* 0x000000080408723c */ /* 0x008fe4000004180c */
[----:B------:R-:W3:Y:S01]  /*23390*/  LDL.LU.64 R14, [R1+0x1ac0] ;  /* 0x001ac000010e7983 */ /* 0x000ee20000300a00 */
[----:B------:R-:W3:Y:S11]  /*233a0*/  LDL.LU.64 R12, [R1+0x1ab8] ;  /* 0x001ab800010c7983 */ /* 0x000ef60000300a00 */
[----:B------:R-:W-:Y:S09]  /*233b0*/  @!UPT UIADD3 URZ, URZ, URZ, URZ ;  /* 0x0000003f3f3ff290 */ /* 0x000ff2000fffe03f */
[----:B------:R0:W-:Y:S04]  /*233c0*/  STL.64 [R1+0x110], R8 ;  /* 0x0001100801007387 */ /* 0x0001e80000100a00 */
[----:B0-----:R-:W3:Y:S01]  /*233d0*/  LDL.LU.64 R8, [R1+0x1ab0] ;  /* 0x001ab00001087983 */ /* 0x001ee20000300a00 */
[----:B------:R-:W-:Y:S02]  /*233e0*/  IMAD.MOV.U32 R28, RZ, RZ, R11 ;  /* 0x000000ffff1c7224 */ /* 0x000fe400078e000b */
[----:B------:R-:W-:-:S03]  /*233f0*/  IMAD.MOV.U32 R3, RZ, RZ, R10 ;  /* 0x000000ffff037224 */ /* 0x000fc600078e000a */
[----:B------:R-:W-:Y:S02]  /*23400*/  STL [R1+0x196c], R28 ;  /* 0x00196c1c01007387 */ /* 0x000fe40000100800 */
[----:B------:R-:W-:Y:S01]  /*23410*/  STL [R1+0x1968], R3 ;  /* 0x0019680301007387 */ /* 0x000fe20000100800 */
[C---:B---3--:R-:W-:Y:S01]  /*23420*/  HMMA.16816.F32.BF16 R8, R4.reuse, R8, R12 ;  /* 0x000000080408723c */ /* 0x048fe2000004180c */
[----:B------:R-:W2:Y:S11]  /*23430*/  LDL.LU.64 R12, [R1+0x1aa8] ;  /* 0x001aa800010c7983 */ /* 0x000eb60000300a00 */
[----:B------:R-:W-:Y:S11]  /*23440*/  @!UPT UIADD3 URZ, URZ, URZ, URZ ;  /* 0x0000003f3f3ff290 */ /* 0x000ff6000fffe03f */
[----:B------:R-:W-:Y:S01]  /*23450*/  STL.64 [R1+0x100], R8 ;  /* 0x0001000801007387 */ /* 0x000fe20000100a00 */
[----:B------:R-:W-:Y:S02]  /*23460*/  STL.64 [R1+0x108], R10 ;  /* 0x0001080a01007387 */ /* 0x000fe40000100a00 */
[----:B------:R-:W-:Y:S01]  /*23470*/  LDSM.16.MT88.4 R8, [R29+0x8080] ;  /* 0x008080001d08783b */ /* 0x000fe20000004200 */
[C---:B--2---:R-:W-:Y:S11]  /*23480*/  HMMA.16816.F32.BF16 R20, R4.reuse, R12, R20 ;  /* 0x0000000c0414723c */ /* 0x044ff60000041814 */
[----:B------:R-:W-:Y:S11]  /*23490*/  @!UPT UIADD3 URZ, URZ, URZ, URZ ;  /* 0x0000003f3f3ff290 */ /* 0x000ff6000fffe03f */
[----:B------:R-:W-:Y:S01]  /*234a0*/  @!UPT UIADD3 URZ, URZ, URZ, URZ ;  /* 0x0000003f3f3ff290 */ /* 0x000fe2000fffe03f */
[----:B------:R-:W-:Y:S01]  /*234b0*/  STL.64 [R1+0xe0], R20 ;  /* 0x0000e01401007387 */ /* 0x000fe20000100a00 */
[----:B------:R0:W-:Y:S03]  /*234c0*/  STL.64 [R1+0xe8], R22 ;  /* 0x0000e81601007387 */ /* 0x0001e60000100a00 */
[----:B0-----:R-:W2:Y:S01]  /*234d0*/  LDL.LU.64 R22, [R1+0x1aa0] ;  /* 0x001aa00001167983 */ /* 0x001ea20000300a00 */
[----:B------:R-:W2:Y:S02]  /*234e0*/  LDL.LU.64 R20, [R1+0x1a98] ;  /* 0x001a980001147983 */ /* 0x000ea40000300a00 */
[----:B------:R-:W-:Y:S02]  /*234f0*/  IMAD.MOV.U32 R26, RZ, RZ, R12 ;  /* 0x000000ffff1a7224 */ /* 0x000fe400078e000c */
[----:B------:R-:W-:Y:S02]  /*23500*/  IMAD.MOV.U32 R3, RZ, RZ, R13 ;  /* 0x000000ffff037224 */ /* 0x000fe400078e000d */
[----:B------:R-:W0:Y:S04]  /*23510*/  LDSM.16.MT88.4 R12, [R29+0x8100] ;  /* 0x008100001d0c783b */ /* 0x000e280000004200 */
[----:B0-----:R-:W-:Y:S01]  /*23520*/  STL.64 [R1+0x1a08], R14 ;  /* 0x001a080e01007387 */ /* 0x001fe20000100a00 */
[----:B------:R0:W-:Y:S03]  /*23530*/  STL.64 [R1+0x1a00], R12 ;  /* 0x001a000c01007387 */ /* 0x0001e60000100a00 */
        /* <DEDUP_REMOVED lines=12> */
[----:B------:R0:W-:Y:S02]  /*23600*/  STL.64 [R1+0x1970], R16 ;  /* 0x0019701001007387 */ /* 0x0001e40000100a00 */
[----:B0-----:R-:W-:-:S02]  /*23610*/  IMAD.MOV.U32 R16, RZ, RZ, R24 ;  /* 0x000000ffff107224 */ /* 0x001fc400078e0018 */
[----:B------:R-:W4:Y:S01]  /*23620*/  LDL.LU R24, [R1+0x1a80] ;  /* 0x001a800001187983 */ /* 0x000f220000300800 */
[----:B---3--:R-:W-:Y:S01]  /*23630*/  STL.64 [R1+0x1a10], R12 ;  /* 0x001a100c01007387 */ /* 0x008fe20000100a00 */
[----:B--2---:R-:W-:Y:S11]  /*23640*/  HMMA.16816.F32.BF16 R20, R4, R12, R20 ;  /* 0x0000000c0414723c */ /* 0x004ff60000041814 */
[----:B------:R-:W-:Y:S11]  /*23650*/  @!UPT UIADD3 URZ, URZ, URZ, URZ ;  /* 0x0000003f3f3ff290 */ /* 0x000ff6000fffe03f */
[----:B------:R-:W-:Y:S01]  /*23660*/  @!UPT UIADD3 URZ, URZ, URZ, URZ ;  /* 0x0000003f3f3ff290 */ /* 0x000fe2000fffe03f */
[----:B------:R-:W-:Y:S01]  /*23670*/  STL.64 [R1+0x50], R20 ;  /* 0x0000501401007387 */ /* 0x000fe20000100a00 */
[----:B------:R-:W-:Y:S02]  /*23680*/  STL.64 [R1+0x58], R22 ;  /* 0x0000581601007387 */ /* 0x000fe40000100a00 */
[----:B------:R-:W0:Y:S02]  /*23690*/  LDSM.16.MT88.4 R20, [R29+0xa000] ;  /* 0x00a000001d14783b */ /* 0x000e240000004200 */
[----:B0-----:R-:W-:Y:S02]  /*236a0*/  STL.64 [R1+0x18c0], R22 ;  /* 0x0018c01601007387 */ /* 0x001fe40000100a00 */
[----:B------:R0:W-:Y:S02]  /*236b0*/  STL.64 [R1+0x18b8], R20 ;  /* 0x0018b81401007387 */ /* 0x0001e40000100a00 */
[----:B0-----:R-:W2:Y:S01]  /*236c0*/  LDL.LU.64 R20, [R1+0xd0] ;  /* 0x0000d00001147983 */ /* 0x001ea20000300a00 */
[----:B------:R-:W-:-:S03]  /*236d0*/  IMAD.MOV.U32 R17, RZ, RZ, R27 ;  /* 0x000000ffff117224 */ /* 0x000fc600078e001b */
[----:B--2---:R0:W-:Y:S04]  /*236e0*/  STL.64 [R1+0x1a78], R20 ;  /* 0x001a781401007387 */ /* 0x0041e80000100a00 */
[----:B0-----:R-:W2:Y:S01]  /*236f0*/  LDL.LU R20, [R1+0x2e0] ;  /* 0x0002e00001147983 */ /* 0x001ea20000300800 */
[----:B------:R-:W2:Y:S02]  /*23700*/  LDL.LU R21, [R1+0x2e4] ;  /* 0x0002e40001157983 */ /* 0x000ea40000300800 */
[----:B------:R-:W2:Y:S02]  /*23710*/  LDL.LU R22, [R1+0x2e8] ;  /* 0x0002e80001167983 */ /* 0x000ea40000300800 */
[----:B------:R-:W2:Y:S02]  /*23720*/  LDL.LU R23, [R1+0x2ec] ;  /* 0x0002ec0001177983 */ /* 0x000ea40000300800 */
[----:B------:R-:W-:-:S02]  /*23730*/  IMAD.MOV.U32 R12, RZ, RZ, R15 ;  /* 0x000000ffff0c7224 */ /* 0x000fc400078e000f */
[----:B------:R-:W-:Y:S01]  /*23740*/  IMAD.MOV.U32 R13, RZ, RZ, R14 ;  /* 0x000000ffff0d7224 */ /* 0x000fe200078e000e */
[----:B--2---:R-:W-:Y:S11]  /*23750*/  HMMA.16816.F32.BF16 R4, R4, R16, R20 ;  /* 0x000000100404723c */ /* 0x004ff60000041814 */
[----:B------:R-:W-:Y:S11]  /*23760*/  @!UPT UIADD3 URZ, URZ, URZ, URZ ;  /* 0x0000003f3f3ff290 */ /* 0x000ff6000fffe03f */
[----:B------:R-:W-:Y:S01]  /*23770*/  @!UPT UIADD3 URZ, URZ, URZ, URZ ;  /* 0x0000003f3f3ff290 */ /* 0x000fe2000fffe03f */
[----:B------:R-:W-:Y:S01]  /*23780*/  STL.64 [R1+0x30], R4 ;  /* 0x0000300401007387 */ /* 0x000fe20000100a00 */
[----:B------:R-:W-:Y:S02]  /*23790*/  STL.64 [R1+0x38], R6 ;  /* 0x0000380601007387 */ /* 0x000fe40000100a00 */
[----:B------:R0:W-:Y:S02]  /*237a0*/  STL.64 [R1+0x1a28], R12 ;  /* 0x001a280c01007387 */ /* 0x0001e40000100a00 */
[----:B------:R-:W1:Y:S04]  /*237b0*/  LDSM.16.MT88.4 R4, [R29+0xa080] ;  /* 0x00a080001d04783b */ /* 0x000e680000004200 */
[----:B0-----:R-:W-:Y:S02]  /*237c0*/  IMAD.MOV.U32 R12, RZ, RZ, R26 ;  /* 0x000000ffff0c7224 */ /* 0x001fe400078e001a */
[----:B------:R-:W-:-:S05]  /*237d0*/  IMAD.MOV.U32 R13, RZ, RZ, R3 ;  /* 0x000000ffff0d7224 */ /* 0x000fca00078e0003 */
[----:B------:R0:W-:Y:S01]  /*237e0*/  STL.64 [R1+0x1a60], R12 ;  /* 0x001a600c01007387 */ /* 0x0001e20000100a00 */
[----:B------:R-:W2:Y:S02]  /*237f0*/  LDL.LU R26, [R1+0x328] ;  /* 0x00032800011a7983 */ /* 0x000ea40000300800 */
[----:B------:R-:W2:Y:S01]  /*23800*/  LDL.LU R27, [R1+0x32c] ;  /* 0x00032c00011b7983 */ /* 0x000ea20000300800 */
[----:B0-----:R-:W3:Y:S01]  /*23810*/  LDL.LU R12, [R1+0x330] ;  /* 0x00033000010c7983 */ /* 0x001ee20000300800 */
[----:B------:R-:W3:Y:S02]  /*23820*/  LDL.LU R13, [R1+0x334] ;  /* 0x00033400010d7983 */ /* 0x000ee40000300800 */
[----:B------:R-:W2:Y:S02]  /*23830*/  LDL.LU R14, [R1+0x338] ;  /* 0x00033800010e7983 */ /* 0x000ea40000300800 */
[----:B------:R-:W2:Y:S01]  /*23840*/  LDL.LU R15, [R1+0x33c] ;  /* 0x00033c00010f7983 */ /* 0x000ea20000300800 */
[----:B------:R-:W3:Y:S01]  /*23850*/  LDL.LU R16, [R1+0x350] ;  /* 0x0003500001107983 */ /* 0x000ee20000300800 */
[----:B------:R-:W4:Y:S02]  /*23860*/  LDL.LU R17, [R1+0x354] ;  /* 0x0003540001117983 */ /* 0x000f240000300800 */
[----:B------:R-:W4:Y:S02]  /*23870*/  LDL.LU R18, [R1+0x358] ;  /* 0x0003580001127983 */ /* 0x000f240000300800 */
[----:B------:R-:W4:Y:S01]  /*23880*/  LDL.LU R19, [R1+0x35c] ;  /* 0x00035c0001137983 */ /* 0x000f220000300800 */
[----:B------:R-:W4:Y:S04]  /*23890*/  LDL.64 R20, [R1+0xf0] ;  /* 0x0000f00001147983 */ /* 0x000f280000100a00 */
[----:B--2---:R-:W-:Y:S01]  /*238a0*/  STL.64 [R1+0x1a70], R14 ;  /* 0x001a700e01007387 */ /* 0x004fe20000100a00 */
[----:B---3--:R0:W-:Y:S03]  /*238b0*/  STL.64 [R1+0x1a68], R12 ;  /* 0x001a680c01007387 */ /* 0x0081e60000100a00 */
[----:B0-----:R-:W2:Y:S01]  /*238c0*/  LDL.LU R12, [R1+0x340] ;  /* 0x00034000010c7983 */ /* 0x001ea20000300800 */
[----:B------:R-:W2:Y:S02]  /*238d0*/  LDL.LU R13, [R1+0x344] ;  /* 0x00034400010d7983 */ /* 0x000ea40000300800 */
[----:B------:R-:W2:Y:S02]  /*238e0*/  LDL.LU R14, [R1+0x348] ;  /* 0x00034800010e7983 */ /* 0x000ea40000300800 */
[----:B------:R-:W2:Y:S01]  /*238f0*/  LDL.LU R15, [R1+0x34c] ;  /* 0x00034c00010f7983 */ /* 0x000ea20000300800 */
[----:B------:R-:W-:Y:S01]  /*23900*/  STL.64 [R1+0x1a58], R26 ;  /* 0x001a581a01007387 */ /* 0x000fe20000100a00 */
[----:B----4-:R0:W-:Y:S03]  /*23910*/  STL.64 [R1+0x1a50], R24 ;  /* 0x001a501801007387 */ /* 0x0101e60000100a00 */
[----:B0-----:R-:W3:Y:S01]  /*23920*/  LDL.LU.64 R24, [R1+0xc0] ;  /* 0x0000c00001187983 */ /* 0x001ee20000300a00 */
[----:B-1----:R-:W-:Y:S02]  /*23930*/  STL.64 [R1+0x1860], R6 ;  /* 0x0018600601007387 */ /* 0x002fe40000100a00 */
[----:B------:R0:W-:Y:S02]  /*23940*/  STL.64 [R1+0x1858], R4 ;  /* 0x0018580401007387 */ /* 0x0001e40000100a00 */
[----:B0-----:R-:W4:Y:S01]  /*23950*/  LDL.LU.64 R4, [R1+0x70] ;  /* 0x0000700001047983 */ /* 0x001f220000300a00 */
[----:B------:R-:W2:Y:S03]  /*23960*/  LDL.LU.64 R6, [R1+0x78] ;  /* 0x0000780001067983 */ /* 0x000ea60000300a00 */
[----:B--2---:R-:W-:Y:S01]  /*23970*/  STL.64 [R1+0x1a20], R6 ;  /* 0x001a200601007387 */ /* 0x004fe20000100a00 */
[----:B----4-:R0:W-:Y:S03]  /*23980*/  STL.64 [R1+0x1a18], R4 ;  /* 0x001a180401007387 */ /* 0x0101e60000100a00 */
[----:B0-----:R-:W2:Y:S01]  /*23990*/  LDL.LU R4, [R1+0x1c0] ;  /* 0x0001c00001047983 */ /* 0x001ea20000300800 */
[----:B------:R-:W2:Y:S02]  /*239a0*/  LDL.LU R5, [R1+0x1c4] ;  /* 0x0001c40001057983 */ /* 0x000ea40000300800 */
[----:B------:R-:W4:Y:S02]  /*239b0*/  LDL.LU R6, [R1+0x1c8] ;  /* 0x0001c80001067983 */ /* 0x000f240000300800 */
[----:B------:R-:W4:Y:S01]  /*239c0*/  LDL.LU R7, [R1+0x1cc] ;  /* 0x0001cc0001077983 */ /* 0x000f220000300800 */
[----:B------:R-:W-:Y:S01]  /*239d0*/  HMMA.16816.F32.BF16 R16, R8, R20, R16 ;  /* 0x000000140810723c */ /* 0x000fe20000041810 */
[----:B----4-:R-:W-:Y:S01]  /*239e0*/  STL.64 [R1+0x1a38], R6 ;  /* 0x001a380601007387 */ /* 0x010fe20000100a00 */
[----:B--2---:R0:W-:Y:S03]  /*239f0*/  STL.64 [R1+0x1a30], R4 ;  /* 0x001a300401007387 */ /* 0x0041e60000100a00 */
[----:B0-----:R-:W2:Y:S01]  /*23a00*/  LDL.LU R4, [R1+0x310] ;  /* 0x0003100001047983 */ /* 0x001ea20000300800 */
[----:B------:R-:W2:Y:S02]  /*23a10*/  LDL.LU R5, [R1+0x314] ;  /* 0x0003140001057983 */ /* 0x000ea40000300800 */
[----:B------:R-:W4:Y:S02]  /*23a20*/  LDL.LU R6, [R1+0x318] ;  /* 0x0003180001067983 */ /* 0x000f240000300800 */
[----:B------:R-:W4:Y:S02]  /*23a30*/  LDL.LU R7, [R1+0x31c] ;  /* 0x00031c0001077983 */ /* 0x000f240000300800 */
[----:B----4-:R-:W-:Y:S01]  /*23a40*/  STL.64 [R1+0x1a48], R6 ;  /* 0x001a480601007387 */ /* 0x010fe20000100a00 */
[----:B--2---:R0:W-:Y:S03]  /*23a50*/  STL.64 [R1+0x1a40], R4 ;  /* 0x001a400401007387 */ /* 0x0041e60000100a00 */
[----:B0-----:R-:W2:Y:S01]  /*23a60*/  LDL.LU.64 R4, [R1+0xb0] ;  /* 0x0000b00001047983 */ /* 0x001ea20000300a00 */
[----:B------:R-:W-:Y:S06]  /*23a70*/  STL [R1+0x1850], R29 ;  /* 0x0018501d01007387 */ /* 0x000fec0000100800 */
[----:B------:R0:W-:Y:S02]  /*23a80*/  STL.64 [R1+0x20], R16 ;  /* 0x0000201001007387 */ /* 0x0001e40000100a00 */
[----:B------:R1:W-:Y:S02]  /*23a90*/  STL.64 [R1+0x28], R18 ;  /* 0x0000281201007387 */ /* 0x0003e40000100a00 */
[----:B0-----:R-:W-:-:S02]  /*23aa0*/  IMAD.MOV.U32 R17, RZ, RZ, R21 ;  /* 0x000000ffff117224 */ /* 0x001fc400078e0015 */
[----:B-1----:R-:W-:Y:S02]  /*23ab0*/  IMAD.MOV.U32 R18, RZ, RZ, R20 ;  /* 0x000000ffff127224 */ /* 0x002fe400078e0014 */
[----:B------:R-:W4:Y:S02]  /*23ac0*/  LDL.LU.64 R20, [R1+0x1a78] ;  /* 0x001a780001147983 */ /* 0x000f240000300a00 */
[C---:B----4-:R-:W-:Y:S11]  /*23ad0*/  HMMA.16816.F32.BF16 R12, R8.reuse, R20, R12 ;  /* 0x00000014080c723c */ /* 0x050ff6000004180c */
[----:B------:R-:W-:Y:S11]  /*23ae0*/  @!UPT UIADD3 URZ, URZ, URZ, URZ ;  /* 0x0000003f3f3ff290 */ /* 0x000ff6000fffe03f */
[----:B------:R-:W-:Y:S01]  /*23af0*/  @!UPT UIADD3 URZ, URZ, URZ, URZ ;  /* 0x0000003f3f3ff290 */ /* 0x000fe2000fffe03f */
[----:B------:R-:W-:Y:S01]  /*23b00*/  STL.64 [R1+0x10], R12 ;  /* 0x0000100c01007387 */ /* 0x000fe20000100a00 */
[----:B------:R0:W-:Y:S03]  /*23b10*/  STL.64 [R1+0x18], R14 ;  /* 0x0000180e01007387 */ /* 0x0001e60000100a00 */
[----:B0-----:R-:W3:Y:S01]  /*23b20*/  LDL.LU.64 R14, [R1+0x1a70] ;  /* 0x001a7000010e7983 */ /* 0x001ee20000300a00 */
[----:B------:R-:W3:Y:S02]  /*23b30*/  LDL.LU.64 R12, [R1+0x1a68] ;  /* 0x001a6800010c7983 */ /* 0x000ee40000300a00 */
[----:B------:R0:W-:Y:S02]  /*23b40*/  STL.64 [R1+0x19e8], R20 ;  /* 0x0019e81401007387 */ /* 0x0001e40000100a00 */
[----:B0-----:R-:W4:Y:S01]  /*23b50*/  LDL.LU R20, [R1+0x2c0] ;  /* 0x0002c00001147983 */ /* 0x001f220000300800 */
[----:B------:R-:W4:Y:S02]  /*23b60*/  LDL.LU R21, [R1+0x2c4] ;  /* 0x0002c40001157983 */ /* 0x000f240000300800 */
[----:B------:R-:W4:Y:S02]  /*23b70*/  LDL.LU R22, [R1+0x2c8] ;  /* 0x0002c80001167983 */ /* 0x000f240000300800 */
[----:B------:R-:W4:Y:S01]  /*23b80*/  LDL.LU R23, [R1+0x2cc] ;  /* 0x0002cc0001177983 */ /* 0x000f220000300800 */
[----:B---3--:R-:W-:Y:S11]  /*23b90*/  HMMA.16816.F32.BF16 R12, R8, R24, R12 ;  /* 0x00000018080c723c */ /* 0x008ff6000004180c */
[----:B------:R-:W-:Y:S11]  /*23ba0*/  @!UPT UIADD3 URZ, URZ, URZ, URZ ;  /* 0x0000003f3f3ff290 */ /* 0x000ff6000fffe03f */
[----:B------:R-:W-:Y:S01]  /*23bb0*/  @!UPT UIADD3 URZ, URZ, URZ, URZ ;  /* 0x0000003f3f3ff290 */ /* 0x000fe2000fffe03f */
[----:B------:R0:W-:Y:S01]  /*23bc0*/  STL.64 [R1], R12 ;  /* 0x0000000c01007387 */ /* 0x0001e20000100a00 */
[----:B------:R1:W-:Y:S03]  /*23bd0*/  STL.64 [R1+0x8], R14 ;  /* 0x0000080e01007387 */ /* 0x0003e60000100a00 */
[----:B0-----:R-:W3:Y:S01]  /*23be0*/  LDL.LU.64 R12, [R1+0x1a60] ;  /* 0x001a6000010c7983 */ /* 0x001ee20000300a00 */
[----:B-1----:R-:W-:Y:S02]  /*23bf0*/  IMAD.MOV.U32 R15, RZ, RZ, R24 ;  /* 0x000000ffff0f7224 */ /* 0x002fe400078e0018 */
[----:B------:R-:W-:Y:S02]  /*23c00*/  IMAD.MOV.U32 R14, RZ, RZ, R25 ;  /* 0x000000ffff0e7224 */ /* 0x000fe400078e0019 */
[----:B------:R-:W3:Y:S01]  /*23c10*/  LDL.LU.64 R26, [R1+0x1a58] ;  /* 0x001a5800011a7983 */ /* 0x000ee20000300a00 */
[----:B------:R-:W3:Y:S01]  /*23c20*/  LDL.LU.64 R24, [R1+0x1a50] ;  /* 0x001a500001187983 */ /* 0x000ee20000300a00 */
[----:B--2---:R-:W-:-:S02]  /*23c30*/  IMAD.MOV.U32 R16, RZ, RZ, R4 ;  /* 0x000000ffff107224 */ /* 0x004fc400078e0004 */
[----:B------:R-:W-:Y:S02]  /*23c40*/  IMAD.MOV.U32 R3, RZ, RZ, R5 ;  /* 0x000000ffff037224 */ /* 0x000fe400078e0005 */
[----:B------:R-:W2:Y:S01]  /*23c50*/  LDL.LU.64 R6, [R1+0x1a48] ;  /* 0x001a480001067983 */ /* 0x000ea20000300a00 */
[----:B---3--:R-:W-:Y:S01]  /*23c60*/  HMMA.16816.F32.BF16 R24, R8, R4, R24 ;  /* 0x000000040818723c */ /* 0x008fe20000041818 */
[----:B------:R-:W2:Y:S11]  /*23c70*/  LDL.LU.64 R4, [R1+0x1a40] ;  /* 0x001a400001047983 */ /* 0x000eb60000300a00 */
[----:B------:R-:W-:Y:S11]  /*23c80*/  @!UPT UIADD3 URZ, URZ, URZ, URZ ;  /* 0x0000003f3f3ff290 */ /* 0x000ff6000fffe03f */
[----:B------:R-:W-:Y:S01]  /*23c90*/  STL.64 [R1+0x1810], R26 ;  /* 0x0018101a01007387 */ /* 0x000fe20000100a00 */
[----:B------:R0:W-:Y:S02]  /*23ca0*/  STL.64 [R1+0x1808], R24 ;  /* 0x0018081801007387 */ /* 0x0001e40000100a00 */
[----:B0-----:R-:W-:Y:S02]  /*23cb0*/  IMAD.MOV.U32 R24, RZ, RZ, R15 ;  /* 0x000000ffff187224 */ /* 0x001fe400078e000f */
[----:B------:R-:W-:Y:S02]  /*23cc0*/  IMAD.MOV.U32 R25, RZ, RZ, R14 ;  /* 0x000000ffff197224 */ /* 0x000fe400078e000e */
[----:B------:R-:W-:Y:S02]  /*23cd0*/  IMAD.MOV.U32 R26, RZ, RZ, R2 ;  /* 0x000000ffff1a7224 */ /* 0x000fe400078e0002 */
[----:B------:R-:W-:-:S05]  /*23ce0*/  IMAD.MOV.U32 R27, RZ, RZ, R0 ;  /* 0x000000ffff1b7224 */ /* 0x000fca00078e0000 */
[----:B------:R-:W-:Y:S01]  /*23cf0*/  STL.64 [R1+0x19e0], R26 ;  /* 0x0019e01a01007387 */ /* 0x000fe20000100a00 */
[----:B------:R0:W-:Y:S03]  /*23d00*/  STL.64 [R1+0x19d8], R24 ;  /* 0x0019d81801007387 */ /* 0x0001e60000100a00 */
[----:B0-----:R-:W3:Y:S01]  /*23d10*/  LDL.LU R24, [R1+0x300] ;  /* 0x0003000001187983 */ /* 0x001ee20000300800 */
[----:B------:R-:W3:Y:S02]  /*23d20*/  LDL.LU R25, [R1+0x304] ;  /* 0x0003040001197983 */ /* 0x000ee40000300800 */
[----:B------:R-:W3:Y:S02]  /*23d30*/  LDL.LU R26, [R1+0x308] ;  /* 0x00030800011a7983 */ /* 0x000ee40000300800 */
[----:B------:R-:W3:Y:S01]  /*23d40*/  LDL.LU R27, [R1+0x30c] ;  /* 0x00030c00011b7983 */ /* 0x000ee20000300800 */
[C---:B--2---:R-:W-:Y:S01]  /*23d50*/  HMMA.16816.F32.BF16 R12, R8.reuse, R12, R4 ;  /* 0x0000000c080c723c */ /* 0x044fe20000041804 */
[----:B------:R-:W2:Y:S01]  /*23d60*/  LDL.LU.64 R6, [R1+0x1a38] ;  /* 0x001a380001067983 */ /* 0x000ea20000300a00 */
[----:B------:R-:W2:Y:S11]  /*23d70*/  LDL.LU.64 R4, [R1+0x1a30] ;  /* 0x001a300001047983 */ /* 0x000eb60000300a00 */
[----:B------:R-:W-:Y:S10]  /*23d80*/  @!UPT UIADD3 URZ, URZ, URZ, URZ ;  /* 0x0000003f3f3ff290 */ /* 0x000ff4000fffe03f */
[----:B------:R0:W-:Y:S01]  /*23d90*/  STL.64 [R1+0x40], R12 ;  /* 0x0000400c01007387 */ /* 0x0001e20000100a00 */
[----:B------:R2:W-:Y:S03]  /*23da0*/  STL [R1+0x48], R14 ;  /* 0x0000480e01007387 */ /* 0x0005e60000100800 */
[----:B0-----:R-:W2:Y:S01]  /*23db0*/  LDL.LU.64 R12, [R1+0x1a28] ;  /* 0x001a2800010c7983 */ /* 0x001ea20000300a00 */
[----:B------:R-:W-:Y:S02]  /*23dc0*/  IMAD.MOV.U32 R29, RZ, RZ, R15 ;  /* 0x000000ffff1d7224 */ /* 0x000fe400078e000f */
[C---:B--2---:R-:W-:Y:S01]  /*23dd0*/  HMMA.16816.F32.BF16 R12, R8.reuse, R12, R4 ;  /* 0x0000000c080c723c */ /* 0x044fe20000041804 */
[----:B------:R-:W2:Y:S01]  /*23de0*/  LDL.LU.64 R6, [R1+0x1a20] ;  /* 0x001a200001067983 */ /* 0x000ea20000300a00 */
[----:B------:R-:W4:Y:S11]  /*23df0*/  LDL.LU.64 R4, [R1+0x1a18] ;  /* 0x001a180001047983 */ /* 0x000f360000300a00 */
[----:B------:R-:W-:Y:S10]  /*23e00*/  @!UPT UIADD3 URZ, URZ, URZ, URZ ;  /* 0x0000003f3f3ff290 */ /* 0x000ff4000fffe03f */
[----:B------:R0:W-:Y:S01]  /*23e10*/  STL.64 [R1+0x1c0], R12 ;  /* 0x0001c00c01007387 */ /* 0x0001e20000100a00 */
[----:B------:R1:W-:Y:S03]  /*23e20*/  STL.64 [R1+0x1c8], R14 ;  /* 0x0001c80e01007387 */ /* 0x0003e60000100a00 */
[----:B0-----:R-:W3:Y:S02]  /*23e30*/  LDL.LU.64 R12, [R1+0x1a10] ;  /* 0x001a1000010c7983 */ /* 0x001ee40000300a00 */
[C---:B---3--:R-:W-:Y:S08]  /*23e40*/  HMMA.16816.F32.BF16 R24, R8.reuse, R12, R24 ;  /* 0x0000000c0818723c */ /* 0x048ff00000041818 */
[----:B----4-:R-:W-:Y:S01]  /*23e50*/  HMMA.16816.F32.BF16 R8, R8, R4, R20 ;  /* 0x000000040808723c */ /* 0x010fe20000041814 */
[----:B------:R-:W-:-:S02]  /*23e60*/  IMAD.MOV.U32 R2, RZ, RZ, R12 ;  /* 0x000000ffff027224 */ /* 0x000fc400078e000c */
[----:B------:R-:W-:Y:S11]  /*23e70*/  IMAD.MOV.U32 R0, RZ, RZ, R13 ;  /* 0x000000ffff007224 */ /* 0x000ff600078e000d */
[----:B------:R-:W-:Y:S01]  /*23e80*/  @!UPT UIADD3 URZ, URZ, URZ, URZ ;  /* 0x0000003f3f3ff290 */ /* 0x000fe2000fffe03f */
[----:B------:R0:W-:Y:S01]  /*23e90*/  STL.64 [R1+0x300], R24 ;  /* 0x0003001801007387 */ /* 0x0001e20000100a00 */
[----:B------:R3:W-:Y:S02]  /*23ea0*/  STL.64 [R1+0x308], R26 ;  /* 0x0003081a01007387 */ /* 0x0007e40000100a00 */
[----:B-1----:R-:W4:Y:S02]  /*23eb0*/  LDL.LU.64 R14, [R1+0x1a08] ;  /* 0x001a0800010e7983 */ /* 0x002f240000300a00 */
[----:B------:R-:W4:Y:S01]  /*23ec0*/  LDL.LU.64 R12, [R1+0x1a00] ;  /* 0x001a0000010c7983 */ /* 0x000f220000300a00 */
[----:B0-----:R-:W2:Y:S02]  /*23ed0*/  LDL.LU R24, [R1+0x290] ;  /* 0x0002900001187983 */ /* 0x001ea40000300800 */
[----:B------:R-:W-:Y:S02]  /*23ee0*/  STL.64 [R1+0x2f0], R8 ;  /* 0x0002f00801007387 */ /* 0x000fe40000100a00 */
[----:B------:R-:W-:Y:S02]  /*23ef0*/  STL.64 [R1+0x2f8], R10 ;  /* 0x0002f80a01007387 */ /* 0x000fe40000100a00 */
[----:B------:R-:W2:Y:S01]  /*23f00*/  LDL.LU R25, [R1+0x294] ;  /* 0x0002940001197983 */ /* 0x000ea20000300800 */
[----:B---3--:R-:W3:Y:S01]  /*23f10*/  LDL.LU R26, [R1+0x298] ;  /* 0x00029800011a7983 */ /* 0x008ee20000300800 */
[----:B------:R-:W3:Y:S03]  /*23f20*/  LDL.LU R27, [R1+0x29c] ;  /* 0x00029c00011b7983 */ /* 0x000ee60000300800 */
[----:B---3--:R-:W-:Y:S01]  /*23f30*/  STL.64 [R1+0x19f8], R26 ;  /* 0x0019f81a01007387 */ /* 0x008fe20000100a00 */
[----:B--2---:R0:W-:Y:S03]  /*23f40*/  STL.64 [R1+0x19f0], R24 ;  /* 0x0019f01801007387 */ /* 0x0041e60000100a00 */
[----:B0-----:R-:W4:Y:S01]  /*23f50*/  LDL.LU R24, [R1+0x2b0] ;  /* 0x0002b00001187983 */ /* 0x001f220000300800 */
[----:B------:R-:W4:Y:S02]  /*23f60*/  LDL.LU R25, [R1+0x2b4] ;  /* 0x0002b40001197983 */ /* 0x000f240000300800 */
[----:B------:R-:W4:Y:S02]  /*23f70*/  LDL.LU R26, [R1+0x2b8] ;  /* 0x0002b800011a7983 */ /* 0x000f240000300800 */
[----:B------:R-:W4:Y:S01]  /*23f80*/  LDL.LU R27, [R1+0x2bc] ;  /* 0x0002bc00011b7983 */ /* 0x000f220000300800 */
[----:B------:R-:W-:Y:S01]  /*23f90*/  STL.64 [R1+0x1988], R6 ;  /* 0x0019880601007387 */ /* 0x000fe20000100a00 */
[----:B------:R-:W-:Y:S02]  /*23fa0*/  STL.64 [R1+0x1980], R4 ;  /* 0x0019800401007387 */ /* 0x000fe40000100a00 */
[----:B------:R-:W2:Y:S02]  /*23fb0*/  LDL R10, [R1+0xb8] ;  /* 0x0000b800010a7983 */ /* 0x000ea40000100800 */
[----:B------:R-:W2:Y:S02]  /*23fc0*/  LDL R11, [R1+0xbc] ;  /* 0x0000bc00010b7983 */ /* 0x000ea40000100800 */
[----:B------:R-:W-:-:S02]  /*23fd0*/  IMAD.MOV.U32 R8, RZ, RZ, R16 ;  /* 0x000000ffff087224 */ /* 0x000fc400078e0010 */
[----:B------:R-:W-:Y:S01]  /*23fe0*/  IMAD.MOV.U32 R9, RZ, RZ, R3 ;  /* 0x000000ffff097224 */ /* 0x000fe200078e0003 */
[----:B--2---:R-:W-:Y:S04]  /*23ff0*/  STL.64 [R1+0x19c8], R10 ;  /* 0x0019c80a01007387 */ /* 0x004fe80000100a00 */
[----:B------:R0:W-:Y:S02]  /*24000*/  STL.64 [R1+0x19c0], R8 ;  /* 0x0019c00801007387 */ /* 0x0001e40000100a00 */
[----:B0-----:R-:W2:Y:S01]  /*24010*/  LDL.LU R8, [R1+0x280] ;  /* 0x0002800001087983 */ /* 0x001ea20000300800 */
[----:B------:R-:W2:Y:S02]  /*24020*/  LDL.LU R9, [R1+0x284] ;  /* 0x0002840001097983 */ /* 0x000ea40000300800 */
[----:B------:R-:W2:Y:S02]  /*24030*/  LDL.LU R10, [R1+0x288] ;  /* 0x00028800010a7983 */ /* 0x000ea40000300800 */
[----:B------:R-:W2:Y:S01]  /*24040*/  LDL.LU R11, [R1+0x28c] ;  /* 0x00028c00010b7983 */ /* 0x000ea20000300800 */
[----:B------:R-:W3:Y:S01]  /*24050*/  LDL.LU R4, [R1+0x250] ;  /* 0x0002500001047983 */ /* 0x000ee20000300800 */
[----:B------:R-:W3:Y:S02]  /*24060*/  LDL.LU R5, [R1+0x254] ;  /* 0x0002540001057983 */ /* 0x000ee40000300800 */
[----:B------:R-:W2:Y:S02]  /*24070*/  LDL.LU R6, [R1+0x258] ;  /* 0x0002580001067983 */ /* 0x000ea40000300800 */
[----:B------:R-:W2:Y:S02]  /*24080*/  LDL.LU R7, [R1+0x25c] ;  /* 0x00025c0001077983 */ /* 0x000ea40000300800 */
[----:B--2---:R-:W-:Y:S01]  /*24090*/  STL.64 [R1+0x19a8], R6 ;  /* 0x0019a80601007387 */ /* 0x004fe20000100a00 */
[----:B---3--:R0:W-:Y:S03]  /*240a0*/  STL.64 [R1+0x19a0], R4 ;  /* 0x0019a00401007387 */ /* 0x0081e60000100a00 */
[----:B0-----:R-:W2:Y:S01]  /*240b0*/  LDL.LU.64 R4, [R1+0xa0] ;  /* 0x0000a00001047983 */ /* 0x001ea20000300a00 */
[----:B------:R-:W-:-:S02]  /*240c0*/  IMAD.MOV.U32 R21, RZ, RZ, R17 ;  /* 0x000000ffff157224 */ /* 0x000fc400078e0011 */
[----:B------:R-:W-:-:S07]  /*240d0*/  IMAD.MOV.U32 R20, RZ, RZ, R18 ;  /* 0x000000ffff147224 */ /* 0x000fce00078e0012 */
[C---:B----4-:R-:W-:Y:S01]  /*240e0*/  HMMA.16816.F32.BF16 R20, R12.reuse, R20, R24 ;  /* 0x000000140c14723c */ /* 0x050fe20000041818 */
[----:B--2---:R0:W-:Y:S04]  /*240f0*/  STL.64 [R1+0x19b0], R4 ;  /* 0x0019b00401007387 */ /* 0x0041e80000100a00 */
[----:B0-----:R-:W2:Y:S01]  /*24100*/  LDL.LU R4, [R1+0x270] ;  /* 0x0002700001047983 */ /* 0x001ea20000300800 */
[----:B------:R-:W2:Y:S02]  /*24110*/  LDL.LU R5, [R1+0x274] ;  /* 0x0002740001057983 */ /* 0x000ea40000300800 */
[----:B------:R-:W2:Y:S02]  /*24120*/  LDL.LU R6, [R1+0x278] ;  /* 0x0002780001067983 */ /* 0x000ea40000300800 */
[----:B------:R-:W2:Y:S01]  /*24130*/  LDL.LU R7, [R1+0x27c] ;  /* 0x00027c0001077983 */ /* 0x000ea20000300800 */
[----:B------:R-:W3:Y:S01]  /*24140*/  LDL.LU R16, [R1+0x230] ;  /* 0x0002300001107983 */ /* 0x000ee20000300800 */
[----:B------:R-:W3:Y:S02]  /*24150*/  LDL.LU R17, [R1+0x234] ;  /* 0x0002340001117983 */ /* 0x000ee40000300800 */
[----:B------:R-:W4:Y:S02]  /*24160*/  LDL.LU R18, [R1+0x238] ;  /* 0x0002380001127983 */ /* 0x000f240000300800 */
[----:B------:R-:W4:Y:S02]  /*24170*/  LDL.LU R19, [R1+0x23c] ;  /* 0x00023c0001137983 */ /* 0x000f240000300800 */
[----:B----4-:R-:W-:Y:S01]  /*24180*/  STL.64 [R1+0x1998], R18 ;  /* 0x0019981201007387 */ /* 0x010fe20000100a00 */
[----:B---3--:R0:W-:Y:S03]  /*24190*/  STL.64 [R1+0x1990], R16 ;  /* 0x0019901001007387 */ /* 0x0081e60000100a00 */
[----:B0-----:R-:W3:Y:S01]  /*241a0*/  LDL.LU.64 R16, [R1+0x90] ;  /* 0x0000900001107983 */ /* 0x001ee20000300a00 */
[----:B------:R-:W4:Y:S02]  /*241b0*/  LDL.LU.64 R26, [R1+0x19f8] ;  /* 0x0019f800011a7983 */ /* 0x000f240000300a00 */
[----:B------:R-:W4:Y:S02]  /*241c0*/  LDL.LU.64 R24, [R1+0x19f0] ;  /* 0x0019f00001187983 */ /* 0x000f240000300a00 */
[----:B------:R0:W-:Y:S01]  /*241d0*/  STL.64 [R1+0x350], R20 ;  /* 0x0003501401007387 */ /* 0x0001e20000100a00 */
[----:B------:R-:W-:Y:S04]  /*241e0*/  STL.64 [R1+0x358], R22 ;  /* 0x0003581601007387 */ /* 0x000fe80000100a00 */
[----:B0-----:R-:W4:Y:S02]  /*241f0*/  LDL.LU.64 R20, [R1+0x19e8] ;  /* 0x0019e80001147983 */ /* 0x001f240000300a00 */
[----:B----4-:R-:W-:Y:S01]  /*24200*/  HMMA.16816.F32.BF16 R24, R12, R20, R24 ;  /* 0x000000140c18723c */ /* 0x010fe20000041818 */
[----:B------:R-:W-:-:S02]  /*24210*/  IMAD.MOV.U32 R28, RZ, RZ, R20 ;  /* 0x000000ffff1c7224 */ /* 0x000fc400078e0014 */
[----:B------:R-:W-:Y:S11]  /*24220*/  IMAD.MOV.U32 R3, RZ, RZ, R21 ;  /* 0x000000ffff037224 */ /* 0x000ff600078e0015 */
[----:B------:R-:W-:Y:S09]  /*24230*/  @!UPT UIADD3 URZ, URZ, URZ, URZ ;  /* 0x0000003f3f3ff290 */ /* 0x000ff2000fffe03f */
[----:B------:R-:W-:Y:S01]  /*24240*/  STL.64 [R1+0x340], R24 ;  /* 0x0003401801007387 */ /* 0x000fe20000100a00 */
[----:B------:R0:W-:Y:S03]  /*24250*/  STL.64 [R1+0x348], R26 ;  /* 0x0003481a01007387 */ /* 0x0001e60000100a00 */
[----:B0-----:R-:W4:Y:S01]  /*24260*/  LDL.LU.64 R26, [R1+0x19e0] ;  /* 0x0019e000011a7983 */ /* 0x001f220000300a00 */
[----:B------:R-:W2:Y:S02]  /*24270*/  LDL.LU.64 R24, [R1+0x19d8] ;  /* 0x0019d80001187983 */ /* 0x000ea40000300a00 */
[----:B------:R-:W3:Y:S02]  /*24280*/  LDL.LU R20, [R1+0x140] ;  /* 0x0001400001147983 */ /* 0x000ee40000300800 */
[----:B------:R-:W3:Y:S01]  /*24290*/  LDL.LU R21, [R1+0x144] ;  /* 0x0001440001157983 */ /* 0x000ee20000300800 */
[----:B------:R-:W3:Y:S01]  /*242a0*/  LDL.LU R22, [R1+0x148] ;  /* 0x0001480001167983 */ /* 0x000ee20000300800 */
[----:B------:R-:W3:Y:S01]  /*242b0*/  LDL.LU R23, [R1+0x14c] ;  /* 0x00014c0001177983 */ /* 0x000ee20000300800 */
[----:B--2---:R-:W-:Y:S02]  /*242c0*/  HMMA.16816.F32.BF16 R8, R12, R24, R8 ;  /* 0x000000180c08723c */ /* 0x004fe40000041808 */
[----:B---3--:R-:W-:Y:S01]  /*242d0*/  STL.64 [R1+0x18d0], R22 ;  /* 0x0018d01601007387 */ /* 0x008fe20000100a00 */
[----:B------:R0:W-:Y:S02]  /*242e0*/  STL.64 [R1+0x18c8], R20 ;  /* 0x0018c81401007387 */ /* 0x0001e40000100a00 */
[----:B0-----:R-:W-:-:S02]  /*242f0*/  IMAD.MOV.U32 R20, RZ, RZ, R2 ;  /* 0x000000ffff147224 */ /* 0x001fc400078e0002 */
[----:B------:R-:W-:Y:S01]  /*24300*/  IMAD.MOV.U32 R21, RZ, RZ, R0 ;  /* 0x000000ffff157224 */ /* 0x000fe200078e0000 */
[----:B------:R-:W2:Y:S01]  /*24310*/  LDL.LU R2, [R1+0x19d4] ;  /* 0x0019d40001027983 */ /* 0x000ea20000300800 */
[----:B------:R-:W3:Y:S11]  /*24320*/  LDL.LU R0, [R1+0x19d0] ;  /* 0x0019d00001007983 */ /* 0x000ef60000300800 */
[----:B------:R-:W-:Y:S03]  /*24330*/  @!UPT UIADD3 URZ, URZ, URZ, URZ ;  /* 0x0000003f3f3ff290 */ /* 0x000fe6000fffe03f */
[----:B------:R-:W-:Y:S01]  /*24340*/  STL.64 [R1+0x330], R8 ;  /* 0x0003300801007387 */ /* 0x000fe20000100a00 */
[----:B------:R0:W-:Y:S03]  /*24350*/  STL.64 [R1+0x338], R10 ;  /* 0x0003380a01007387 */ /* 0x0001e60000100a00 */
[----:B0-----:R-:W2:Y:S01]  /*24360*/  LDL.LU.64 R10, [R1+0x19c8] ;  /* 0x0019c800010a7983 */ /* 0x001ea20000300a00 */
[----:B------:R-:W2:Y:S02]  /*24370*/  LDL.LU.64 R8, [R1+0x19c0] ;  /* 0x0019c00001087983 */ /* 0x000ea40000300a00 */
[----:B----4-:R-:W-:Y:S02]  /*24380*/  STL.64 [R1+0x1940], R26 ;  /* 0x0019401a01007387 */ /* 0x010fe40000100a00 */
[----:B------:R0:W-:Y:S02]  /*24390*/  STL.64 [R1+0x1938], R24 ;  /* 0x0019381801007387 */ /* 0x0001e40000100a00 */
[----:B0-----:R-:W4:Y:S01]  /*243a0*/  LDL.LU R24, [R1+0x200] ;  /* 0x0002000001187983 */ /* 0x001f220000300800 */
[----:B------:R-:W4:Y:S01]  /*243b0*/  LDL.LU R25, [R1+0x204] ;  /* 0x0002040001197983 */ /* 0x000f220000300800 */
[----:B--2---:R-:W-:Y:S01]  /*243c0*/  HMMA.16816.F32.BF16 R4, R12, R8, R4 ;  /* 0x000000080c04723c */ /* 0x004fe20000041804 */
[----:B---3--:R-:W-:-:S02]  /*243d0*/  IMAD.MOV.U32 R26, RZ, RZ, R0 ;  /* 0x000000ffff1a7224 */ /* 0x008fc400078e0000 */
[----:B------:R-:W-:Y:S01]  /*243e0*/  IMAD.MOV.U32 R27, RZ, RZ, R2 ;  /* 0x000000ffff1b7224 */ /* 0x000fe200078e0002 */
[----:B------:R-:W2:Y:S01]  /*243f0*/  LDL.LU R0, [R1+0x19bc] ;  /* 0x0019bc0001007983 */ /* 0x000ea20000300800 */
[----:B------:R-:W3:Y:S11]  /*24400*/  LDL.LU R2, [R1+0x19b8] ;  /* 0x0019b80001027983 */ /* 0x000ef60000300800 */
[----:B------:R-:W-:Y:S07]  /*24410*/  @!UPT UIADD3 URZ, URZ, URZ, URZ ;  /* 0x0000003f3f3ff290 */ /* 0x000fee000fffe03f */
[----:B------:R0:W-:Y:S01]  /*24420*/  STL.64 [R1+0x320], R4 ;  /* 0x0003200401007387 */ /* 0x0001e20000100a00 */
[----:B------:R-:W-:Y:S03]  /*24430*/  STL.64 [R1+0x328], R6 ;  /* 0x0003280601007387 */ /* 0x000fe60000100a00 */
[----:B0-----:R-:W4:Y:S01]  /*24440*/  LDL.LU.64 R4, [R1+0x19b0] ;  /* 0x0019b00001047983 */ /* 0x001f220000300a00 */
[----:B------:R-:W-:Y:S02]  /*24450*/  STL.64 [R1+0x1930], R10 ;  /* 0x0019300a01007387 */ /* 0x000fe40000100a00 */
[----:B------:R0:W-:Y:S02]  /*24460*/  STL.64 [R1+0x1928], R8 ;  /* 0x0019280801007387 */ /* 0x0001e40000100a00 */
[----:B0-----:R-:W4:Y:S01]  /*24470*/  LDL.LU R8, [R1+0x260] ;  /* 0x0002600001087983 */ /* 0x001f220000300800 */
[----:B------:R-:W4:Y:S02]  /*24480*/  LDL.LU R9, [R1+0x264] ;  /* 0x0002640001097983 */ /* 0x000f240000300800 */
[----:B--2---:R-:W-:-:S02]  /*24490*/  IMAD.MOV.U32 R11, RZ, RZ, R0 ;  /* 0x000000ffff0b7224 */ /* 0x004fc400078e0000 */
[----:B---3--:R-:W-:-:S07]  /*244a0*/  IMAD.MOV.U32 R10, RZ, RZ, R2 ;  /* 0x000000ffff0a7224 */ /* 0x008fce00078e0002 */
[----:B----4-:R-:W-:Y:S11]  /*244b0*/  HMMA.16816.F32.BF16 R8, R12, R4, R8 ;  /* 0x000000040c08723c */ /* 0x010ff60000041808 */
[----:B------:R-:W-:Y:S11]  /*244c0*/  @!UPT UIADD3 URZ, URZ, URZ, URZ ;  /* 0x0000003f3f3ff290 */ /* 0x000ff6000fffe03f */
[----:B------:R-:W-:Y:S01]  /*244d0*/  @!UPT UIADD3 URZ, URZ, URZ, URZ ;  /* 0x0000003f3f3ff290 */ /* 0x000fe2000fffe03f */
[----:B------:R0:W-:Y:S01]  /*244e0*/  STL.64 [R1+0x290], R8 ;  /* 0x0002900801007387 */ /* 0x0001e20000100a00 */
[----:B------:R1:W-:Y:S02]  /*244f0*/  STL.64 [R1+0x298], R10 ;  /* 0x0002980a01007387 */ /* 0x0003e40000100a00 */
[----:B------:R-:W2:Y:S02]  /*24500*/  LDL.LU.64 R6, [R1+0x19a8] ;  /* 0x0019a80001067983 */ /* 0x000ea40000300a00 */
[----:B0-----:R-:W-:Y:S02]  /*24510*/  IMAD.MOV.U32 R9, RZ, RZ, R4 ;  /* 0x000000ffff097224 */ /* 0x001fe400078e0004 */
[----:B------:R-:W-:Y:S02]  /*24520*/  IMAD.MOV.U32 R8, RZ, RZ, R5 ;  /* 0x000000ffff087224 */ /* 0x000fe400078e0005 */
[----:B------:R-:W2:Y:S01]  /*24530*/  LDL.LU.64 R4, [R1+0x19a0] ;  /* 0x0019a00001047983 */ /* 0x000ea20000300a00 */
[----:B-1----:R-:W-:-:S02]  /*24540*/  IMAD.MOV.U32 R11, RZ, RZ, R16 ;  /* 0x000000ffff0b7224 */ /* 0x002fc400078e0010 */
[----:B------:R-:W-:Y:S02]  /*24550*/  IMAD.MOV.U32 R10, RZ, RZ, R17 ;  /* 0x000000ffff0a7224 */ /* 0x000fe400078e0011 */
[----:B------:R-:W3:Y:S01]  /*24560*/  LDL.LU.64 R18, [R1+0x1998] ;  /* 0x0019980001127983 */ /* 0x000ee20000300a00 */
[C---:B--2---:R-:W-:Y:S01]  /*24570*/  HMMA.16816.F32.BF16 R4, R12.reuse, R16, R4 ;  /* 0x000000100c04723c */ /* 0x044fe20000041804 */
[----:B------:R-:W3:Y:S11]  /*24580*/  LDL.LU.64 R16, [R1+0x1990] ;  /* 0x0019900001107983 */ /* 0x000ef60000300a00 */
[----:B------:R-:W-:Y:S11]  /*24590*/  @!UPT UIADD3 URZ, URZ, URZ, URZ ;  /* 0x0000003f3f3ff290 */ /* 0x000ff6000fffe03f */
[----:B------:R0:W-:Y:S01]  /*245a0*/  STL.64 [R1+0x310], R4 ;  /* 0x0003100401007387 */ /* 0x0001e20000100a00 */
[----:B------:R-:W-:Y:S02]  /*245b0*/  IMAD.MOV.U32 R2, RZ, RZ, R6 ;  /* 0x000000ffff027224 */ /* 0x000fe400078e0006 */
[----:B------:R-:W-:Y:S02]  /*245c0*/  IMAD.MOV.U32 R0, RZ, RZ, R7 ;  /* 0x000000ffff007224 */ /* 0x000fe400078e0007 */
[----:B------:R-:W2:Y:S04]  /*245d0*/  LDL.LU.64 R6, [R1+0x1988] ;  /* 0x0019880001067983 */ /* 0x000ea80000300a00 */
[----:B0-----:R-:W4:Y:S01]  /*245e0*/  LDL.LU.64 R4, [R1+0x1980] ;  /* 0x0019800001047983 */ /* 0x001f220000300a00 */
[C---:B---3--:R-:W-:Y:S11]  /*245f0*/  HMMA.16816.F32.BF16 R16, R12.reuse, R20, R16 ;  /* 0x000000140c10723c */ /* 0x048ff60000041810 */
[----:B------:R-:W-:Y:S11]  /*24600*/  @!UPT UIADD3 URZ, URZ, URZ, URZ ;  /* 0x0000003f3f3ff290 */ /* 0x000ff6000fffe03f */
[----:B------:R-:W-:Y:S01]  /*24610*/  @!UPT UIADD3 URZ, URZ, URZ, URZ ;  /* 0x0000003f3f3ff290 */ /* 0x000fe2000fffe03f */
[----:B------:R-:W-:Y:S01]  /*24620*/  STL.64 [R1+0x2e0], R16 ;  /* 0x0002e01001007387 */ /* 0x000fe20000100a00 */
[----:B------:R0:W-:Y:S01]  /*24630*/  STL.64 [R1+0x2e8], R18 ;  /* 0x0002e81201007387 */ /* 0x0001e20000100a00 */
[----:B----4-:R-:W-:Y:S02]  /*24640*/  HMMA.16816.F32.BF16 R12, R12, R4, R24 ;  /* 0x000000040c0c723c */ /* 0x010fe40000041818 */
[----:B0-----:R-:W3:Y:S01]  /*24650*/  LDL.LU.64 R18, [R1+0x1978] ;  /* 0x0019780001127983 */ /* 0x001ee20000300a00 */
[----:B------:R-:W3:Y:S02]  /*24660*/  LDL.LU.64 R16, [R1+0x1970] ;  /* 0x0019700001107983 */ /* 0x000ee40000300a00 */
[----:B------:R0:W-:Y:S02]  /*24670*/  STL.64 [R1+0x18e8], R20 ;  /* 0x0018e81401007387 */ /* 0x0001e40000100a00 */
[----:B0-----:R-:W-:Y:S02]  /*24680*/  IMAD.MOV.U32 R20, RZ, RZ, R11 ;  /* 0x000000ffff147224 */ /* 0x001fe400078e000b */
[----:B------:R-:W-:-:S05]  /*24690*/  IMAD.MOV.U32 R21, RZ, RZ, R10 ;  /* 0x000000ffff157224 */ /* 0x000fca00078e000a */
[----:B------:R0:W-:Y:S02]  /*246a0*/  STL.64 [R1+0x1900], R20 ;  /* 0x0019001401007387 */ /* 0x0001e40000100a00 */
[----:B0-----:R-:W-:Y:S02]  /*246b0*/  IMAD.MOV.U32 R20, RZ, RZ, R9 ;  /* 0x000000ffff147224 */ /* 0x001fe400078e0009 */
[----:B------:R-:W-:-:S05]  /*246c0*/  IMAD.MOV.U32 R21, RZ, RZ, R8 ;  /* 0x000000ffff157224 */ /* 0x000fca00078e0008 */
[----:B------:R-:W-:Y:S01]  /*246d0*/  STL.64 [R1+0x1918], R20 ;  /* 0x0019181401007387 */ /* 0x000fe20000100a00 */
[----:B------:R-:W4:Y:S02]  /*246e0*/  LDL.LU R8, [R1+0x1b0] ;  /* 0x0001b00001087983 */ /* 0x000f240000300800 */
[----:B------:R-:W-:Y:S02]  /*246f0*/  STL.64 [R1+0x2d0], R12 ;  /* 0x0002d00c01007387 */ /* 0x000fe40000100a00 */
[----:B------:R-:W-:Y:S01]  /*24700*/  STL.64 [R1+0x2d8], R14 ;  /* 0x0002d80e01007387 */ /* 0x000fe20000100a00 */
[----:B------:R-:W4:Y:S01]  /*24710*/  LDL.LU R9, [R1+0x1b4] ;  /* 0x0001b40001097983 */ /* 0x000f220000300800 */
[----:B------:R-:W2:Y:S02]  /*24720*/  LDL.LU R10, [R1+0x1b8] ;  /* 0x0001b800010a7983 */ /* 0x000ea40000300800 */
[----:B------:R-:W2:Y:S02]  /*24730*/  LDL.LU R11, [R1+0x1bc] ;  /* 0x0001bc00010b7983 */ /* 0x000ea40000300800 */
[----:B------:R-:W-:-:S02]  /*24740*/  IMAD.MOV.U32 R24, RZ, RZ, R28 ;  /* 0x000000ffff187224 */ /* 0x000fc400078e001c */
[----:B------:R-:W-:Y:S01]  /*24750*/  IMAD.MOV.U32 R25, RZ, RZ, R3 ;  /* 0x000000ffff197224 */ /* 0x000fe200078e0003 */
[----:B--2---:R-:W-:Y:S01]  /*24760*/  STL.64 [R1+0x1950], R10 ;  /* 0x0019500a01007387 */ /* 0x004fe20000100a00 */
[----:B----4-:R0:W-:Y:S02]  /*24770*/  STL.64 [R1+0x1948], R8 ;  /* 0x0019480801007387 */ /* 0x0101e40000100a00 */
[----:B------:R-:W2:Y:S02]  /*24780*/  LDL.LU R28, [R1+0x196c] ;  /* 0x00196c00011c7983 */ /* 0x000ea40000300800 */
[----:B------:R-:W4:Y:S01]  /*24790*/  LDL.LU R3, [R1+0x1968] ;  /* 0x0019680001037983 */ /* 0x000f220000300800 */
[----:B------:R1:W-:Y:S04]  /*247a0*/  STL.64 [R1+0x1958], R24 ;  /* 0x0019581801007387 */ /* 0x0003e80000100a00 */
[----:B0-----:R-:W2:Y:S01]  /*247b0*/  LDL.LU R8, [R1+0x1d0] ;  /* 0x0001d00001087983 */ /* 0x001ea20000300800 */
[----:B------:R-:W2:Y:S02]  /*247c0*/  LDL.LU R9, [R1+0x1d4] ;  /* 0x0001d40001097983 */ /* 0x000ea40000300800 */
[----:B------:R-:W2:Y:S02]  /*247d0*/  LDL.LU R10, [R1+0x1d8] ;  /* 0x0001d800010a7983 */ /* 0x000ea40000300800 */
[----:B------:R-:W2:Y:S01]  /*247e0*/  LDL.LU R11, [R1+0x1dc] ;  /* 0x0001dc00010b7983 */ /* 0x000ea20000300800 */
[----:B-1----:R-:W3:Y:S01]  /*247f0*/  LDL.LU R24, [R1+0x1e0] ;  /* 0x0001e00001187983 */ /* 0x002ee20000300800 */
[----:B------:R-:W3:Y:S02]  /*24800*/  LDL.LU R25, [R1+0x1e4] ;  /* 0x0001e40001197983 */ /* 0x000ee40000300800 */
[----:B------:R-:W3:Y:S02]  /*24810*/  LDL.LU R26, [R1+0x1e8] ;  /* 0x0001e800011a7983 */ /* 0x000ee40000300800 */
[----:B------:R-:W3:Y:S01]  /*24820*/  LDL.LU R27, [R1+0x1ec] ;  /* 0x0001ec00011b7983 */ /* 0x000ee20000300800 */
[----:B------:R-:W2:Y:S01]  /*24830*/  LDL.LU R20, [R1+0x1a0] ;  /* 0x0001a00001147983 */ /* 0x000ea20000300800 */
[----:B------:R-:W2:Y:S02]  /*24840*/  LDL.LU R21, [R1+0x1a4] ;  /* 0x0001a40001157983 */ /* 0x000ea40000300800 */
[----:B------:R-:W2:Y:S02]  /*24850*/  LDL.LU R22, [R1+0x1a8] ;  /* 0x0001a80001167983 */ /* 0x000ea40000300800 */
[----:B------:R-:W2:Y:S01]  /*24860*/  LDL.LU R23, [R1+0x1ac] ;  /* 0x0001ac0001177983 */ /* 0x000ea20000300800 */
[----:B------:R-:W-:Y:S01]  /*24870*/  STL.64 [R1+0x18e0], R6 ;  /* 0x0018e00601007387 */ /* 0x000fe20000100a00 */
        /* <DEDUP_REMOVED lines=19> */
[----:B----4-:R-:W-:-:S02]  /*249b0*/  IMAD.MOV.U32 R14, RZ, RZ, R3 ;  /* 0x000000ffff0e7224 */ /* 0x010fc400078e0003 */
[----:B------:R-:W-:Y:S01]  /*249c0*/  IMAD.MOV.U32 R15, RZ, RZ, R28 ;  /* 0x000000ffff0f7224 */ /* 0x000fe200078e001c */
[----:B------:R-:W4:Y:S01]  /*249d0*/  LDL.LU R3, [R1+0x1964] ;  /* 0x0019640001037983 */ /* 0x000f220000300800 */
[----:B------:R-:W3:Y:S03]  /*249e0*/  LDL.LU R28, [R1+0x1960] ;  /* 0x00196000011c7983 */ /* 0x000ee60000300800 */
[----:B------:R-:W-:Y:S04]  /*249f0*/  STL.64 [R1+0x18a8], R14 ;  /* 0x0018a80e01007387 */ /* 0x000fe80000100a00 */
[----:B--2---:R0:W-:Y:S04]  /*24a00*/  STL.64 [R1+0x18a0], R12 ;  /* 0x0018a00c01007387 */ /* 0x0041e80000100a00 */
[----:B0-----:R-:W3:Y:S01]  /*24a10*/  LDL.LU.64 R12, [R1+0xf0] ;  /* 0x0000f000010c7983 */ /* 0x001ee20000300a00 */
[----:B------:R-:W2:Y:S01]  /*24a20*/  LDL.64 R14, [R1+0xf8] ;  /* 0x0000f800010e7983 */ /* 0x000ea20000100a00 */
[C---:B---3--:R-:W-:Y:S11]  /*24a30*/  HMMA.16816.F32.BF16 R24, R16.reuse, R12, R24 ;  /* 0x0000000c1018723c */ /* 0x048ff60000041818 */
[----:B------:R-:W-:Y:S11]  /*24a40*/  @!UPT UIADD3 URZ, URZ, URZ, URZ ;  /* 0x0000003f3f3ff290 */ /* 0x000ff6000fffe03f */
[----:B------:R-:W-:Y:S01]  /*24a50*/  @!UPT UIADD3 URZ, URZ, URZ, URZ ;  /* 0x0000003f3f3ff290 */ /* 0x000fe2000fffe03f */
[----:B------:R0:W-:Y:S01]  /*24a60*/  STL.64 [R1+0x2c0], R24 ;  /* 0x0002c01801007387 */ /* 0x0001e20000100a00 */
[----:B------:R1:W-:Y:S03]  /*24a70*/  STL.64 [R1+0x2c8], R26 ;  /* 0x0002c81a01007387 */ /* 0x0003e60000100a00 */
[----:B0-----:R-:W1:Y:S02]  /*24a80*/  LDL.LU.64 R24, [R1+0x1958] ;  /* 0x0019580001187983 */ /* 0x001e640000300a00 */
[C---:B-1----:R-:W-:Y:S02]  /*24a90*/  HMMA.16816.F32.BF16 R24, R16.reuse, R24, R8 ;  /* 0x000000181018723c */ /* 0x042fe40000041808 */
[----:B------:R-:W3:Y:S01]  /*24aa0*/  LDL.LU.64 R10, [R1+0x1950] ;  /* 0x00195000010a7983 */ /* 0x000ee20000300a00 */
[----:B------:R-:W3:Y:S11]  /*24ab0*/  LDL.LU.64 R8, [R1+0x1948] ;  /* 0x0019480001087983 */ /* 0x000ef60000300a00 */
[----:B------:R-:W-:Y:S09]  /*24ac0*/  @!UPT UIADD3 URZ, URZ, URZ, URZ ;  /* 0x0000003f3f3ff290 */ /* 0x000ff2000fffe03f */
[----:B------:R-:W-:Y:S01]  /*24ad0*/  STL.64 [R1+0x2b0], R24 ;  /* 0x0002b01801007387 */ /* 0x000fe20000100a00 */
[----:B------:R0:W-:Y:S03]  /*24ae0*/  STL.64 [R1+0x2b8], R26 ;  /* 0x0002b81a01007387 */ /* 0x0001e60000100a00 */
[----:B0-----:R-:W2:Y:S01]  /*24af0*/  LDL.LU.64 R26, [R1+0x1940] ;  /* 0x00194000011a7983 */ /* 0x001ea20000300a00 */
[----:B------:R-:W3:Y:S02]  /*24b00*/  LDL.LU.64 R24, [R1+0x1938] ;  /* 0x0019380001187983 */ /* 0x000ee40000300a00 */
[----:B---3--:R-:W-:Y:S11]  /*24b10*/  HMMA.16816.F32.BF16 R8, R16, R24, R8 ;  /* 0x000000181008723c */ /* 0x008ff60000041808 */
[----:B------:R-:W-:Y:S11]  /*24b20*/  @!UPT UIADD3 URZ, URZ, URZ, URZ ;  /* 0x0000003f3f3ff290 */ /* 0x000ff6000fffe03f */
[----:B------:R-:W-:Y:S01]  /*24b30*/  @!UPT UIADD3 URZ, URZ, URZ, URZ ;  /* 0x0000003f3f3ff290 */ /* 0x000fe2000fffe03f */
[----:B------:R-:W-:Y:S01]  /*24b40*/  STL.64 [R1+0x2a0], R8 ;  /* 0x0002a00801007387 */ /* 0x000fe20000100a00 */
[----:B------:R0:W-:Y:S03]  /*24b50*/  STL.64 [R1+0x2a8], R10 ;  /* 0x0002a80a01007387 */ /* 0x0001e60000100a00 */
[----:B0-----:R-:W3:Y:S01]  /*24b60*/  LDL.LU.64 R10, [R1+0x1930] ;  /* 0x00193000010a7983 */ /* 0x001ee20000300a00 */
[----:B------:R-:W3:Y:S02]  /*24b70*/  LDL.LU.64 R8, [R1+0x1928] ;  /* 0x0019280001087983 */ /* 0x000ee40000300a00 */
[----:B--2---:R0:W-:Y:S02]  /*24b80*/  STL.64 [R1+0x18b0], R26 ;  /* 0x0018b01a01007387 */ /* 0x0041e40000100a00 */
[----:B------:R-:W2:Y:S01]  /*24b90*/  LDL.LU R24, [R1+0x130] ;  /* 0x0001300001187983 */ /* 0x000ea20000300800 */
[----:B------:R-:W2:Y:S01]  /*24ba0*/  LDL.LU R25, [R1+0x134] ;  /* 0x0001340001197983 */ /* 0x000ea20000300800 */
[----:B0-----:R-:W-:-:S03]  /*24bb0*/  IMAD.MOV.U32 R26, RZ, RZ, R28 ;  /* 0x000000ffff1a7224 */ /* 0x001fc600078e001c */
[----:B------:R-:W2:Y:S01]  /*24bc0*/  LDL.LU R28, [R1+0x1920] ;  /* 0x00192000011c7983 */ /* 0x000ea20000300800 */
        /* <DEDUP_REMOVED lines=10> */
[----:B------:R0:W-:Y:S01]  /*24c70*/  STL.64 [R1+0x270], R20 ;  /* 0x0002701401007387 */ /* 0x0001e20000100a00 */
[----:B------:R3:W-:Y:S03]  /*24c80*/  STL.64 [R1+0x278], R22 ;  /* 0x0002781601007387 */ /* 0x0007e60000100a00 */
[----:B0-----:R-:W3:Y:S02]  /*24c90*/  LDL.LU.64 R20, [R1+0x1900] ;  /* 0x0019000001147983 */ /* 0x001ee40000300a00 */
[----:B---3--:R-:W-:Y:S02]  /*24ca0*/  HMMA.16816.F32.BF16 R20, R16, R20, R4 ;  /* 0x000000141014723c */ /* 0x008fe40000041804 */
[----:B------:R-:W3:Y:S01]  /*24cb0*/  LDL.LU.64 R6, [R1+0x18f8] ;  /* 0x0018f80001067983 */ /* 0x000ee20000300a00 */
[----:B------:R-:W3:Y:S11]  /*24cc0*/  LDL.LU.64 R4, [R1+0x18f0] ;  /* 0x0018f00001047983 */ /* 0x000ef60000300a00 */
[----:B------:R-:W-:Y:S09]  /*24cd0*/  @!UPT UIADD3 URZ, URZ, URZ, URZ ;  /* 0x0000003f3f3ff290 */ /* 0x000ff2000fffe03f */
[----:B------:R0:W-:Y:S01]  /*24ce0*/  STL.64 [R1+0x260], R20 ;  /* 0x0002601401007387 */ /* 0x0001e20000100a00 */
[----:B------:R3:W-:Y:S03]  /*24cf0*/  STL [R1+0x268], R22 ;  /* 0x0002681601007387 */ /* 0x0007e60000100800 */
[----:B0-----:R-:W3:Y:S01]  /*24d00*/  LDL.LU.64 R20, [R1+0x18e8] ;  /* 0x0018e80001147983 */ /* 0x001ee20000300a00 */
[----:B----4-:R-:W-:Y:S02]  /*24d10*/  IMAD.MOV.U32 R27, RZ, RZ, R3 ;  /* 0x000000ffff1b7224 */ /* 0x010fe400078e0003 */
[----:B------:R-:W-:-:S05]  /*24d20*/  IMAD.MOV.U32 R3, RZ, RZ, R23 ;  /* 0x000000ffff037224 */ /* 0x000fca00078e0017 */
[----:B------:R-:W-:Y:S01]  /*24d30*/  STL [R1+0x175c], R3 ;  /* 0x00175c0301007387 */ /* 0x000fe20000100800 */
[C---:B---3--:R-:W-:Y:S03]  /*24d40*/  HMMA.16816.F32.BF16 R20, R16.reuse, R20, R4 ;  /* 0x000000141014723c */ /* 0x048fe60000041804 */
[----:B------:R-:W3:Y:S01]  /*24d50*/  LDL.LU.64 R6, [R1+0x18e0] ;  /* 0x0018e00001067983 */ /* 0x000ee20000300a00 */
[----:B------:R-:W4:Y:S11]  /*24d60*/  LDL.LU.64 R4, [R1+0x18d8] ;  /* 0x0018d80001047983 */ /* 0x000f360000300a00 */
[----:B------:R-:W-:Y:S08]  /*24d70*/  @!UPT UIADD3 URZ, URZ, URZ, URZ ;  /* 0x0000003f3f3ff290 */ /* 0x000ff0000fffe03f */
[----:B------:R-:W-:Y:S01]  /*24d80*/  STL.64 [R1+0x250], R20 ;  /* 0x0002501401007387 */ /* 0x000fe20000100a00 */
[----:B------:R0:W-:Y:S03]  /*24d90*/  STL.64 [R1+0x258], R22 ;  /* 0x0002581601007387 */ /* 0x0001e60000100a00 */
[----:B0-----:R-:W4:Y:S01]  /*24da0*/  LDL.LU.64 R22, [R1+0x18d0] ;  /* 0x0018d00001167983 */ /* 0x001f220000300a00 */
[----:B------:R-:W4:Y:S02]  /*24db0*/  LDL.LU.64 R20, [R1+0x18c8] ;  /* 0x0018c80001147983 */ /* 0x000f240000300a00 */
[----:B----4-:R-:W-:Y:S01]  /*24dc0*/  HMMA.16816.F32.BF16 R16, R16, R4, R20 ;  /* 0x000000041010723c */ /* 0x010fe20000041814 */
[----:B------:R-:W4:Y:S01]  /*24dd0*/  LDL.LU.64 R22, [R1+0x18c0] ;  /* 0x0018c00001167983 */ /* 0x000f220000300a00 */
[----:B------:R-:W4:Y:S02]  /*24de0*/  LDL.LU.64 R20, [R1+0x18b8] ;  /* 0x0018b80001147983 */ /* 0x000f240000300a00 */
[----:B---3--:R0:W-:Y:S02]  /*24df0*/  STL.64 [R1+0x1870], R6 ;  /* 0x0018700601007387 */ /* 0x0081e40000100a00 */
[----:B------:R-:W3:Y:S11]  /*24e00*/  LDL.LU R4, [R1+0x120] ;  /* 0x0001200001047983 */ /* 0x000ef60000300800 */
[----:B------:R-:W-:Y:S06]  /*24e10*/  @!UPT UIADD3 URZ, URZ, URZ, URZ ;  /* 0x0000003f3f3ff290 */ /* 0x000fec000fffe03f */
[----:B------:R-:W-:Y:S01]  /*24e20*/  STL.64 [R1+0x240], R16 ;  /* 0x0002401001007387 */ /* 0x000fe20000100a00 */
[----:B------:R1:W-:Y:S02]  /*24e30*/  STL.64 [R1+0x248], R18 ;  /* 0x0002481201007387 */ /* 0x0003e40000100a00 */
[----:B------:R-:W3:Y:S02]  /*24e40*/  LDL.LU R5, [R1+0x124] ;  /* 0x0001240001057983 */ /* 0x000ee40000300800 */
[----:B0-----:R-:W3:Y:S01]  /*24e50*/  LDL.LU R6, [R1+0x128] ;  /* 0x0001280001067983 */ /* 0x001ee20000300800 */
[----:B------:R-:W3:Y:S04]  /*24e60*/  LDL.LU R7, [R1+0x12c] ;  /* 0x00012c0001077983 */ /* 0x000ee80000300800 */
[----:B-1----:R-:W3:Y:S01]  /*24e70*/  LDL R18, [R1+0xa8] ;  /* 0x0000a80001127983 */ /* 0x002ee20000100800 */
[----:B--2---:R-:W-:-:S02]  /*24e80*/  IMAD.MOV.U32 R19, RZ, RZ, R28 ;  /* 0x000000ffff137224 */ /* 0x004fc400078e001c */
[----:B------:R-:W-:Y:S02]  /*24e90*/  IMAD.MOV.U32 R8, RZ, RZ, R14 ;  /* 0x000000ffff087224 */ /* 0x000fe400078e000e */
[----:B------:R-:W-:Y:S01]  /*24ea0*/  IMAD.MOV.U32 R3, RZ, RZ, R15 ;  /* 0x000000ffff037224 */ /* 0x000fe200078e000f */
[C---:B----4-:R-:W-:Y:S01]  /*24eb0*/  HMMA.16816.F32.BF16 R24, R20.reuse, R14, R24 ;  /* 0x0000000e1418723c */ /* 0x050fe20000041818 */
[----:B---3--:R0:W-:Y:S04]  /*24ec0*/  STL.64 [R1+0x1898], R18 ;  /* 0x0018981201007387 */ /* 0x0081e80000100a00 */
[----:B0-----:R-:W2:Y:S11]  /*24ed0*/  LDL.64 R18, [R1+0xd8] ;  /* 0x0000d80001127983 */ /* 0x001eb60000100a00 */
[----:B------:R-:W-:Y:S07]  /*24ee0*/  @!UPT UIADD3 URZ, URZ, URZ, URZ ;  /* 0x0000003f3f3ff290 */ /* 0x000fee000fffe03f */
[----:B------:R-:W-:Y:S02]  /*24ef0*/  STL.64 [R1+0x230], R24 ;  /* 0x0002301801007387 */ /* 0x000fe40000100a00 */
[----:B------:R0:W-:Y:S02]  /*24f00*/  STL.64 [R1+0x238], R26 ;  /* 0x0002381a01007387 */ /* 0x0001e40000100a00 */
[----:B0-----:R-:W3:Y:S01]  /*24f10*/  LDL.LU.64 R26, [R1+0x18b0] ;  /* 0x0018b000011a7983 */ /* 0x001ee20000300a00 */
[----:B------:R-:W3:Y:S02]  /*24f20*/  LDL.LU.64 R14, [R1+0x18a8] ;  /* 0x0018a800010e7983 */ /* 0x000ee40000300a00 */
[----:B------:R-:W3:Y:S01]  /*24f30*/  LDL.LU.64 R12, [R1+0x18a0] ;  /* 0x0018a000010c7983 */ /* 0x000ee20000300a00 */
[C---:B--2---:R-:W-:Y:S08]  /*24f40*/  HMMA.16816.F32.BF16 R4, R20.reuse, R18, R4 ;  /* 0x000000121404723c */ /* 0x044ff00000041804 */
[----:B---3--:R-:W-:Y:S11]  /*24f50*/  HMMA.16816.F32.BF16 R12, R20, R26, R12 ;  /* 0x0000001a140c723c */ /* 0x008ff6000004180c */
[----:B------:R-:W-:Y:S04]  /*24f60*/  @!UPT UIADD3 URZ, URZ, URZ, URZ ;  /* 0x0000003f3f3ff290 */ /* 0x000fe8000fffe03f */
[----:B------:R0:W-:Y:S01]  /*24f70*/  STL.64 [R1+0x220], R4 ;  /* 0x0002200401007387 */ /* 0x0001e20000100a00 */
[----:B------:R-:W-:Y:S02]  /*24f80*/  STL.64 [R1+0x228], R6 ;  /* 0x0002280601007387 */ /* 0x000fe40000100a00 */
[----:B0-----:R-:W-:-:S05]  /*24f90*/  IMAD.MOV.U32 R5, RZ, RZ, R18 ;  /* 0x000000ffff057224 */ /* 0x001fca00078e0012 */
[----:B------:R0:W-:Y:S01]  /*24fa0*/  STL.64 [R1+0x210], R12 ;  /* 0x0002100c01007387 */ /* 0x0001e20000100a00 */
[----:B------:R1:W-:Y:S02]  /*24fb0*/  STL [R1+0x218], R14 ;  /* 0x0002180e01007387 */ /* 0x0003e40000100800 */
[----:B------:R-:W2:Y:S02]  /*24fc0*/  LDL.LU R16, [R1+0x100] ;  /* 0x0001000001107983 */ /* 0x000ea40000300800 */
[----:B------:R-:W2:Y:S02]  /*24fd0*/  LDL.LU R17, [R1+0x104] ;  /* 0x0001040001117983 */ /* 0x000ea40000300800 */
[----:B------:R-:W-:Y:S01]  /*24fe0*/  IMAD.MOV.U32 R4, RZ, RZ, R19 ;  /* 0x000000ffff047224 */ /* 0x000fe200078e0013 */
[----:B------:R-:W2:Y:S01]  /*24ff0*/  LDL.LU R18, [R1+0x108] ;  /* 0x0001080001127983 */ /* 0x000ea20000300800 */
[----:B------:R-:W2:Y:S02]  /*25000*/  LDL.LU R19, [R1+0x10c] ;  /* 0x00010c0001137983 */ /* 0x000ea40000300800 */
[----:B------:R-:W-:Y:S02]  /*25010*/  STL.64 [R1+0x1820], R26 ;  /* 0x0018201a01007387 */ /* 0x000fe40000100a00 */
[----:B------:R-:W-:Y:S01]  /*25020*/  IMAD.MOV.U32 R28, RZ, RZ, R15 ;  /* 0x000000ffff1c7224 */ /* 0x000fe200078e000f */
[----:B0-----:R-:W3:Y:S01]  /*25030*/  LDL.LU R12, [R1+0x50] ;  /* 0x00005000010c7983 */ /* 0x001ee20000300800 */
[----:B------:R-:W3:Y:S02]  /*25040*/  LDL.LU R13, [R1+0x54] ;  /* 0x00005400010d7983 */ /* 0x000ee40000300800 */
[----:B-1----:R-:W4:Y:S02]  /*25050*/  LDL.LU R14, [R1+0x58] ;  /* 0x00005800010e7983 */ /* 0x002f240000300800 */
[----:B------:R-:W4:Y:S02]  /*25060*/  LDL.LU R15, [R1+0x5c] ;  /* 0x00005c00010f7983 */ /* 0x000f240000300800 */
[----:B----4-:R0:W-:Y:S01]  /*25070*/  STL.64 [R1+0x1880], R14 ;  /* 0x0018800e01007387 */ /* 0x0101e20000100a00 */
[----:B---3--:R1:W-:Y:S03]  /*25080*/  STL.64 [R1+0x1878], R12 ;  /* 0x0018780c01007387 */ /* 0x0083e60000100a00 */
[----:B0-----:R-:W3:Y:S04]  /*25090*/  LDL R14, [R1+0x98] ;  /* 0x00009800010e7983 */ /* 0x001ee80000100800 */
[----:B------:R-:W3:Y:S01]  /*250a0*/  LDL R15, [R1+0x9c] ;  /* 0x00009c00010f7983 */ /* 0x000ee20000100800 */
[----:B--2---:R-:W-:Y:S03]  /*250b0*/  HMMA.16816.F32.BF16 R16, R20, R10, R16 ;  /* 0x0000000a1410723c */ /* 0x004fe60000041810 */
[----:B---3--:R0:W-:Y:S01]  /*250c0*/  STL.64 [R1+0x1890], R14 ;  /* 0x0018900e01007387 */ /* 0x0081e20000100a00 */
[----:B-1----:R-:W2:Y:S02]  /*250d0*/  LDL.LU R12, [R1+0xe0] ;  /* 0x0000e000010c7983 */ /* 0x002ea40000300800 */
[----:B------:R-:W2:Y:S01]  /*250e0*/  LDL.LU R13, [R1+0xe4] ;  /* 0x0000e400010d7983 */ /* 0x000ea20000300800 */
[----:B0-----:R-:W2:Y:S01]  /*250f0*/  LDL.LU R14, [R1+0xe8] ;  /* 0x0000e800010e7983 */ /* 0x001ea20000300800 */
[----:B------:R-:W2:Y:S02]  /*25100*/  LDL.LU R15, [R1+0xec] ;  /* 0x0000ec00010f7983 */ /* 0x000ea40000300800 */
[----:B------:R-:W3:Y:S02]  /*25110*/  LDL.64 R6, [R1+0x88] ;  /* 0x0000880001067983 */ /* 0x000ee40000100a00 */
[----:B------:R-:W-:-:S02]  /*25120*/  IMAD.MOV.U32 R26, RZ, RZ, R5 ;  /* 0x000000ffff1a7224 */ /* 0x000fc400078e0005 */
[----:B------:R-:W-:Y:S01]  /*25130*/  IMAD.MOV.U32 R27, RZ, RZ, R4 ;  /* 0x000000ffff1b7224 */ /* 0x000fe200078e0004 */
[----:B---3--:R0:W-:Y:S01]  /*25140*/  STL.64 [R1+0x1888], R6 ;  /* 0x0018880601007387 */ /* 0x0081e20000100a00 */
[----:B------:R-:W3:Y:S02]  /*25150*/  LDL.LU R4, [R1+0x60] ;  /* 0x0000600001047983 */ /* 0x000ee40000300800 */
[----:B------:R-:W3:Y:S01]  /*25160*/  LDL.LU R5, [R1+0x64] ;  /* 0x0000640001057983 */ /* 0x000ee20000300800 */
[----:B0-----:R-:W3:Y:S01]  /*25170*/  LDL.LU R6, [R1+0x68] ;  /* 0x0000680001067983 */ /* 0x001ee20000300800 */
[----:B------:R-:W3:Y:S02]  /*25180*/  LDL.LU R7, [R1+0x6c] ;  /* 0x00006c0001077983 */ /* 0x000ee40000300800 */
[----:B------:R0:W-:Y:S02]  /*25190*/  STL.64 [R1+0x1838], R26 ;  /* 0x0018381a01007387 */ /* 0x0001e40000100a00 */
[----:B0-----:R-:W-:-:S02]  /*251a0*/  IMAD.MOV.U32 R26, RZ, RZ, R8 ;  /* 0x000000ffff1a7224 */ /* 0x001fc400078e0008 */
[----:B------:R-:W-:-:S05]  /*251b0*/  IMAD.MOV.U32 R27, RZ, RZ, R3 ;  /* 0x000000ffff1b7224 */ /* 0x000fca00078e0003 */
[----:B------:R0:W-:Y:S01]  /*251c0*/  STL.64 [R1+0x1868], R26 ;  /* 0x0018681a01007387 */ /* 0x0001e20000100a00 */
[----:B------:R-:W4:Y:S02]  /*251d0*/  LDL.LU R24, [R1+0x30] ;  /* 0x0000300001187983 */ /* 0x000f240000300800 */
[----:B------:R-:W4:Y:S01]  /*251e0*/  LDL.LU R25, [R1+0x34] ;  /* 0x0000340001197983 */ /* 0x000f220000300800 */
[----:B0-----:R-:W4:Y:S01]  /*251f0*/  LDL.LU R26, [R1+0x38] ;  /* 0x00003800011a7983 */ /* 0x001f220000300800 */
[----:B------:R-:W4:Y:S02]  /*25200*/  LDL.LU R27, [R1+0x3c] ;  /* 0x00003c00011b7983 */ /* 0x000f240000300800 */
[----:B------:R-:W-:Y:S02]  /*25210*/  STL [R1+0x16d8], R28 ;  /* 0x0016d81c01007387 */ /* 0x000fe40000100800 */
[----:B------:R-:W-:Y:S01]  /*25220*/  STL.64 [R1+0x200], R16 ;  /* 0x0002001001007387 */ /* 0x000fe20000100a00 */
[----:B------:R0:W-:Y:S04]  /*25230*/  STL.64 [R1+0x208], R18 ;  /* 0x0002081201007387 */ /* 0x0001e80000100a00 */
[----:B0-----:R-:W2:Y:S01]  /*25240*/  LDL.LU.64 R18, [R1+0x1898] ;  /* 0x0018980001127983 */ /* 0x001ea20000300a00 */
[----:B------:R0:W-:Y:S02]  /*25250*/  STL.64 [R1+0x1818], R10 ;  /* 0x0018180a01007387 */ /* 0x0001e40000100a00 */
[----:B------:R-:W2:Y:S02]  /*25260*/  LDL.LU R8, [R1] ;  /* 0x0000000001087983 */ /* 0x000ea40000300800 */
        /* <DEDUP_REMOVED lines=9> */
[C---:B------:R-:W-:Y:S11]  /*25300*/  HMMA.16816.F32.BF16 R12, R20.reuse, R18, R12 ;  /* 0x00000012140c723c */ /* 0x040ff6000004180c */
[----:B------:R-:W-:Y:S11]  /*25310*/  @!UPT UIADD3 URZ, URZ, URZ, URZ ;  /* 0x0000003f3f3ff290 */ /* 0x000ff6000fffe03f */
[----:B------:R-:W-:Y:S02]  /*25320*/  @!UPT UIADD3 URZ, URZ, URZ, URZ ;  /* 0x0000003f3f3ff290 */ /* 0x000fe4000fffe03f */
        /* <DEDUP_REMOVED lines=8> */
[----:B------:R0:W-:Y:S03]  /*253b0*/  STL [R1+0x1fc], R15 ;  /* 0x0001fc0f01007387 */ /* 0x0001e60000100800 */
[----:B0-----:R-:W3:Y:S01]  /*253c0*/  LDL.LU.64 R14, [R1+0x1890] ;  /* 0x00189000010e7983 */ /* 0x001ee20000300a00 */
[----:B------:R-:W-:Y:S01]  /*253d0*/  STL [R1+0x16dc], R28 ;  /* 0x0016dc1c01007387 */ /* 0x000fe20000100800 */
[C---:B---3--:R-:W-:Y:S02]  /*253e0*/  HMMA.16816.F32.BF16 R12, R20.reuse, R14, R4 ;  /* 0x0000000e140c723c */ /* 0x048fe40000041804 */
[----:B------:R-:W3:Y:S11]  /*253f0*/  LDL.LU.64 R6, [R1+0x1888] ;  /* 0x0018880001067983 */ /* 0x000ef60000300a00 */
[----:B------:R-:W-:Y:S10]  /*25400*/  @!UPT UIADD3 URZ, URZ, URZ, URZ ;  /* 0x0000003f3f3ff290 */ /* 0x000ff4000fffe03f */
[----:B------:R-:W-:Y:S01]  /*25410*/  STL.64 [R1+0x1e0], R12 ;  /* 0x0001e00c01007387 */ /* 0x000fe20000100a00 */
[----:B------:R0:W-:Y:S03]  /*25420*/  STL.64 [R1+0x1e8], R14 ;  /* 0x0001e80e01007387 */ /* 0x0001e60000100a00 */
[----:B0-----:R-:W3:Y:S01]  /*25430*/  LDL.LU.64 R14, [R1+0x1880] ;  /* 0x00188000010e7983 */ /* 0x001ee20000300a00 */
[----:B------:R-:W3:Y:S02]  /*25440*/  LDL.LU.64 R12, [R1+0x1878] ;  /* 0x00187800010c7983 */ /* 0x000ee40000300a00 */
[C---:B---3--:R-:W-:Y:S11]  /*25450*/  HMMA.16816.F32.BF16 R12, R20.reuse, R6, R12 ;  /* 0x00000006140c723c */ /* 0x048ff6000004180c */
[----:B------:R-:W-:Y:S11]  /*25460*/  @!UPT UIADD3 URZ, URZ, URZ, URZ ;  /* 0x0000003f3f3ff290 */ /* 0x000ff6000fffe03f */
[----:B------:R-:W-:Y:S01]  /*25470*/  @!UPT UIADD3 URZ, URZ, URZ, URZ ;  /* 0x0000003f3f3ff290 */ /* 0x000fe2000fffe03f */
[----:B------:R0:W-:Y:S01]  /*25480*/  STL.64 [R1+0x1d0], R12 ;  /* 0x0001d00c01007387 */ /* 0x0001e20000100a00 */
[----:B------:R-:W-:Y:S02]  /*25490*/  STL.64 [R1+0x1d8], R14 ;  /* 0x0001d80e01007387 */ /* 0x000fe40000100a00 */
[----:B0-----:R-:W-:Y:S02]  /*254a0*/  IMAD.MOV.U32 R13, RZ, RZ, R6 ;  /* 0x000000ffff0d7224 */ /* 0x001fe400078e0006 */
[----:B------:R-:W-:Y:S02]  /*254b0*/  IMAD.MOV.U32 R12, RZ, RZ, R7 ;  /* 0x000000ffff0c7224 */ /* 0x000fe400078e0007 */
[----:B------:R-:W4:Y:S02]  /*254c0*/  LDL.LU.64 R6, [R1+0x1870] ;  /* 0x0018700001067983 */ /* 0x000f240000300a00 */
[----:B----4-:R-:W-:Y:S02]  /*254d0*/  HMMA.16816.F32.BF16 R20, R20, R6, R24 ;  /* 0x000000061414723c */ /* 0x010fe40000041818 */
[----:B------:R-:W2:Y:S01]  /*254e0*/  LDL.LU.64 R26, [R1+0x1868] ;  /* 0x00186800011a7983 */ /* 0x000ea20000300a00 */
[----:B------:R-:W-:-:S02]  /*254f0*/  IMAD.MOV.U32 R28, RZ, RZ, R6 ;  /* 0x000000ffff1c7224 */ /* 0x000fc400078e0006 */
[----:B------:R-:W-:Y:S11]  /*25500*/  IMAD.MOV.U32 R3, RZ, RZ, R7 ;  /* 0x000000ffff037224 */ /* 0x000ff600078e0007 */
[----:B------:R-:W-:Y:S07]  /*25510*/  @!UPT UIADD3 URZ, URZ, URZ, URZ ;  /* 0x0000003f3f3ff290 */ /* 0x000fee000fffe03f */
[----:B------:R0:W-:Y:S01]  /*25520*/  STL.64 [R1+0x1b0], R20 ;  /* 0x0001b01401007387 */ /* 0x0001e20000100a00 */
[----:B------:R1:W-:Y:S02]  /*25530*/  STL.64 [R1+0x1b8], R22 ;  /* 0x0001b81601007387 */ /* 0x0003e40000100a00 */
[----:B------:R-:W2:Y:S02]  /*25540*/  LDL.LU.64 R6, [R1+0x1860] ;  /* 0x0018600001067983 */ /* 0x000ea40000300a00 */
[----:B------:R-:W2:Y:S01]  /*25550*/  LDL.LU.64 R4, [R1+0x1858] ;  /* 0x0018580001047983 */ /* 0x000ea20000300a00 */
[----:B0-----:R-:W3:Y:S01]  /*25560*/  LDL.LU R20, [R1+0x40] ;  /* 0x0000400001147983 */ /* 0x001ee20000300800 */
[----:B------:R-:W3:Y:S02]  /*25570*/  LDL.LU R21, [R1+0x44] ;  /* 0x0000440001157983 */ /* 0x000ee40000300800 */
[----:B-1----:R-:W3:Y:S02]  /*25580*/  LDL.LU R22, [R1+0x48] ;  /* 0x0000480001167983 */ /* 0x002ee40000300800 */
[----:B------:R-:W-:-:S02]  /*25590*/  IMAD.MOV.U32 R23, RZ, RZ, R29 ;  /* 0x000000ffff177224 */ /* 0x000fc400078e001d */
[----:B------:R-:W4:Y:S01]  /*255a0*/  LDL.LU R29, [R1+0x1850] ;  /* 0x00185000011d7983 */ /* 0x000f220000300800 */
[C---:B--2---:R-:W-:Y:S03]  /*255b0*/  HMMA.16816.F32.BF16 R24, R4.reuse, R26, R8 ;  /* 0x0000001a0418723c */ /* 0x044fe60000041808 */
[----:B------:R-:W2:Y:S01]  /*255c0*/  LDL.LU.64 R10, [R1+0x1848] ;  /* 0x00184800010a7983 */ /* 0x000ea20000300a00 */
[----:B------:R-:W2:Y:S11]  /*255d0*/  LDL.LU.64 R8, [R1+0x1840] ;  /* 0x0018400001087983 */ /* 0x000eb60000300a00 */
[----:B------:R-:W-:Y:S08]  /*255e0*/  @!UPT UIADD3 URZ, URZ, URZ, URZ ;  /* 0x0000003f3f3ff290 */ /* 0x000ff0000fffe03f */
        /* <DEDUP_REMOVED lines=18> */
[----:B------:R-:W2:Y:S11]  /*25710*/  LDL R27, [R1+0xfdc] ;  /* 0x000fdc00011b7983 */ /* 0x000eb60000100800 */
[----:B------:R-:W-:Y:S11]  /*25720*/  @!UPT UIADD3 URZ, URZ, URZ, URZ ;  /* 0x0000003f3f3ff290 */ /* 0x000ff6000fffe03f */
[----:B------:R-:W-:Y:S01]  /*25730*/  STL.64 [R1+0x160], R8 ;  /* 0x0001600801007387 */ /* 0x000fe20000100a00 */
[----:B------:R-:W-:Y:S02]  /*25740*/  STL.64 [R1+0x168], R10 ;  /* 0x0001680a01007387 */ /* 0x000fe40000100a00 */
[----:B----4-:R-:W0:Y:S02]  /*25750*/  LDSM.16.MT88.4 R8, [R29+0xa100] ;  /* 0x00a100001d08783b */ /* 0x010e240000004200 */
[----:B0-----:R-:W-:Y:S02]  /*25760*/  STL.64 [R1+0x17e0], R10 ;  /* 0x0017e00a01007387 */ /* 0x001fe40000100a00 */
[----:B------:R3:W-:Y:S02]  /*25770*/  STL.64 [R1+0x17d8], R8 ;  /* 0x0017d80801007387 */ /* 0x0007e40000100a00 */
[----:B---3--:R-:W-:Y:S01]  /*25780*/  HMMA.16816.F32.BF16 R8, R4, R18, R20 ;  /* 0x000000120408723c */ /* 0x008fe20000041814 */
[----:B------:R-:W-:Y:S01]  /*25790*/  STL.64 [R1+0x1800], R6 ;  /* 0x0018000601007387 */ /* 0x000fe20000100a00 */
[----:B------:R-:W-:Y:S03]  /*257a0*/  STL.64 [R1+0x17f8], R4 ;  /* 0x0017f80401007387 */ /* 0x000fe60000100a00 */
[----:B------:R-:W-:Y:S11]  /*257b0*/  LDSM.16.MT88.4 R16, [R29+0xc000] ;  /* 0x00c000001d10783b */ /* 0x000ff60000004200 */
[----:B------:R-:W-:Y:S07]  /*257c0*/  @!UPT UIADD3 URZ, URZ, URZ, URZ ;  /* 0x0000003f3f3ff290 */ /* 0x000fee000fffe03f */
[----:B------:R0:W-:Y:S01]  /*257d0*/  STL.64 [R1+0x150], R8 ;  /* 0x0001500801007387 */ /* 0x0001e20000100a00 */
[----:B------:R1:W-:Y:S03]  /*257e0*/  STL.64 [R1+0x158], R10 ;  /* 0x0001580a01007387 */ /* 0x0003e60000100a00 */
[----:B0-----:R-:W3:Y:S01]  /*257f0*/  LDL.LU R8, [R1+0x300] ;  /* 0x0003000001087983 */ /* 0x001ee20000300800 */
[----:B------:R-:W3:Y:S02]  /*25800*/  LDL.LU R9, [R1+0x304] ;  /* 0x0003040001097983 */ /* 0x000ee40000300800 */
[----:B-1----:R-:W4:Y:S02]  /*25810*/  LDL.LU R10, [R1+0x308] ;  /* 0x00030800010a7983 */ /* 0x002f240000300800 */
[----:B------:R-:W4:Y:S02]  /*25820*/  LDL.LU R11, [R1+0x30c] ;  /* 0x00030c00010b7983 */ /* 0x000f240000300800 */
[----:B------:R-:W-:-:S02]  /*25830*/  IMAD.MOV.U32 R22, RZ, RZ, R13 ;  /* 0x000000ffff167224 */ /* 0x000fc400078e000d */
[----:B------:R-:W-:Y:S02]  /*25840*/  IMAD.MOV.U32 R23, RZ, RZ, R12 ;  /* 0x000000ffff177224 */ /* 0x000fe400078e000c */
[----:B------:R-:W0:Y:S04]  /*25850*/  LDSM.16.MT88.4 R12, [R29+0xa180] ;  /* 0x00a180001d0c783b */ /* 0x000e280000004200 */
[----:B--2---:R-:W1:Y:S04]  /*25860*/  LDSM.16.M88.4 R4, [R27+0x10080] ;  /* 0x010080001b04783b */ /* 0x004e680000000200 */
[----:B----4-:R2:W-:Y:S01]  /*25870*/  STL.64 [R1+0x17f0], R10 ;  /* 0x0017f00a01007387 */ /* 0x0105e20000100a00 */
[----:B---3--:R-:W-:Y:S03]  /*25880*/  STL.64 [R1+0x17e8], R8 ;  /* 0x0017e80801007387 */ /* 0x008fe60000100a00 */
[----:B--2---:R-:W2:Y:S01]  /*25890*/  LDL.LU.64 R10, [R1+0x98] ;  /* 0x00009800010a7983 */ /* 0x004ea20000300a00 */
[----:B0-----:R-:W-:Y:S02]  /*258a0*/  STL.64 [R1+0x1750], R14 ;  /* 0x0017500e01007387 */ /* 0x001fe40000100a00 */
[----:B------:R0:W-:Y:S02]  /*258b0*/  STL.64 [R1+0x1748], R12 ;  /* 0x0017480c01007387 */ /* 0x0001e40000100a00 */
[----:B0-----:R-:W3:Y:S01]  /*258c0*/  LDL.LU R12, [R1+0x1c0] ;  /* 0x0001c000010c7983 */ /* 0x001ee20000300800 */
[----:B------:R-:W3:Y:S02]  /*258d0*/  LDL.LU R13, [R1+0x1c4] ;  /* 0x0001c400010d7983 */ /* 0x000ee40000300800 */
[----:B------:R-:W3:Y:S02]  /*258e0*/  LDL.LU R14, [R1+0x1c8] ;  /* 0x0001c800010e7983 */ /* 0x000ee40000300800 */
[----:B------:R-:W3:Y:S01]  /*258f0*/  LDL.LU R15, [R1+0x1cc] ;  /* 0x0001cc00010f7983 */ /* 0x000ee20000300800 */
[----:B------:R-:W-:Y:S01]  /*25900*/  STL.64 [R1+0x16b0], R18 ;  /* 0x0016b01201007387 */ /* 0x000fe20000100a00 */
[----:B------:R-:W-:Y:S02]  /*25910*/  STL.64 [R1+0x16a8], R16 ;  /* 0x0016a81001007387 */ /* 0x000fe40000100a00 */
[----:B-1----:R-:W-:Y:S02]  /*25920*/  STL.64 [R1+0x60], R4 ;  /* 0x0000600401007387 */ /* 0x002fe40000100a00 */
[----:B------:R0:W-:Y:S02]  /*25930*/  STL.64 [R1+0x68], R6 ;  /* 0x0000680601007387 */ /* 0x0001e40000100a00 */
[----:B0-----:R-:W3:Y:S01]  /*25940*/  LDL.LU.64 R6, [R1+0x1800] ;  /* 0x0018000001067983 */ /* 0x001ee20000300a00 */
[----:B------:R-:W3:Y:S02]  /*25950*/  LDL.LU.64 R4, [R1+0x17f8] ;  /* 0x0017f80001047983 */ /* 0x000ee40000300a00 */
[----:B------:R-:W-:-:S02]  /*25960*/  IMAD.MOV.U32 R18, RZ, RZ, R28 ;  /* 0x000000ffff127224 */ /* 0x000fc400078e001c */
[----:B------:R-:W-:Y:S02]  /*25970*/  IMAD.MOV.U32 R19, RZ, RZ, R3 ;  /* 0x000000ffff137224 */ /* 0x000fe400078e0003 */
[----:B--2---:R-:W-:Y:S02]  /*25980*/  IMAD.MOV.U32 R21, RZ, RZ, R10 ;  /* 0x000000ffff157224 */ /* 0x004fe400078e000a */
[----:B------:R-:W-:Y:S01]  /*25990*/  IMAD.MOV.U32 R20, RZ, RZ, R11 ;  /* 0x000000ffff147224 */ /* 0x000fe200078e000b */
[----:B---3--:R-:W-:Y:S01]  /*259a0*/  HMMA.16816.F32.BF16 R12, R4, R10, R12 ;  /* 0x0000000a040c723c */ /* 0x008fe2000004180c */
[----:B------:R-:W-:Y:S11]  /*259b0*/  LDSM.16.M88.4 R8, [R27+0x11080] ;  /* 0x011080001b08783b */ /* 0x000ff60000000200 */
[----:B------:R-:W-:Y:S11]  /*259c0*/  @!UPT UIADD3 URZ, URZ, URZ, URZ ;  /* 0x0000003f3f3ff290 */ /* 0x000ff6000fffe03f */
[----:B------:R-:W-:Y:S01]  /*259d0*/  STL.64 [R1+0x140], R12 ;  /* 0x0001400c01007387 */ /* 0x000fe20000100a00 */
[----:B------:R-:W-:Y:S02]  /*259e0*/  STL.64 [R1+0x148], R14 ;  /* 0x0001480e01007387 */ /* 0x000fe40000100a00 */
[----:B------:R-:W0:Y:S02]  /*259f0*/  LDSM.16.M88.4 R12, [R27+0x10880] ;  /* 0x010880001b0c783b */ /* 0x000e240000000200 */
[----:B0-----:R0:W-:Y:S02]  /*25a00*/  STL.64 [R1+0x50], R12 ;  /* 0x0000500c01007387 */ /* 0x0011e40000100a00 */
[----:B------:R1:W-:Y:S02]  /*25a10*/  STL.64 [R1+0x58], R14 ;  /* 0x0000580e01007387 */ /* 0x0003e40000100a00 */
[----:B0-----:R-:W2:Y:S01]  /*25a20*/  LDL.LU R12, [R1+0x350] ;  /* 0x00035000010c7983 */ /* 0x001ea20000300800 */
[----:B------:R-:W-:Y:S02]  /*25a30*/  STL.64 [R1+0x40], R8 ;  /* 0x0000400801007387 */ /* 0x000fe40000100a00 */
[----:B------:R-:W-:Y:S02]  /*25a40*/  STL.64 [R1+0x48], R10 ;  /* 0x0000480a01007387 */ /* 0x000fe40000100a00 */
[----:B------:R-:W0:Y:S04]  /*25a50*/  LDSM.16.M88.4 R8, [R27+0x11880] ;  /* 0x011880001b08783b */ /* 0x000e280000000200 */
[----:B------:R-:W2:Y:S01]  /*25a60*/  LDL.LU R13, [R1+0x354] ;  /* 0x00035400010d7983 */ /* 0x000ea20000300800 */
[----:B-1----:R-:W2:Y:S02]  /*25a70*/  LDL.LU R14, [R1+0x358] ;  /* 0x00035800010e7983 */ /* 0x002ea40000300800 */
[----:B------:R-:W2:Y:S01]  /*25a80*/  LDL.LU R15, [R1+0x35c] ;  /* 0x00035c00010f7983 */ /* 0x000ea20000300800 */
[----:B0-----:R-:W-:Y:S01]  /*25a90*/  STL.64 [R1+0x30], R8 ;  /* 0x0000300801007387 */ /* 0x001fe20000100a00 */
[----:B------:R-:W-:-:S02]  /*25aa0*/  IMAD.MOV.U32 R17, RZ, RZ, R8 ;  /* 0x000000ffff117224 */ /* 0x000fc400078e0008 */
[----:B------:R-:W-:Y:S02]  /*25ab0*/  STL.64 [R1+0x38], R10 ;  /* 0x0000380a01007387 */ /* 0x000fe40000100a00 */
[----:B------:R-:W-:Y:S02]  /*25ac0*/  IMAD.MOV.U32 R16, RZ, RZ, R9 ;  /* 0x000000ffff107224 */ /* 0x000fe400078e0009 */
[----:B------:R-:W0:Y:S04]  /*25ad0*/  LDSM.16.M88.4 R8, [R27+0x12080] ;  /* 0x012080001b08783b */ /* 0x000e280000000200 */
[----:B------:R-:W-:Y:S01]  /*25ae0*/  STL [R1+0x1760], R16 ;  /* 0x0017601001007387 */ /* 0x000fe20000100800 */
[----:B------:R-:W-:Y:S03]  /*25af0*/  STL [R1+0x1758], R17 ;  /* 0x0017581101007387 */ /* 0x000fe60000100800 */
[----:B0-----:R-:W-:Y:S01]  /*25b00*/  STL.64 [R1+0x20], R8 ;  /* 0x0000200801007387 */ /* 0x001fe20000100a00 */
[----:B------:R-:W-:Y:S02]  /*25b10*/  STL.64 [R1+0x28], R10 ;  /* 0x0000280a01007387 */ /* 0x000fe40000100a00 */
[----:B------:R-:W-:-:S02]  /*25b20*/  IMAD.MOV.U32 R28, RZ, RZ, R9 ;  /* 0x000000ffff1c7224 */ /* 0x000fc400078e0009 */
[----:B------:R-:W0:Y:S04]  /*25b30*/  LDSM.16.M88.4 R8, [R27+0x12880] ;  /* 0x012880001b08783b */ /* 0x000e280000000200 */
[----:B------:R-:W-:Y:S04]  /*25b40*/  STL [R1+0x1764], R28 ;  /* 0x0017641c01007387 */ /* 0x000fe80000100800 */
[----:B0-----:R-:W-:Y:S01]  /*25b50*/  STL.64 [R1+0x10], R8 ;  /* 0x0000100801007387 */ /* 0x001fe20000100a00 */
[----:B------:R-:W-:Y:S02]  /*25b60*/  STL.64 [R1+0x18], R10 ;  /* 0x0000180a01007387 */ /* 0x000fe40000100a00 */
[----:B------:R-:W0:Y:S02]  /*25b70*/  LDSM.16.M88.4 R8, [R27+0x13080] ;  /* 0x013080001b08783b */ /* 0x000e240000000200 */
[----:B------:R-:W1:Y:S04]  /*25b80*/  LDSM.16.M88.4 R24, [R27+0x13880] ;  /* 0x013880001b18783b */ /* 0x000e680000000200 */
[----:B0-----:R-:W-:Y:S01]  /*25b90*/  STL.64 [R1], R8 ;  /* 0x0000000801007387 */ /* 0x001fe20000100a00 */
[----:B------:R0:W-:Y:S02]  /*25ba0*/  STL.64 [R1+0x8], R10 ;  /* 0x0000080a01007387 */ /* 0x0001e40000100a00 */
[----:B------:R-:W-:-:S02]  /*25bb0*/  IMAD.MOV.U32 R3, RZ, RZ, R8 ;  /* 0x000000ffff037224 */ /* 0x000fc400078e0008 */
[----:B------:R-:W-:Y:S01]  /*25bc0*/  IMAD.MOV.U32 R17, RZ, RZ, R9 ;  /* 0x000000ffff117224 */ /* 0x000fe200078e0009 */
[----:B0-----:R-:W3:Y:S01]  /*25bd0*/  LDL.LU.64 R10, [R1+0x17f0] ;  /* 0x0017f000010a7983 */ /* 0x001ee20000300a00 */
[----:B------:R-:W3:Y:S02]  /*25be0*/  LDL.LU.64 R8, [R1+0x17e8] ;  /* 0x0017e80001087983 */ /* 0x000ee40000300a00 */
[----:B-1----:R0:W-:Y:S02]  /*25bf0*/  STL [R1+0x1424], R26 ;  /* 0x0014241a01007387 */ /* 0x0021e40000100800 */
[----:B------:R1:W-:Y:S02]  /*25c00*/  STL [R1+0x1420], R27 ;  /* 0x0014201b01007387 */ /* 0x0003e40000100800 */
[----:B0-----:R-:W-:Y:S02]  /*25c10*/  IMAD.MOV.U32 R26, RZ, RZ, R21 ;  /* 0x000000ffff1a7224 */ /* 0x001fe400078e0015 */
[----:B-1----:R-:W-:Y:S01]  /*25c20*/  IMAD.MOV.U32 R27, RZ, RZ, R20 ;  /* 0x000000ffff1b7224 */ /* 0x002fe200078e0014 */
[----:B------:R-:W-:Y:S04]  /*25c30*/  STL.64 [R1+0x1620], R24 ;  /* 0x0016201801007387 */ /* 0x000fe80000100a00 */
[----:B------:R0:W-:Y:S04]  /*25c40*/  STL.64 [R1+0x1778], R26 ;  /* 0x0017781a01007387 */ /* 0x0001e80000100a00 */
[----:B0-----:R-:W2:Y:S01]  /*25c50*/  LDL.LU.64 R26, [R1+0xf8] ;  /* 0x0000f800011a7983 */ /* 0x001ea20000300a00 */
[----:B---3--:R-:W-:Y:S03]  /*25c60*/  HMMA.16816.F32.BF16 R20, R4, R22, R8 ;  /* 0x000000160414723c */ /* 0x008fe60000041808 */
[----:B------:R-:W2:Y:S01]  /*25c70*/  LDL.LU.64 R10, [R1+0x17e0] ;  /* 0x0017e000010a7983 */ /* 0x000ea20000300a00 */
[----:B------:R-:W2:Y:S11]  /*25c80*/  LDL.LU.64 R8, [R1+0x17d8] ;  /* 0x0017d80001087983 */ /* 0x000eb60000300a00 */
[----:B------:R-:W-:Y:S08]  /*25c90*/  @!UPT UIADD3 URZ, URZ, URZ, URZ ;  /* 0x0000003f3f3ff290 */ /* 0x000ff0000fffe03f */
[----:B------:R-:W-:Y:S01]  /*25ca0*/  STL.64 [R1+0x130], R20 ;  /* 0x0001301401007387 */ /* 0x000fe20000100a00 */
[----:B------:R-:W-:Y:S02]  /*25cb0*/  STL.64 [R1+0x138], R22 ;  /* 0x0001381601007387 */ /* 0x000fe40000100a00 */
[----:B------:R-:W0:Y:S02]  /*25cc0*/  LDSM.16.MT88.4 R20, [R29+0xc080] ;  /* 0x00c080001d14783b */ /* 0x000e240000004200 */
[----:B0-----:R-:W-:Y:S02]  /*25cd0*/  STL.64 [R1+0x1630], R22 ;  /* 0x0016301601007387 */ /* 0x001fe40000100a00 */
[----:B------:R0:W-:Y:S02]  /*25ce0*/  STL.64 [R1+0x1628], R20 ;  /* 0x0016281401007387 */ /* 0x0001e40000100a00 */
[----:B0-----:R-:W3:Y:S01]  /*25cf0*/  LDL.LU R20, [R1+0x2f0] ;  /* 0x0002f00001147983 */ /* 0x001ee20000300800 */
[----:B------:R-:W3:Y:S02]  /*25d00*/  LDL.LU R21, [R1+0x2f4] ;  /* 0x0002f40001157983 */ /* 0x000ee40000300800 */
[----:B------:R-:W3:Y:S02]  /*25d10*/  LDL.LU R22, [R1+0x2f8] ;  /* 0x0002f80001167983 */ /* 0x000ee40000300800 */
[----:B------:R-:W3:Y:S01]  /*25d20*/  LDL.LU R23, [R1+0x2fc] ;  /* 0x0002fc0001177983 */ /* 0x000ee20000300800 */
[----:B------:R-:W-:Y:S01]  /*25d30*/  STL.64 [R1+0x1798], R18 ;  /* 0x0017981201007387 */ /* 0x000fe20000100a00 */
[----:B------:R-:W-:Y:S01]  /*25d40*/  STL [R1+0x1790], R17 ;  /* 0x0017901101007387 */ /* 0x000fe20000100800 */
[----:B--2---:R-:W-:Y:S08]  /*25d50*/  HMMA.16816.F32.BF16 R12, R8, R26, R12 ;  /* 0x0000001a080c723c */ /* 0x004ff0000004180c */
[----:B---3--:R-:W-:Y:S11]  /*25d60*/  HMMA.16816.F32.BF16 R4, R4, R18, R20 ;  /* 0x000000120404723c */ /* 0x008ff60000041814 */
[----:B------:R-:W-:Y:S11]  /*25d70*/  @!UPT UIADD3 URZ, URZ, URZ, URZ ;  /* 0x0000003f3f3ff290 */ /* 0x000ff6000fffe03f */
[----:B------:R-:W-:Y:S01]  /*25d80*/  @!UPT UIADD3 URZ, URZ, URZ, URZ ;  /* 0x0000003f3f3ff290 */ /* 0x000fe2000fffe03f */
[----:B------:R-:W-:Y:S01]  /*25d90*/  STL.64 [R1+0x120], R4 ;  /* 0x0001200401007387 */ /* 0x000fe20000100a00 */
[----:B------:R-:W-:Y:S02]  /*25da0*/  STL.64 [R1+0x128], R6 ;  /* 0x0001280601007387 */ /* 0x000fe40000100a00 */
[----:B------:R-:W0:Y:S02]  /*25db0*/  LDSM.16.MT88.4 R4, [R29+0xc100] ;  /* 0x00c100001d04783b */ /* 0x000e240000004200 */
[----:B0-----:R-:W-:Y:S02]  /*25dc0*/  STL.64 [R1+0x1588], R6 ;  /* 0x0015880601007387 */ /* 0x001fe40000100a00 */
[----:B------:R-:W-:Y:S02]  /*25dd0*/  STL.64 [R1+0x1580], R4 ;  /* 0x0015800401007387 */ /* 0x000fe40000100a00 */
[----:B------:R-:W-:Y:S02]  /*25de0*/  STL [R1+0x110], R12 ;  /* 0x0001100c01007387 */ /* 0x000fe40000100800 */
[----:B------:R-:W2:Y:S02]  /*25df0*/  LDL.LU.64 R18, [R1+0xb8] ;  /* 0x0000b80001127983 */ /* 0x000ea40000300a00 */
[----:B--2---:R0:W-:Y:S01]  /*25e00*/  STL.64 [R1+0x17b0], R18 ;  /* 0x0017b01201007387 */ /* 0x0041e20000100a00 */
[----:B------:R-:W2:Y:S02]  /*25e10*/  LDL.LU R16, [R1+0x330] ;  /* 0x0003300001107983 */ /* 0x000ea40000300800 */
[----:B------:R-:W2:Y:S01]  /*25e20*/  LDL.LU R17, [R1+0x334] ;  /* 0x0003340001117983 */ /* 0x000ea20000300800 */
[----:B0-----:R-:W3:Y:S01]  /*25e30*/  LDL.LU R18, [R1+0x338] ;  /* 0x0003380001127983 */ /* 0x001ee20000300800 */
[----:B------:R-:W3:Y:S02]  /*25e40*/  LDL.LU R19, [R1+0x33c] ;  /* 0x00033c0001137983 */ /* 0x000ee40000300800 */
[----:B------:R-:W-:-:S02]  /*25e50*/  IMAD.MOV.U32 R29, RZ, RZ, R13 ;  /* 0x000000ffff1d7224 */ /* 0x000fc400078e000d */
[----:B------:R-:W4:Y:S02]  /*25e60*/  LDL.LU R12, [R1+0x340] ;  /* 0x00034000010c7983 */ /* 0x000f240000300800 */
[----:B------:R-:W-:Y:S01]  /*25e70*/  IMAD.MOV.U32 R7, RZ, RZ, R14 ;  /* 0x000000ffff077224 */ /* 0x000fe200078e000e */
[----:B------:R-:W4:Y:S01]  /*25e80*/  LDL.LU R13, [R1+0x344] ;  /* 0x00034400010d7983 */ /* 0x000f220000300800 */
[----:B------:R-:W-:Y:S02]  /*25e90*/  IMAD.MOV.U32 R6, RZ, RZ, R15 ;  /* 0x000000ffff067224 */ /* 0x000fe400078e000f */
[----:B------:R-:W4:Y:S02]  /*25ea0*/  LDL.LU R14, [R1+0x348] ;  /* 0x00034800010e7983 */ /* 0x000f240000300800 */
[----:B------:R-:W4:Y:S02]  /*25eb0*/  LDL.LU R15, [R1+0x34c] ;  /* 0x00034c00010f7983 */ /* 0x000f240000300800 */
[----:B------:R-:W-:-:S02]  /*25ec0*/  IMAD.MOV.U32 R5, RZ, RZ, R26 ;  /* 0x000000ffff057224 */ /* 0x000fc400078e001a */
[----:B------:R-:W-:Y:S01]  /*25ed0*/  IMAD.MOV.U32 R4, RZ, RZ, R27 ;  /* 0x000000ffff047224 */ /* 0x000fe200078e001b */
[----:B---3--:R0:W-:Y:S01]  /*25ee0*/  STL.64 [R1+0x17d0], R18 ;  /* 0x0017d01201007387 */ /* 0x0081e20000100a00 */
[----:B--2---:R-:W-:Y:S03]  /*25ef0*/  STL.64 [R1+0x17c8], R16 ;  /* 0x0017c81001007387 */ /* 0x004fe60000100a00 */
[----:B0-----:R-:W4:Y:S01]  /*25f00*/  LDL.LU.64 R18, [R1+0xd8] ;  /* 0x0000d80001127983 */ /* 0x001f220000300a00 */
[----:B------:R-:W2:Y:S02]  /*25f10*/  LDL.LU R24, [R1+0x290] ;  /* 0x0002900001187983 */ /* 0x000ea40000300800 */
[----:B------:R-:W2:Y:S02]  /*25f20*/  LDL.LU R25, [R1+0x294] ;  /* 0x0002940001197983 */ /* 0x000ea40000300800 */
[----:B------:R-:W3:Y:S01]  /*25f30*/  LDL.LU R26, [R1+0x298] ;  /* 0x00029800011a7983 */ /* 0x000ee20000300800 */
[----:B------:R-:W3:Y:S04]  /*25f40*/  LDL.LU R27, [R1+0x29c] ;  /* 0x00029c00011b7983 */ /* 0x000ee80000300800 */
[----:B---3--:R-:W-:Y:S01]  /*25f50*/  STL.64 [R1+0x17a8], R26 ;  /* 0x0017a81a01007387 */ /* 0x008fe20000100a00 */
[----:B--2---:R0:W-:Y:S03]  /*25f60*/  STL.64 [R1+0x17a0], R24 ;  /* 0x0017a01801007387 */ /* 0x0041e60000100a00 */
[----:B0-----:R-:W2:Y:S01]  /*25f70*/  LDL.LU R24, [R1+0x320] ;  /* 0x0003200001187983 */ /* 0x001ea20000300800 */
[----:B------:R-:W2:Y:S02]  /*25f80*/  LDL.LU R25, [R1+0x324] ;  /* 0x0003240001197983 */ /* 0x000ea40000300800 */
[----:B------:R-:W3:Y:S02]  /*25f90*/  LDL.LU R26, [R1+0x328] ;  /* 0x00032800011a7983 */ /* 0x000ee40000300800 */
[----:B------:R-:W3:Y:S02]  /*25fa0*/  LDL.LU R27, [R1+0x32c] ;  /* 0x00032c00011b7983 */ /* 0x000ee40000300800 */
[----:B---3--:R0:W-:Y:S01]  /*25fb0*/  STL.64 [R1+0x17c0], R26 ;  /* 0x0017c01a01007387 */ /* 0x0081e20000100a00 */
[----:B--2---:R-:W-:Y:S03]  /*25fc0*/  STL.64 [R1+0x17b8], R24 ;  /* 0x0017b81801007387 */ /* 0x004fe60000100a00 */
[----:B0-----:R-:W2:Y:S01]  /*25fd0*/  LDL.LU.64 R26, [R1+0xc8] ;  /* 0x0000c800011a7983 */ /* 0x001ea20000300a00 */
[----:B------:R-:W3:Y:S02]  /*25fe0*/  LDL.LU R20, [R1+0x2e0] ;  /* 0x0002e00001147983 */ /* 0x000ee40000300800 */
[----:B------:R-:W3:Y:S02]  /*25ff0*/  LDL.LU R21, [R1+0x2e4] ;  /* 0x0002e40001157983 */ /* 0x000ee40000300800 */
[----:B------:R-:W2:Y:S01]  /*26000*/  LDL.LU R22, [R1+0x2e8] ;  /* 0x0002e80001167983 */ /* 0x000ea20000300800 */
[----:B------:R-:W2:Y:S01]  /*26010*/  LDL.LU R23, [R1+0x2ec] ;  /* 0x0002ec0001177983 */ /* 0x000ea20000300800 */
[----:B----4-:R-:W-:Y:S03]  /*26020*/  HMMA.16816.F32.BF16 R12, R8, R18, R12 ;  /* 0x00000012080c723c */ /* 0x010fe6000004180c */
[----:B--2---:R-:W-:Y:S01]  /*26030*/  STL.64 [R1+0x1770], R22 ;  /* 0x0017701601007387 */ /* 0x004fe20000100a00 */
[----:B---3--:R0:W-:Y:S03]  /*26040*/  STL.64 [R1+0x1768], R20 ;  /* 0x0017681401007387 */ /* 0x0081e60000100a00 */
[----:B0-----:R-:W2:Y:S01]  /*26050*/  LDL.LU R20, [R1+0x310] ;  /* 0x0003100001147983 */ /* 0x001ea20000300800 */
[----:B------:R-:W2:Y:S02]  /*26060*/  LDL.LU R21, [R1+0x314] ;  /* 0x0003140001157983 */ /* 0x000ea40000300800 */
[----:B------:R-:W-:-:S02]  /*26070*/  IMAD.MOV.U32 R22, RZ, RZ, R2 ;  /* 0x000000ffff167224 */ /* 0x000fc400078e0002 */
[----:B------:R-:W-:-:S05]  /*26080*/  IMAD.MOV.U32 R23, RZ, RZ, R0 ;  /* 0x000000ffff177224 */ /* 0x000fca00078e0000 */
[----:B------:R0:W-:Y:S04]  /*26090*/  STL.64 [R1+0x1788], R22 ;  /* 0x0017881601007387 */ /* 0x0001e80000100a00 */
[----:B--2---:R-:W-:Y:S01]  /*260a0*/  STL.64 [R1+0x1780], R20 ;  /* 0x0017801401007387 */ /* 0x004fe20000100a00 */
[----:B0-----:R-:W2:Y:S02]  /*260b0*/  LDL.LU.64 R22, [R1+0xa8] ;  /* 0x0000a80001167983 */ /* 0x001ea40000300a00 */
[----:B------:R-:W-:Y:S02]  /*260c0*/  STL [R1+0x15a0], R6 ;  /* 0x0015a00601007387 */ /* 0x000fe40000100800 */
[----:B------:R-:W-:Y:S01]  /*260d0*/  STL [R1+0x159c], R7 ;  /* 0x00159c0701007387 */ /* 0x000fe20000100800 */
[----:B------:R-:W-:Y:S01]  /*260e0*/  STL [R1+0x1598], R29 ;  /* 0x0015981d01007387 */ /* 0x000fe20000100800 */
[----:B------:R0:W-:Y:S02]  /*260f0*/  STL.64 [R1+0x100], R12 ;  /* 0x0001000c01007387 */ /* 0x0001e40000100a00 */
[----:B------:R1:W-:Y:S02]  /*26100*/  STL.64 [R1+0x108], R14 ;  /* 0x0001080e01007387 */ /* 0x0003e40000100a00 */
[----:B0-----:R-:W-:-:S02]  /*26110*/  IMAD.MOV.U32 R13, RZ, RZ, R18 ;  /* 0x000000ffff0d7224 */ /* 0x001fc400078e0012 */
[----:B------:R-:W-:Y:S02]  /*26120*/  IMAD.MOV.U32 R12, RZ, RZ, R19 ;  /* 0x000000ffff0c7224 */ /* 0x000fe400078e0013 */
[----:B------:R-:W3:Y:S01]  /*26130*/  LDL.LU.64 R18, [R1+0x17d0] ;  /* 0x0017d00001127983 */ /* 0x000ee20000300a00 */
[----:B------:R-:W3:Y:S02]  /*26140*/  LDL.LU.64 R16, [R1+0x17c8] ;  /* 0x0017c80001107983 */ /* 0x000ee40000300a00 */
[----:B-1----:R-:W-:Y:S02]  /*26150*/  IMAD.MOV.U32 R15, RZ, RZ, R26 ;  /* 0x000000ffff0f7224 */ /* 0x002fe400078e001a */
[----:B------:R-:W-:Y:S01]  /*26160*/  IMAD.MOV.U32 R14, RZ, RZ, R27 ;  /* 0x000000ffff0e7224 */ /* 0x000fe200078e001b */
[----:B---3--:R-:W-:Y:S01]  /*26170*/  HMMA.16816.F32.BF16 R16, R8, R26, R16 ;  /* 0x0000001a0810723c */ /* 0x008fe20000041810 */
[----:B------:R-:W3:Y:S01]  /*26180*/  LDL.LU.64 R26, [R1+0x17c0] ;  /* 0x0017c000011a7983 */ /* 0x000ee20000300a00 */
[----:B------:R-:W3:Y:S11]  /*26190*/  LDL.LU.64 R24, [R1+0x17b8] ;  /* 0x0017b80001187983 */ /* 0x000ef60000300a00 */
[----:B------:R-:W-:Y:S10]  /*261a0*/  @!UPT UIADD3 URZ, URZ, URZ, URZ ;  /* 0x0000003f3f3ff290 */ /* 0x000ff4000fffe03f */
[----:B------:R-:W-:Y:S01]  /*261b0*/  STL [R1+0xe0], R16 ;  /* 0x0000e01001007387 */ /* 0x000fe20000100800 */
[----:B------:R-:W-:Y:S02]  /*261c0*/  IMAD.MOV.U32 R7, RZ, RZ, R18 ;  /* 0x000000ffff077224 */ /* 0x000fe400078e0012 */
[----:B------:R-:W-:Y:S02]  /*261d0*/  IMAD.MOV.U32 R29, RZ, RZ, R19 ;  /* 0x000000ffff1d7224 */ /* 0x000fe400078e0013 */
[----:B------:R-:W3:Y:S01]  /*261e0*/  LDL.LU.64 R18, [R1+0x17b0] ;  /* 0x0017b00001127983 */ /* 0x000ee20000300a00 */
[----:B------:R-:W-:-:S05]  /*261f0*/  IMAD.MOV.U32 R6, RZ, RZ, R17 ;  /* 0x000000ffff067224 */ /* 0x000fca00078e0011 */
[----:B------:R-:W-:Y:S01]  /*26200*/  STL [R1+0x15ac], R6 ;  /* 0x0015ac0601007387 */ /* 0x000fe20000100800 */
[----:B------:R-:W-:Y:S02]  /*26210*/  STL [R1+0x15a8], R7 ;  /* 0x0015a80701007387 */ /* 0x000fe40000100800 */
[----:B------:R-:W-:Y:S01]  /*26220*/  STL [R1+0x15a4], R29 ;  /* 0x0015a41d01007387 */ /* 0x000fe20000100800 */
[C---:B---3--:R-:W-:Y:S11]  /*26230*/  HMMA.16816.F32.BF16 R24, R8.reuse, R18, R24 ;  /* 0x000000120818723c */ /* 0x048ff60000041818 */
[----:B------:R-:W-:Y:S11]  /*26240*/  @!UPT UIADD3 URZ, URZ, URZ, URZ ;  /* 0x0000003f3f3ff290 */ /* 0x000ff6000fffe03f */
[----:B------:R-:W-:Y:S01]  /*26250*/  @!UPT UIADD3 URZ, URZ, URZ, URZ ;  /* 0x0000003f3f3ff290 */ /* 0x000fe2000fffe03f */
[----:B------:R-:W-:Y:S01]  /*26260*/  STL.64 [R1+0x180], R24 ;  /* 0x0001801801007387 */ /* 0x000fe20000100a00 */
[----:B------:R0:W-:Y:S03]  /*26270*/  STL.64 [R1+0x188], R26 ;  /* 0x0001881a01007387 */ /* 0x0001e60000100a00 */
[----:B0-----:R-:W3:Y:S01]  /*26280*/  LDL.LU.64 R26, [R1+0x17a8] ;  /* 0x0017a800011a7983 */ /* 0x001ee20000300a00 */
[----:B------:R-:W3:Y:S02]  /*26290*/  LDL.LU.64 R24, [R1+0x17a0] ;  /* 0x0017a00001187983 */ /* 0x000ee40000300a00 */
[----:B------:R-:W-:Y:S02]  /*262a0*/  IMAD.MOV.U32 R28, RZ, RZ, R18 ;  /* 0x000000ffff1c7224 */ /* 0x000fe400078e0012 */
[----:B------:R-:W-:Y:S02]  /*262b0*/  IMAD.MOV.U32 R16, RZ, RZ, R19 ;  /* 0x000000ffff107224 */ /* 0x000fe400078e0013 */
[----:B--2---:R-:W-:Y:S01]  /*262c0*/  IMAD.MOV.U32 R2, RZ, RZ, R22 ;  /* 0x000000ffff027224 */ /* 0x004fe200078e0016 */
[----:B------:R-:W2:Y:S01]  /*262d0*/  LDL.LU.64 R18, [R1+0x1798] ;  /* 0x0017980001127983 */ /* 0x000ea20000300a00 */
[----:B------:R-:W4:Y:S02]  /*262e0*/  LDL.LU R17, [R1+0x1790] ;  /* 0x0017900001117983 */ /* 0x000f240000300800 */
[----:B------:R-:W-:Y:S01]  /*262f0*/  IMAD.MOV.U32 R0, RZ, RZ, R23 ;  /* 0x000000ffff007224 */ /* 0x000fe200078e0017 */
[----:B---3--:R-:W-:Y:S01]  /*26300*/  HMMA.16816.F32.BF16 R24, R8, R22, R24 ;  /* 0x000000160818723c */ /* 0x008fe20000041818 */
[----:B------:R-:W3:Y:S01]  /*26310*/  LDL.LU.64 R22, [R1+0x1788] ;  /* 0x0017880001167983 */ /* 0x000ee20000300a00 */
[----:B------:R-:W3:Y:S11]  /*26320*/  LDL.LU.64 R20, [R1+0x1780] ;  /* 0x0017800001147983 */ /* 0x000ef60000300a00 */
[----:B------:R-:W-:Y:S10]  /*26330*/  @!UPT UIADD3 URZ, URZ, URZ, URZ ;  /* 0x0000003f3f3ff290 */ /* 0x000ff4000fffe03f */
[----:B------:R0:W-:Y:S01]  /*26340*/  STL [R1+0x29c], R27 ;  /* 0x00029c1b01007387 */ /* 0x0001e20000100800 */
[----:B------:R-:W-:-:S03]  /*26350*/  IMAD.MOV.U32 R29, RZ, RZ, R26 ;  /* 0x000000ffff1d7224 */ /* 0x000fc600078e001a */
[----:B0-----:R-:W3:Y:S01]  /*26360*/  LDL.LU.64 R26, [R1+0x1778] ;  /* 0x00177800011a7983 */ /* 0x001ee20000300a00 */
[----:B------:R-:W-:Y:S02]  /*26370*/  IMAD.MOV.U32 R6, RZ, RZ, R24 ;  /* 0x000000ffff067224 */ /* 0x000fe400078e0018 */
[----:B------:R-:W-:Y:S01]  /*26380*/  IMAD.MOV.U32 R7, RZ, RZ, R25 ;  /* 0x000000ffff077224 */ /* 0x000fe200078e0019 */
[----:B---3--:R-:W-:Y:S11]  /*26390*/  HMMA.16816.F32.BF16 R20, R8, R26, R20 ;  /* 0x0000001a0814723c */ /* 0x008ff60000041814 */
[----:B------:R-:W-:Y:S11]  /*263a0*/  @!UPT UIADD3 URZ, URZ, URZ, URZ ;  /* 0x0000003f3f3ff290 */ /* 0x000ff6000fffe03f */
[----:B------:R-:W-:Y:S01]  /*263b0*/  @!UPT UIADD3 URZ, URZ, URZ, URZ ;  /* 0x0000003f3f3ff290 */ /* 0x000fe2000fffe03f */
        /* <DEDUP_REMOVED lines=8> */
[----:B------:R-:W2:Y:S03]  /*26440*/  LDL.LU R27, [R1+0x27c] ;  /* 0x00027c00011b7983 */ /* 0x000ea60000300800 */
[----:B--2---:R0:W-:Y:S01]  /*26450*/  STL.64 [R1+0x16f0], R26 ;  /* 0x0016f01a01007387 */ /* 0x0041e20000100a00 */
[----:B------:R-:W-:Y:S02]  /*26460*/  STL.64 [R1+0x16e8], R24 ;  /* 0x0016e81801007387 */ /* 0x000fe40000100a00 */
[----:B0-----:R-:W-:-:S02]  /*26470*/  IMAD.MOV.U32 R26, RZ, RZ, R28 ;  /* 0x000000ffff1a7224 */ /* 0x001fc400078e001c */
[----:B------:R-:W-:Y:S01]  /*26480*/  IMAD.MOV.U32 R27, RZ, RZ, R16 ;  /* 0x000000ffff1b7224 */ /* 0x000fe200078e0010 */
[----:B------:R-:W2:Y:S01]  /*26490*/  LDL.LU R28, [R1+0x1764] ;  /* 0x00176400011c7983 */ /* 0x000ea20000300800 */
[----:B------:R-:W2:Y:S03]  /*264a0*/  LDL.LU R16, [R1+0x1760] ;  /* 0x0017600001107983 */ /* 0x000ea60000300800 */
[----:B------:R0:W-:Y:S02]  /*264b0*/  STL.64 [R1+0x1700], R26 ;  /* 0x0017001a01007387 */ /* 0x0001e40000100a00 */
[----:B0-----:R-:W-:Y:S02]  /*264c0*/  IMAD.MOV.U32 R26, RZ, RZ, R15 ;  /* 0x000000ffff1a7224 */ /* 0x001fe400078e000f */
[----:B------:R-:W-:-:S05]  /*264d0*/  IMAD.MOV.U32 R27, RZ, RZ, R14 ;  /* 0x000000ffff1b7224 */ /* 0x000fca00078e000e */
[----:B------:R0:W-:Y:S04]  /*264e0*/  STL.64 [R1+0x1718], R26 ;  /* 0x0017181a01007387 */ /* 0x0001e80000100a00 */
[----:B0-----:R-:W3:Y:S02]  /*264f0*/  LDL.LU.64 R26, [R1+0x88] ;  /* 0x00008800011a7983 */ /* 0x001ee40000300a00 */
[C---:B---3--:R-:W-:Y:S11]  /*26500*/  HMMA.16816.F32.BF16 R20, R8.reuse, R26, R20 ;  /* 0x0000001a0814723c */ /* 0x048ff60000041814 */
[----:B------:R-:W-:Y:S11]  /*26510*/  @!UPT UIADD3 URZ, URZ, URZ, URZ ;  /* 0x0000003f3f3ff290 */ /* 0x000ff6000fffe03f */
[----:B------:R-:W-:Y:S01]  /*26520*/  @!UPT UIADD3 URZ, URZ, URZ, URZ ;  /* 0x0000003f3f3ff290 */ /* 0x000fe2000fffe03f */
[----:B------:R0:W-:Y:S01]  /*26530*/  STL.64 [R1+0x320], R20 ;  /* 0x0003201401007387 */ /* 0x0001e20000100a00 */
[----:B------:R-:W-:Y:S02]  /*26540*/  STL.64 [R1+0x328], R22 ;  /* 0x0003281601007387 */ /* 0x000fe40000100a00 */
[----:B0-----:R-:W-:Y:S02]  /*26550*/  IMAD.MOV.U32 R21, RZ, RZ, R26 ;  /* 0x000000ffff157224 */ /* 0x001fe400078e001a */
[----:B------:R-:W-:Y:S02]  /*26560*/  IMAD.MOV.U32 R20, RZ, RZ, R27 ;  /* 0x000000ffff147224 */ /* 0x000fe400078e001b */
[----:B------:R-:W-:Y:S02]  /*26570*/  IMAD.MOV.U32 R26, RZ, RZ, R13 ;  /* 0x000000ffff1a7224 */ /* 0x000fe400078e000d */
[----:B------:R-:W-:Y:S02]  /*26580*/  IMAD.MOV.U32 R27, RZ, RZ, R12 ;  /* 0x000000ffff1b7224 */ /* 0x000fe400078e000c */
[----:B------:R-:W3:Y:S01]  /*26590*/  LDL.LU R12, [R1+0x2d0] ;  /* 0x0002d000010c7983 */ /* 0x000ee20000300800 */
[----:B------:R-:W3:Y:S02]  /*265a0*/  LDL.LU R13, [R1+0x2d4] ;  /* 0x0002d400010d7983 */ /* 0x000ee40000300800 */
[----:B------:R-:W3:Y:S02]  /*265b0*/  LDL.LU R14, [R1+0x2d8] ;  /* 0x0002d800010e7983 */ /* 0x000ee40000300800 */
[----:B------:R-:W3:Y:S01]  /*265c0*/  LDL.LU R15, [R1+0x2dc] ;  /* 0x0002dc00010f7983 */ /* 0x000ee20000300800 */
        /* <DEDUP_REMOVED lines=12> */
[----:B---3--:R-:W-:Y:S01]  /*26690*/  HMMA.16816.F32.BF16 R12, R8, R18, R12 ;  /* 0x00000012080c723c */ /* 0x008fe2000004180c */
[----:B--2---:R-:W-:Y:S01]  /*266a0*/  STL.64 [R1+0x1728], R22 ;  /* 0x0017281601007387 */ /* 0x004fe20000100a00 */
[----:B------:R0:W-:Y:S03]  /*266b0*/  STL.64 [R1+0x1720], R20 ;  /* 0x0017201401007387 */ /* 0x0001e60000100a00 */
[----:B0-----:R-:W2:Y:S01]  /*266c0*/  LDL.LU R20, [R1+0x2b0] ;  /* 0x0002b00001147983 */ /* 0x001ea20000300800 */
[----:B------:R-:W2:Y:S02]  /*266d0*/  LDL.LU R21, [R1+0x2b4] ;  /* 0x0002b40001157983 */ /* 0x000ea40000300800 */
[----:B------:R-:W3:Y:S02]  /*266e0*/  LDL.LU R22, [R1+0x2b8] ;  /* 0x0002b80001167983 */ /* 0x000ee40000300800 */
[----:B------:R-:W3:Y:S02]  /*266f0*/  LDL.LU R23, [R1+0x2bc] ;  /* 0x0002bc0001177983 */ /* 0x000ee40000300800 */
[----:B------:R-:W-:-:S02]  /*26700*/  IMAD.MOV.U32 R26, RZ, RZ, R5 ;  /* 0x000000ffff1a7224 */ /* 0x000fc400078e0005 */
[----:B------:R-:W-:Y:S02]  /*26710*/  IMAD.MOV.U32 R27, RZ, RZ, R4 ;  /* 0x000000ffff1b7224 */ /* 0x000fe400078e0004 */
[----:B------:R-:W-:Y:S02]  /*26720*/  IMAD.MOV.U32 R4, RZ, RZ, R3 ;  /* 0x000000ffff047224 */ /* 0x000fe400078e0003 */
[----:B----4-:R-:W-:-:S06]  /*26730*/  IMAD.MOV.U32 R5, RZ, RZ, R17 ;  /* 0x000000ffff057224 */ /* 0x010fcc00078e0011 */
[----:B------:R-:W-:Y:S02]  /*26740*/  IMAD.MOV.U32 R9, RZ, RZ, R14 ;  /* 0x000000ffff097224 */ /* 0x000fe400078e000e */
[----:B------:R-:W-:Y:S02]  /*26750*/  IMAD.MOV.U32 R8, RZ, RZ, R15 ;  /* 0x000000ffff087224 */ /* 0x000fe400078e000f */
        /* <DEDUP_REMOVED lines=8> */
[----:B------:R-:W3:Y:S01]  /*267e0*/  LDL.LU R3, [R1+0x175c] ;  /* 0x00175c0001037983 */ /* 0x000ee20000300800 */
[----:B------:R-:W4:Y:S02]  /*267f0*/  LDL.LU R17, [R1+0x1758] ;  /* 0x0017580001117983 */ /* 0x000f240000300800 */
[----:B------:R-:W-:Y:S02]  /*26800*/  STL.64 [R1+0x1640], R6 ;  /* 0x0016400601007387 */ /* 0x000fe40000100a00 */
[----:B------:R0:W-:Y:S02]  /*26810*/  STL.64 [R1+0x1638], R4 ;  /* 0x0016380401007387 */ /* 0x0001e40000100a00 */
[----:B0-----:R-:W2:Y:S01]  /*26820*/  LDL.LU R4, [R1+0x260] ;  /* 0x0002600001047983 */ /* 0x001ea20000300800 */
[----:B------:R-:W2:Y:S02]  /*26830*/  LDL.LU R5, [R1+0x264] ;  /* 0x0002640001057983 */ /* 0x000ea40000300800 */
[----:B------:R-:W2:Y:S02]  /*26840*/  LDL.LU R6, [R1+0x268] ;  /* 0x0002680001067983 */ /* 0x000ea40000300800 */
[----:B------:R-:W2:Y:S01]  /*26850*/  LDL.LU.64 R14, [R1+0x1750] ;  /* 0x00175000010e7983 */ /* 0x000ea20000300a00 */
[----:B------:R-:W2:Y:S01]  /*26860*/  LDL.LU.64 R12, [R1+0x1748] ;  /* 0x00174800010c7983 */ /* 0x000ea20000300a00 */
[----:B------:R-:W-:Y:S02]  /*26870*/  STL.64 [R1+0x16c0], R18 ;  /* 0x0016c01201007387 */ /* 0x000fe40000100a00 */
[----:B------:R-:W-:Y:S02]  /*26880*/  STL.64 [R1+0x1518], R10 ;  /* 0x0015180a01007387 */ /* 0x000fe40000100a00 */
[----:B------:R-:W-:Y:S01]  /*26890*/  STL.64 [R1+0x1510], R8 ;  /* 0x0015100801007387 */ /* 0x000fe20000100a00 */
[C---:B--2---:R-:W-:Y:S01]  /*268a0*/  HMMA.16816.F32.BF16 R24, R12.reuse, R26, R20 ;  /* 0x0000001a0c18723c */ /* 0x044fe20000041814 */
[----:B------:R-:W2:Y:S01]  /*268b0*/  LDL.LU.64 R22, [R1+0x1740] ;  /* 0x0017400001167983 */ /* 0x000ea20000300a00 */
[----:B------:R-:W2:Y:S11]  /*268c0*/  LDL.LU.64 R20, [R1+0x1738] ;  /* 0x0017380001147983 */ /* 0x000eb60000300a00 */
[----:B------:R-:W-:Y:S10]  /*268d0*/  @!UPT UIADD3 URZ, URZ, URZ, URZ ;  /* 0x0000003f3f3ff290 */ /* 0x000ff4000fffe03f */
        /* <DEDUP_REMOVED lines=17> */
[----:B--2---:R-:W-:Y:S02]  /*269f0*/  HMMA.16816.F32.BF16 R24, R12, R26, R20 ;  /* 0x0000001a0c18723c */ /* 0x004fe40000041814 */
[----:B------:R-:W2:Y:S11]  /*26a00*/  LDL.LU.64 R20, [R1+0x16f8] ;  /* 0x0016f80001147983 */ /* 0x000eb60000300a00 */
[----:B------:R-:W-:Y:S10]  /*26a10*/  @!UPT UIADD3 URZ, URZ, URZ, URZ ;  /* 0x0000003f3f3ff290 */ /* 0x000ff4000fffe03f */
[----:B------:R-:W-:Y:S01]  /*26a20*/  STL.64 [R1+0x2c0], R24 ;  /* 0x0002c01801007387 */ /* 0x000fe20000100a00 */
[----:B------:R0:W-:Y:S03]  /*26a30*/  STL.64 [R1+0x2c8], R26 ;  /* 0x0002c81a01007387 */ /* 0x0001e60000100a00 */
[----:B0-----:R-:W2:Y:S01]  /*26a40*/  LDL.LU.64 R26, [R1+0x16f0] ;  /* 0x0016f000011a7983 */ /* 0x001ea20000300a00 */
[----:B------:R-:W2:Y:S02]  /*26a50*/  LDL.LU.64 R24, [R1+0x16e8] ;  /* 0x0016e80001187983 */ /* 0x000ea40000300a00 */
[----:B------:R-:W-:Y:S02]  /*26a60*/  IMAD.MOV.U32 R10, RZ, RZ, R2 ;  /* 0x000000ffff0a7224 */ /* 0x000fe400078e0002 */
[----:B------:R-:W-:Y:S02]  /*26a70*/  IMAD.MOV.U32 R11, RZ, RZ, R0 ;  /* 0x000000ffff0b7224 */ /* 0x000fe400078e0000 */
[----:B---3--:R-:W-:-:S05]  /*26a80*/  IMAD.MOV.U32 R7, RZ, RZ, R3 ;  /* 0x000000ffff077224 */ /* 0x008fca00078e0003 */
[C---:B--2---:R-:W-:Y:S01]  /*26a90*/  HMMA.16816.F32.BF16 R8, R12.reuse, R10, R24 ;  /* 0x0000000a0c08723c */ /* 0x044fe20000041818 */
[----:B------:R-:W2:Y:S11]  /*26aa0*/  LDL.LU.64 R26, [R1+0x16e0] ;  /* 0x0016e000011a7983 */ /* 0x000eb60000300a00 */
[----:B------:R-:W-:Y:S11]  /*26ab0*/  @!UPT UIADD3 URZ, URZ, URZ, URZ ;  /* 0x0000003f3f3ff290 */ /* 0x000ff6000fffe03f */
[----:B------:R0:W-:Y:S01]  /*26ac0*/  STL.64 [R1+0x2b0], R8 ;  /* 0x0002b00801007387 */ /* 0x0001e20000100a00 */
[----:B------:R1:W-:Y:S01]  /*26ad0*/  STL.64 [R1+0x2b8], R10 ;  /* 0x0002b80a01007387 */ /* 0x0003e20000100a00 */
[----:B--2---:R-:W-:Y:S11]  /*26ae0*/  HMMA.16816.F32.BF16 R4, R12, R26, R4 ;  /* 0x0000001a0c04723c */ /* 0x004ff60000041804 */
[----:B------:R-:W-:Y:S11]  /*26af0*/  @!UPT UIADD3 URZ, URZ, URZ, URZ ;  /* 0x0000003f3f3ff290 */ /* 0x000ff6000fffe03f */
[----:B------:R-:W-:Y:S01]  /*26b00*/  @!UPT UIADD3 URZ, URZ, URZ, URZ ;  /* 0x0000003f3f3ff290 */ /* 0x000fe2000fffe03f */
[----:B------:R2:W-:Y:S01]  /*26b10*/  STL [R1+0x2a0], R4 ;  /* 0x0002a00401007387 */ /* 0x0005e20000100800 */
[----:B0-----:R-:W3:Y:S02]  /*26b20*/  LDL.LU R8, [R1+0x150] ;  /* 0x0001500001087983 */ /* 0x001ee40000300800 */
[----:B------:R-:W3:Y:S02]  /*26b30*/  LDL.LU R9, [R1+0x154] ;  /* 0x0001540001097983 */ /* 0x000ee40000300800 */
[----:B-1----:R-:W3:Y:S01]  /*26b40*/  LDL.LU R10, [R1+0x158] ;  /* 0x00015800010a7983 */ /* 0x002ee20000300800 */
[----:B------:R-:W3:Y:S04]  /*26b50*/  LDL.LU R11, [R1+0x15c] ;  /* 0x00015c00010b7983 */ /* 0x000ee80000300800 */
[----:B--2---:R-:W2:Y:S01]  /*26b60*/  LDL R4, [R1+0x20] ;  /* 0x0000200001047983 */ /* 0x004ea20000100800 */
[----:B------:R-:W-:-:S02]  /*26b70*/  IMAD.MOV.U32 R3, RZ, RZ, R5 ;  /* 0x000000ffff037224 */ /* 0x000fc400078e0005 */
[----:B------:R-:W-:Y:S02]  /*26b80*/  IMAD.MOV.U32 R5, RZ, RZ, R28 ;  /* 0x000000ffff057224 */ /* 0x000fe400078e001c */
[----:B------:R-:W3:Y:S04]  /*26b90*/  LDL.LU R28, [R1+0x16dc] ;  /* 0x0016dc00011c7983 */ /* 0x000ee80000300800 */
[----:B--2---:R0:W-:Y:S01]  /*26ba0*/  STL.64 [R1+0x1690], R4 ;  /* 0x0016900401007387 */ /* 0x0041e20000100a00 */
[----:B------:R-:W2:Y:S02]  /*26bb0*/  LDL.LU R24, [R1+0x200] ;  /* 0x0002000001187983 */ /* 0x000ea40000300800 */
[----:B------:R-:W2:Y:S02]  /*26bc0*/  LDL.LU R25, [R1+0x204] ;  /* 0x0002040001197983 */ /* 0x000ea40000300800 */
[----:B------:R-:W2:Y:S01]  /*26bd0*/  LDL.LU R26, [R1+0x208] ;  /* 0x00020800011a7983 */ /* 0x000ea20000300800 */
[----:B------:R-:W2:Y:S04]  /*26be0*/  LDL.LU R27, [R1+0x20c] ;  /* 0x00020c00011b7983 */ /* 0x000ea80000300800 */
[----:B0-----:R-:W2:Y:S04]  /*26bf0*/  LDL.64 R4, [R1+0x60] ;  /* 0x0000600001047983 */ /* 0x001ea80000100a00 */
[----:B--2---:R-:W-:Y:S01]  /*26c00*/  STL.64 [R1+0x16b8], R4 ;  /* 0x0016b80401007387 */ /* 0x004fe20000100a00 */
[----:B------:R-:W-:Y:S02]  /*26c10*/  STL.64 [R1+0x1660], R26 ;  /* 0x0016601a01007387 */ /* 0x000fe40000100a00 */
[----:B------:R0:W-:Y:S02]  /*26c20*/  STL.64 [R1+0x1658], R24 ;  /* 0x0016581801007387 */ /* 0x0001e40000100a00 */
[----:B0-----:R-:W2:Y:S01]  /*26c30*/  LDL.64 R24, [R1+0x40] ;  /* 0x0000400001187983 */ /* 0x001ea20000100a00 */
[----:B------:R-:W-:-:S02]  /*26c40*/  IMAD.MOV.U32 R2, RZ, RZ, R6 ;  /* 0x000000ffff027224 */ /* 0x000fc400078e0006 */
[----:B------:R-:W-:Y:S01]  /*26c50*/  IMAD.MOV.U32 R0, RZ, RZ, R7 ;  /* 0x000000ffff007224 */ /* 0x000fe200078e0007 */
[----:B--2---:R0:W-:Y:S04]  /*26c60*/  STL.64 [R1+0x1678], R24 ;  /* 0x0016781801007387 */ /* 0x0041e80000100a00 */
[----:B0-----:R-:W2:Y:S01]  /*26c70*/  LDL.LU R24, [R1+0x220] ;  /* 0x0002200001187983 */ /* 0x001ea20000300800 */
[----:B------:R-:W2:Y:S02]  /*26c80*/  LDL.LU R25, [R1+0x224] ;  /* 0x0002240001197983 */ /* 0x000ea40000300800 */
[----:B------:R-:W2:Y:S02]  /*26c90*/  LDL.LU R26, [R1+0x228] ;  /* 0x00022800011a7983 */ /* 0x000ea40000300800 */
[----:B------:R-:W2:Y:S01]  /*26ca0*/  LDL.LU R27, [R1+0x22c] ;  /* 0x00022c00011b7983 */ /* 0x000ea20000300800 */
[----:B------:R-:W2:Y:S01]  /*26cb0*/  LDL.LU R4, [R1+0x240] ;  /* 0x0002400001047983 */ /* 0x000ea20000300800 */
[----:B------:R-:W2:Y:S02]  /*26cc0*/  LDL.LU R5, [R1+0x244] ;  /* 0x0002440001057983 */ /* 0x000ea40000300800 */
[----:B------:R-:W2:Y:S02]  /*26cd0*/  LDL.LU R6, [R1+0x248] ;  /* 0x0002480001067983 */ /* 0x000ea40000300800 */
[----:B------:R-:W2:Y:S02]  /*26ce0*/  LDL.LU R7, [R1+0x24c] ;  /* 0x00024c0001077983 */ /* 0x000ea40000300800 */
[----:B------:R-:W-:-:S02]  /*26cf0*/  IMAD.MOV.U32 R19, RZ, RZ, R20 ;  /* 0x000000ffff137224 */ /* 0x000fc400078e0014 */
        /* <DEDUP_REMOVED lines=17> */
[----:B--2---:R3:W-:Y:S01]  /*26e10*/  STL.64 [R1+0x1650], R22 ;  /* 0x0016501601007387 */ /* 0x0047e20000100a00 */
[----:B------:R0:W-:Y:S02]  /*26e20*/  STL.64 [R1+0x1648], R20 ;  /* 0x0016481401007387 */ /* 0x0001e40000100a00 */
[----:B---3--:R-:W-:Y:S01]  /*26e30*/  IMAD.MOV.U32 R22, RZ, RZ, R28 ;  /* 0x000000ffff167224 */ /* 0x008fe200078e001c */
[----:B0-----:R-:W2:Y:S01]  /*26e40*/  LDL.LU R20, [R1+0x1f0] ;  /* 0x0001f00001147983 */ /* 0x001ea20000300800 */
[----:B------:R-:W2:Y:S02]  /*26e50*/  LDL.LU R21, [R1+0x1f4] ;  /* 0x0001f40001157983 */ /* 0x000ea40000300800 */
[----:B------:R-:W3:Y:S02]  /*26e60*/  LDL.LU R28, [R1+0x16d8] ;  /* 0x0016d800011c7983 */ /* 0x000ee40000300800 */
[----:B------:R-:W2:Y:S02]  /*26e70*/  LDL.LU R23, [R1+0x1fc] ;  /* 0x0001fc0001177983 */ /* 0x000ea40000300800 */
[----:B--2---:R-:W-:Y:S01]  /*26e80*/  STL.64 [R1+0x1670], R22 ;  /* 0x0016701601007387 */ /* 0x004fe20000100a00 */
[----:B------:R0:W-:Y:S03]  /*26e90*/  STL.64 [R1+0x1668], R20 ;  /* 0x0016681401007387 */ /* 0x0001e60000100a00 */
[----:B0-----:R-:W2:Y:S01]  /*26ea0*/  LDL.LU R20, [R1+0x210] ;  /* 0x0002100001147983 */ /* 0x001ea20000300800 */
[----:B------:R-:W2:Y:S02]  /*26eb0*/  LDL.LU R21, [R1+0x214] ;  /* 0x0002140001157983 */ /* 0x000ea40000300800 */
[----:B------:R-:W2:Y:S02]  /*26ec0*/  LDL.LU R22, [R1+0x218] ;  /* 0x0002180001167983 */ /* 0x000ea40000300800 */
[----:B---3--:R-:W-:-:S05]  /*26ed0*/  IMAD.MOV.U32 R23, RZ, RZ, R28 ;  /* 0x000000ffff177224 */ /* 0x008fca00078e001c */
[----:B--2---:R-:W-:Y:S01]  /*26ee0*/  STL.64 [R1+0x1688], R22 ;  /* 0x0016881601007387 */ /* 0x004fe20000100a00 */
[----:B------:R0:W-:Y:S03]  /*26ef0*/  STL.64 [R1+0x1680], R20 ;  /* 0x0016801401007387 */ /* 0x0001e60000100a00 */
[----:B0-----:R-:W2:Y:S01]  /*26f00*/  LDL.64 R20, [R1+0x50] ;  /* 0x0000500001147983 */ /* 0x001ea20000100a00 */
[----:B------:R-:W-:Y:S02]  /*26f10*/  STL.64 [R1+0x15c8], R10 ;  /* 0x0015c80a01007387 */ /* 0x000fe40000100a00 */
[----:B------:R4:W-:Y:S02]  /*26f20*/  STL.64 [R1+0x15c0], R8 ;  /* 0x0015c00801007387 */ /* 0x0009e40000100a00 */
[----:B----4-:R-:W-:Y:S02]  /*26f30*/  IMAD.MOV.U32 R8, RZ, RZ, R17 ;  /* 0x000000ffff087224 */ /* 0x010fe400078e0011 */
[----:B------:R-:W-:-:S02]  /*26f40*/  IMAD.MOV.U32 R9, RZ, RZ, R16 ;  /* 0x000000ffff097224 */ /* 0x000fc400078e0010 */
[C---:B------:R-:W-:Y:S01]  /*26f50*/  HMMA.16816.F32.BF16 R16, R12.reuse, R18, R4 ;  /* 0x000000120c10723c */ /* 0x040fe20000041804 */
[----:B------:R-:W-:Y:S01]  /*26f60*/  STL [R1+0x14f0], R0 ;  /* 0x0014f00001007387 */ /* 0x000fe20000100800 */
[----:B------:R-:W-:Y:S02]  /*26f70*/  STL [R1+0x14ec], R2 ;  /* 0x0014ec0201007387 */ /* 0x000fe40000100800 */
[----:B------:R-:W-:Y:S02]  /*26f80*/  STL [R1+0x14e8], R3 ;  /* 0x0014e80301007387 */ /* 0x000fe40000100800 */
[----:B------:R-:W3:Y:S01]  /*26f90*/  LDL.LU.64 R6, [R1+0x16d0] ;  /* 0x0016d00001067983 */ /* 0x000ee20000300a00 */
[----:B------:R-:W3:Y:S11]  /*26fa0*/  LDL.LU.64 R4, [R1+0x16c8] ;  /* 0x0016c80001047983 */ /* 0x000ef60000300a00 */
[----:B------:R-:W-:Y:S05]  /*26fb0*/  @!UPT UIADD3 URZ, URZ, URZ, URZ ;  /* 0x0000003f3f3ff290 */ /* 0x000fea000fffe03f */
[----:B------:R-:W-:Y:S01]  /*26fc0*/  STL.64 [R1+0x280], R16 ;  /* 0x0002801001007387 */ /* 0x000fe20000100a00 */
[----:B------:R0:W-:Y:S03]  /*26fd0*/  STL.64 [R1+0x288], R18 ;  /* 0x0002881201007387 */ /* 0x0001e60000100a00 */
[----:B0-----:R-:W3:Y:S02]  /*26fe0*/  LDL.LU.64 R18, [R1+0x16c0] ;  /* 0x0016c00001127983 */ /* 0x001ee40000300a00 */
[----:B---3--:R-:W-:Y:S02]  /*26ff0*/  HMMA.16816.F32.BF16 R12, R12, R18, R4 ;  /* 0x000000120c0c723c */ /* 0x008fe40000041804 */
[----:B------:R-:W3:Y:S01]  /*27000*/  LDL.LU.64 R4, [R1+0x16b8] ;  /* 0x0016b80001047983 */ /* 0x000ee20000300a00 */
[----:B------:R-:W3:Y:S02]  /*27010*/  LDL.LU.64 R18, [R1+0x16b0] ;  /* 0x0016b00001127983 */ /* 0x000ee40000300a00 */
[----:B------:R-:W3:Y:S11]  /*27020*/  LDL.LU.64 R16, [R1+0x16a8] ;  /* 0x0016a80001107983 */ /* 0x000ef60000300a00 */
[----:B------:R-:W-:Y:S07]  /*27030*/  @!UPT UIADD3 URZ, URZ, URZ, URZ ;  /* 0x0000003f3f3ff290 */ /* 0x000fee000fffe03f */
[----:B------:R0:W-:Y:S01]  /*27040*/  STL.64 [R1+0x270], R12 ;  /* 0x0002700c01007387 */ /* 0x0001e20000100a00 */
[----:B------:R-:W-:Y:S03]  /*27050*/  STL.64 [R1+0x278], R14 ;  /* 0x0002780e01007387 */ /* 0x000fe60000100a00 */
[----:B0-----:R-:W4:Y:S01]  /*27060*/  LDL.LU.64 R12, [R1+0x10] ;  /* 0x00001000010c7983 */ /* 0x001f220000300a00 */
[----:B---3--:R-:W-:Y:S11]  /*27070*/  HMMA.16816.F32.BF16 R24, R16, R4, R24 ;  /* 0x000000041018723c */ /* 0x008ff60000041818 */
        /* <DEDUP_REMOVED lines=10> */
[----:B------:R-:W-:-:S02]  /*27120*/  IMAD.MOV.U32 R3, RZ, RZ, R21 ;  /* 0x000000ffff037224 */ /* 0x000fc400078e0015 */
[----:B------:R-:W2:Y:S01]  /*27130*/  LDL.LU.64 R22, [R1+0x1688] ;  /* 0x0016880001167983 */ /* 0x000ea20000300a00 */
[----:B---3--:R-:W-:Y:S01]  /*27140*/  HMMA.16816.F32.BF16 R24, R16, R20, R24 ;  /* 0x000000141018723c */ /* 0x008fe20000041818 */
[----:B------:R-:W2:Y:S11]  /*27150*/  LDL.LU.64 R20, [R1+0x1680] ;  /* 0x0016800001147983 */ /* 0x000eb60000300a00 */
[----:B------:R-:W-:Y:S11]  /*27160*/  @!UPT UIADD3 URZ, URZ, URZ, URZ ;  /* 0x0000003f3f3ff290 */ /* 0x000ff6000fffe03f */
[----:B------:R0:W-:Y:S01]  /*27170*/  STL.64 [R1+0x250], R24 ;  /* 0x0002501801007387 */ /* 0x0001e20000100a00 */
[----:B------:R-:W-:Y:S03]  /*27180*/  STL [R1+0x258], R26 ;  /* 0x0002581a01007387 */ /* 0x000fe60000100800 */
[----:B0-----:R-:W2:Y:S01]  /*27190*/  LDL.LU.64 R24, [R1+0x1678] ;  /* 0x0016780001187983 */ /* 0x001ea20000300a00 */
[----:B------:R-:W-:-:S05]  /*271a0*/  IMAD.MOV.U32 R28, RZ, RZ, R27 ;  /* 0x000000ffff1c7224 */ /* 0x000fca00078e001b */
[----:B------:R-:W-:Y:S01]  /*271b0*/  STL [R1+0x14f4], R28 ;  /* 0x0014f41c01007387 */ /* 0x000fe20000100800 */
        /* <DEDUP_REMOVED lines=8> */
[----:B------:R-:W3:Y:S02]  /*27240*/  LDL.LU.64 R26, [R1+0x1660] ;  /* 0x00166000011a7983 */ /* 0x000ee40000300a00 */
[----:B------:R-:W3:Y:S01]  /*27250*/  LDL.LU.64 R24, [R1+0x1658] ;  /* 0x0016580001187983 */ /* 0x000ee20000300a00 */
[----:B------:R0:W-:Y:S01]  /*27260*/  STL.64 [R1+0x15d8], R8 ;  /* 0x0015d80801007387 */ /* 0x0001e20000100a00 */
[----:B---3--:R-:W-:Y:S07]  /*27270*/  HMMA.16816.F32.BF16 R24, R16, R8, R24 ;  /* 0x000000081018723c */ /* 0x008fee0000041818 */
[----:B0-----:R-:W-:-:S02]  /*27280*/  IMAD.MOV.U32 R8, RZ, RZ, R10 ;  /* 0x000000ffff087224 */ /* 0x001fc400078e000a */
[----:B------:R-:W-:Y:S11]  /*27290*/  IMAD.MOV.U32 R9, RZ, RZ, R7 ;  /* 0x000000ffff097224 */ /* 0x000ff600078e0007 */
[----:B------:R-:W-:Y:S03]  /*272a0*/  @!UPT UIADD3 URZ, URZ, URZ, URZ ;  /* 0x0000003f3f3ff290 */ /* 0x000fe6000fffe03f */
[----:B------:R0:W-:Y:S01]  /*272b0*/  STL.64 [R1+0x230], R24 ;  /* 0x0002301801007387 */ /* 0x0001e20000100a00 */
[----:B------:R1:W-:Y:S03]  /*272c0*/  STL.64 [R1+0x238], R26 ;  /* 0x0002381a01007387 */ /* 0x0003e60000100a00 */
[----:B0-----:R-:W3:Y:S01]  /*272d0*/  LDL.LU R24, [R1+0x1d0] ;  /* 0x0001d00001187983 */ /* 0x001ee20000300800 */
[----:B------:R-:W3:Y:S02]  /*272e0*/  LDL.LU R25, [R1+0x1d4] ;  /* 0x0001d40001197983 */ /* 0x000ee40000300800 */
[----:B-1----:R-:W3:Y:S02]  /*272f0*/  LDL.LU R26, [R1+0x1d8] ;  /* 0x0001d800011a7983 */ /* 0x002ee40000300800 */
[----:B------:R-:W3:Y:S01]  /*27300*/  LDL.LU R27, [R1+0x1dc] ;  /* 0x0001dc00011b7983 */ /* 0x000ee20000300800 */
[----:B------:R0:W-:Y:S02]  /*27310*/  STL.64 [R1+0x15f0], R8 ;  /* 0x0015f00801007387 */ /* 0x0001e40000100a00 */
[----:B0-----:R-:W-:-:S02]  /*27320*/  IMAD.MOV.U32 R8, RZ, RZ, R6 ;  /* 0x000000ffff087224 */ /* 0x001fc400078e0006 */
[----:B------:R-:W-:Y:S01]  /*27330*/  IMAD.MOV.U32 R9, RZ, RZ, R3 ;  /* 0x000000ffff097224 */ /* 0x000fe200078e0003 */
[C---:B--2---:R-:W-:Y:S04]  /*27340*/  HMMA.16816.F32.BF16 R4, R16.reuse, R4, R20 ;  /* 0x000000041004723c */ /* 0x044fe80000041814 */
[----:B------:R-:W-:Y:S01]  /*27350*/  STL.64 [R1+0x1608], R8 ;  /* 0x0016080801007387 */ /* 0x000fe20000100a00 */
[----:B------:R-:W4:Y:S02]  /*27360*/  LDL.LU.64 R22, [R1+0x1650] ;  /* 0x0016500001167983 */ /* 0x000f240000300a00 */
[----:B------:R-:W4:Y:S11]  /*27370*/  LDL.LU.64 R20, [R1+0x1648] ;  /* 0x0016480001147983 */ /* 0x000f360000300a00 */
[----:B------:R-:W-:Y:S05]  /*27380*/  @!UPT UIADD3 URZ, URZ, URZ, URZ ;  /* 0x0000003f3f3ff290 */ /* 0x000fea000fffe03f */
[----:B------:R-:W-:Y:S01]  /*27390*/  STL.64 [R1+0x220], R4 ;  /* 0x0002200401007387 */ /* 0x000fe20000100a00 */
[----:B------:R0:W-:Y:S03]  /*273a0*/  STL.64 [R1+0x228], R6 ;  /* 0x0002280601007387 */ /* 0x0001e60000100a00 */
[----:B0-----:R-:W2:Y:S01]  /*273b0*/  LDL.LU.64 R6, [R1+0x1640] ;  /* 0x0016400001067983 */ /* 0x001ea20000300a00 */
[----:B------:R-:W3:Y:S01]  /*273c0*/  LDL.LU.64 R4, [R1+0x1638] ;  /* 0x0016380001047983 */ /* 0x000ee20000300a00 */
[C---:B----4-:R-:W-:Y:S11]  /*273d0*/  HMMA.16816.F32.BF16 R20, R16.reuse, R12, R20 ;  /* 0x0000000c1014723c */ /* 0x050ff60000041814 */
[----:B------:R-:W-:Y:S11]  /*273e0*/  @!UPT UIADD3 URZ, URZ, URZ, URZ ;  /* 0x0000003f3f3ff290 */ /* 0x000ff6000fffe03f */
[----:B------:R-:W-:Y:S01]  /*273f0*/  @!UPT UIADD3 URZ, URZ, URZ, URZ ;  /* 0x0000003f3f3ff290 */ /* 0x000fe2000fffe03f */
[----:B------:R-:W-:Y:S01]  /*27400*/  STL.64 [R1+0x210], R20 ;  /* 0x0002101401007387 */ /* 0x000fe20000100a00 */
[----:B------:R0:W-:Y:S03]  /*27410*/  STL.64 [R1+0x218], R22 ;  /* 0x0002181601007387 */ /* 0x0001e60000100a00 */
[----:B0-----:R-:W4:Y:S01]  /*27420*/  LDL.LU.64 R22, [R1+0x1630] ;  /* 0x0016300001167983 */ /* 0x001f220000300a00 */
[----:B------:R-:W4:Y:S02]  /*27430*/  LDL.LU.64 R20, [R1+0x1628] ;  /* 0x0016280001147983 */ /* 0x000f240000300a00 */
[----:B------:R0:W-:Y:S02]  /*27440*/  STL.64 [R1+0x15d0], R12 ;  /* 0x0015d00c01007387 */ /* 0x0001e40000100a00 */
        /* <DEDUP_REMOVED lines=17> */
[----:B---3--:R-:W-:Y:S01]  /*27560*/  STL.64 [R1+0x1618], R14 ;  /* 0x0016180e01007387 */ /* 0x008fe20000100a00 */
[----:B--2---:R0:W-:Y:S03]  /*27570*/  STL.64 [R1+0x1610], R12 ;  /* 0x0016100c01007387 */ /* 0x0041e60000100a00 */
[----:B0-----:R-:W4:Y:S01]  /*27580*/  LDL.LU R12, [R1+0x1a0] ;  /* 0x0001a000010c7983 */ /* 0x001f220000300800 */
[----:B------:R-:W4:Y:S02]  /*27590*/  LDL.LU R13, [R1+0x1a4] ;  /* 0x0001a400010d7983 */ /* 0x000f240000300800 */
[----:B------:R-:W4:Y:S02]  /*275a0*/  LDL.LU R14, [R1+0x1a8] ;  /* 0x0001a800010e7983 */ /* 0x000f240000300800 */
[----:B------:R-:W4:Y:S02]  /*275b0*/  LDL.LU R15, [R1+0x1ac] ;  /* 0x0001ac00010f7983 */ /* 0x000f240000300800 */
[----:B------:R0:W-:Y:S01]  /*275c0*/  STL.64 [R1+0x200], R24 ;  /* 0x0002001801007387 */ /* 0x0001e20000100a00 */
[----:B------:R-:W-:Y:S03]  /*275d0*/  STL.64 [R1+0x208], R26 ;  /* 0x0002081a01007387 */ /* 0x000fe60000100a00 */
[----:B0-----:R-:W2:Y:S01]  /*275e0*/  LDL.LU.64 R24, [R1+0x1620] ;  /* 0x0016200001187983 */ /* 0x001ea20000300a00 */
[----:B------:R-:W-:Y:S02]  /*275f0*/  STL.64 [R1+0x15b8], R6 ;  /* 0x0015b80601007387 */ /* 0x000fe40000100a00 */
[----:B------:R0:W-:Y:S02]  /*27600*/  STL.64 [R1+0x15b0], R4 ;  /* 0x0015b00401007387 */ /* 0x0001e40000100a00 */
[----:B0-----:R-:W2:Y:S01]  /*27610*/  LDL.LU R4, [R1+0x1b0] ;  /* 0x0001b00001047983 */ /* 0x001ea20000300800 */
[----:B------:R-:W2:Y:S02]  /*27620*/  LDL.LU R5, [R1+0x1b4] ;  /* 0x0001b40001057983 */ /* 0x000ea40000300800 */
[----:B------:R-:W2:Y:S02]  /*27630*/  LDL.LU R6, [R1+0x1b8] ;  /* 0x0001b80001067983 */ /* 0x000ea40000300800 */
[----:B------:R-:W2:Y:S02]  /*27640*/  LDL.LU R7, [R1+0x1bc] ;  /* 0x0001bc0001077983 */ /* 0x000ea40000300800 */
[----:B------:R-:W-:-:S02]  /*27650*/  IMAD.MOV.U32 R8, RZ, RZ, R2 ;  /* 0x000000ffff087224 */ /* 0x000fc400078e0002 */
[----:B------:R-:W-:-:S07]  /*27660*/  IMAD.MOV.U32 R9, RZ, RZ, R0 ;  /* 0x000000ffff097224 */ /* 0x000fce00078e0000 */
[----:B----4-:R-:W-:Y:S08]  /*27670*/  HMMA.16816.F32.BF16 R8, R20, R8, R12 ;  /* 0x000000081408723c */ /* 0x010ff0000004180c */
[----:B--2---:R-:W-:Y:S01]  /*27680*/  HMMA.16816.F32.BF16 R16, R16, R24, R4 ;  /* 0x000000181010723c */ /* 0x004fe20000041804 */
[----:B------:R-:W2:Y:S11]  /*27690*/  LDL.LU R4, [R1+0x140] ;  /* 0x0001400001047983 */ /* 0x000eb60000300800 */
[----:B------:R-:W-:Y:S11]  /*276a0*/  @!UPT UIADD3 URZ, URZ, URZ, URZ ;  /* 0x0000003f3f3ff290 */ /* 0x000ff6000fffe03f */
[----:B------:R0:W-:Y:S01]  /*276b0*/  STL.64 [R1+0x1f0], R16 ;  /* 0x0001f01001007387 */ /* 0x0001e20000100a00 */
[----:B------:R-:W-:Y:S02]  /*276c0*/  STL.64 [R1+0x1f8], R18 ;  /* 0x0001f81201007387 */ /* 0x000fe40000100a00 */
[----:B------:R-:W2:Y:S02]  /*276d0*/  LDL.LU R5, [R1+0x144] ;  /* 0x0001440001057983 */ /* 0x000ea40000300800 */
[----:B------:R-:W2:Y:S01]  /*276e0*/  LDL.LU R6, [R1+0x148] ;  /* 0x0001480001067983 */ /* 0x000ea20000300800 */
[----:B------:R-:W2:Y:S04]  /*276f0*/  LDL.LU R7, [R1+0x14c] ;  /* 0x00014c0001077983 */ /* 0x000ea80000300800 */
[----:B0-----:R-:W3:Y:S01]  /*27700*/  LDL.LU.64 R16, [R1+0x20] ;  /* 0x0000200001107983 */ /* 0x001ee20000300a00 */
[----:B------:R-:W4:Y:S02]  /*27710*/  LDL.LU.64 R14, [R1+0x1618] ;  /* 0x00161800010e7983 */ /* 0x000f240000300a00 */
[----:B------:R-:W4:Y:S02]  /*27720*/  LDL.LU.64 R12, [R1+0x1610] ;  /* 0x00161000010c7983 */ /* 0x000f240000300a00 */
[----:B------:R0:W-:Y:S01]  /*27730*/  STL.64 [R1+0x1e0], R8 ;  /* 0x0001e00801007387 */ /* 0x0001e20000100a00 */
[----:B------:R4:W-:Y:S04]  /*27740*/  STL.64 [R1+0x1e8], R10 ;  /* 0x0001e80a01007387 */ /* 0x0009e80000100a00 */
        /* <DEDUP_REMOVED lines=16> */
[----:B------:R-:W2:Y:S11]  /*27850*/  LDL.LU.64 R12, [R1+0x15d0] ;  /* 0x0015d000010c7983 */ /* 0x000eb60000300a00 */
[----:B------:R-:W-:Y:S10]  /*27860*/  @!UPT UIADD3 URZ, URZ, URZ, URZ ;  /* 0x0000003f3f3ff290 */ /* 0x000ff4000fffe03f */
[----:B------:R-:W-:Y:S01]  /*27870*/  STL [R1+0x1b0], R8 ;  /* 0x0001b00801007387 */ /* 0x000fe20000100800 */
[----:B------:R0:W-:Y:S02]  /*27880*/  STL [R1+0x1bc], R11 ;  /* 0x0001bc0b01007387 */ /* 0x0001e40000100800 */
[----:B------:R-:W-:Y:S02]  /*27890*/  IMAD.MOV.U32 R27, RZ, RZ, R10 ;  /* 0x000000ffff1b7224 */ /* 0x000fe400078e000a */
[----:B------:R-:W-:Y:S01]  /*278a0*/  IMAD.MOV.U32 R26, RZ, RZ, R9 ;  /* 0x000000ffff1a7224 */ /* 0x000fe200078e0009 */
[----:B0-----:R-:W4:Y:S01]  /*278b0*/  LDL.LU.64 R10, [R1+0x15c8] ;  /* 0x0015c800010a7983 */ /* 0x001f220000300a00 */
[----:B------:R-:W4:Y:S02]  /*278c0*/  LDL.LU.64 R8, [R1+0x15c0] ;  /* 0x0015c00001087983 */ /* 0x000f240000300a00 */
[----:B------:R-:W-:Y:S02]  /*278d0*/  STL [R1+0x144c], R27 ;  /* 0x00144c1b01007387 */ /* 0x000fe40000100800 */
[----:B------:R-:W-:Y:S01]  /*278e0*/  STL [R1+0x1448], R26 ;  /* 0x0014481a01007387 */ /* 0x000fe20000100800 */
[----:B------:R-:W-:Y:S01]  /*278f0*/  STL.64 [R1+0x1590], R24 ;  /* 0x0015901801007387 */ /* 0x000fe20000100a00 */
[----:B---3--:R0:W-:Y:S01]  /*27900*/  STL.64 [R1+0x1528], R16 ;  /* 0x0015281001007387 */ /* 0x0081e20000100a00 */
[C---:B----4-:R-:W-:Y:S02]  /*27910*/  HMMA.16816.F32.BF16 R8, R20.reuse, R16, R8 ;  /* 0x000000101408723c */ /* 0x050fe40000041808 */
[----:B0-----:R-:W3:Y:S11]  /*27920*/  LDL.LU R16, [R1+0x180] ;  /* 0x0001800001107983 */ /* 0x001ef60000300800 */
[----:B------:R-:W-:Y:S10]  /*27930*/  @!UPT UIADD3 URZ, URZ, URZ, URZ ;  /* 0x0000003f3f3ff290 */ /* 0x000ff4000fffe03f */
[----:B------:R0:W-:Y:S01]  /*27940*/  STL.64 [R1+0x1a0], R8 ;  /* 0x0001a00801007387 */ /* 0x0001e20000100a00 */
[----:B------:R1:W-:Y:S02]  /*27950*/  STL.64 [R1+0x1a8], R10 ;  /* 0x0001a80a01007387 */ /* 0x0003e40000100a00 */
[----:B------:R-:W3:Y:S02]  /*27960*/  LDL.LU R17, [R1+0x184] ;  /* 0x0001840001117983 */ /* 0x000ee40000300800 */
[----:B------:R-:W4:Y:S01]  /*27970*/  LDL.LU R18, [R1+0x188] ;  /* 0x0001880001127983 */ /* 0x000f220000300800 */
[----:B------:R-:W4:Y:S04]  /*27980*/  LDL.LU R19, [R1+0x18c] ;  /* 0x00018c0001137983 */ /* 0x000f280000300800 */
[----:B0-----:R-:W2:Y:S01]  /*27990*/  LDL.LU R8, [R1+0x120] ;  /* 0x0001200001087983 */ /* 0x001ea20000300800 */
[----:B------:R-:W2:Y:S02]  /*279a0*/  LDL.LU R9, [R1+0x124] ;  /* 0x0001240001097983 */ /* 0x000ea40000300800 */
[----:B-1----:R-:W2:Y:S02]  /*279b0*/  LDL.LU R10, [R1+0x128] ;  /* 0x00012800010a7983 */ /* 0x002ea40000300800 */
[----:B------:R-:W2:Y:S01]  /*279c0*/  LDL.LU R11, [R1+0x12c] ;  /* 0x00012c00010b7983 */ /* 0x000ea20000300800 */
[----:B------:R-:W2:Y:S01]  /*279d0*/  LDL.LU R24, [R1+0x130] ;  /* 0x0001300001187983 */ /* 0x000ea20000300800 */
[----:B------:R-:W2:Y:S02]  /*279e0*/  LDL.LU R25, [R1+0x134] ;  /* 0x0001340001197983 */ /* 0x000ea40000300800 */
[----:B------:R-:W2:Y:S02]  /*279f0*/  LDL.LU R26, [R1+0x138] ;  /* 0x00013800011a7983 */ /* 0x000ea40000300800 */
[----:B------:R-:W2:Y:S01]  /*27a00*/  LDL.LU R27, [R1+0x13c] ;  /* 0x00013c00011b7983 */ /* 0x000ea20000300800 */
[----:B----4-:R-:W-:Y:S01]  /*27a10*/  STL.64 [R1+0x1538], R18 ;  /* 0x0015381201007387 */ /* 0x010fe20000100a00 */
[----:B---3--:R0:W-:Y:S03]  /*27a20*/  STL.64 [R1+0x1530], R16 ;  /* 0x0015301001007387 */ /* 0x0081e60000100a00 */
[----:B0-----:R-:W3:Y:S01]  /*27a30*/  LDL.64 R16, [R1+0x40] ;  /* 0x0000400001107983 */ /* 0x001ee20000100a00 */
[----:B--2---:R-:W-:Y:S03]  /*27a40*/  HMMA.16816.F32.BF16 R4, R20, R12, R4 ;  /* 0x0000000c1404723c */ /* 0x004fe60000041804 */
[----:B---3--:R0:W-:Y:S04]  /*27a50*/  STL.64 [R1+0x1550], R16 ;  /* 0x0015501001007387 */ /* 0x0081e80000100a00 */
[----:B0-----:R-:W2:Y:S04]  /*27a60*/  LDL.64 R16, [R1+0x50] ;  /* 0x0000500001107983 */ /* 0x001ea80000100a00 */
[----:B--2---:R0:W-:Y:S04]  /*27a70*/  STL.64 [R1+0x1568], R16 ;  /* 0x0015681001007387 */ /* 0x0041e80000100a00 */
[----:B0-----:R-:W2:Y:S08]  /*27a80*/  LDL.LU.64 R16, [R1+0x60] ;  /* 0x0000600001107983 */ /* 0x001eb00000300a00 */
[----:B------:R-:W-:Y:S02]  /*27a90*/  STL.64 [R1+0x190], R4 ;  /* 0x0001900401007387 */ /* 0x000fe40000100a00 */
[----:B------:R0:W-:Y:S02]  /*27aa0*/  STL.64 [R1+0x198], R6 ;  /* 0x0001980601007387 */ /* 0x0001e40000100a00 */
[----:B0-----:R-:W3:Y:S01]  /*27ab0*/  LDL.LU.64 R6, [R1+0x15b8] ;  /* 0x0015b80001067983 */ /* 0x001ee20000300a00 */
[----:B------:R-:W4:Y:S02]  /*27ac0*/  LDL.LU.64 R4, [R1+0x15b0] ;  /* 0x0015b00001047983 */ /* 0x000f240000300a00 */
[----:B------:R3:W-:Y:S02]  /*27ad0*/  STL.64 [R1+0x1520], R12 ;  /* 0x0015200c01007387 */ /* 0x0007e40000100a00 */
[----:B------:R-:W-:-:S02]  /*27ae0*/  IMAD.MOV.U32 R14, RZ, RZ, R29 ;  /* 0x000000ffff0e7224 */ /* 0x000fc400078e001d */
[----:B---3--:R-:W-:Y:S02]  /*27af0*/  IMAD.MOV.U32 R12, RZ, RZ, R6 ;  /* 0x000000ffff0c7224 */ /* 0x008fe400078e0006 */
[----:B------:R-:W-:Y:S01]  /*27b00*/  IMAD.MOV.U32 R13, RZ, RZ, R7 ;  /* 0x000000ffff0d7224 */ /* 0x000fe200078e0007 */
[----:B------:R-:W3:Y:S01]  /*27b10*/  LDL.LU R6, [R1+0x15ac] ;  /* 0x0015ac0001067983 */ /* 0x000ee20000300800 */
[----:B------:R-:W2:Y:S02]  /*27b20*/  LDL.LU R7, [R1+0x15a8] ;  /* 0x0015a80001077983 */ /* 0x000ea40000300800 */
[----:B------:R-:W2:Y:S02]  /*27b30*/  LDL.LU R29, [R1+0x15a4] ;  /* 0x0015a400011d7983 */ /* 0x000ea40000300800 */
[----:B------:R-:W2:Y:S02]  /*27b40*/  LDL.LU R15, [R1+0x29c] ;  /* 0x00029c00010f7983 */ /* 0x000ea40000300800 */
[----:B--2---:R-:W-:Y:S01]  /*27b50*/  STL.64 [R1+0x1548], R14 ;  /* 0x0015480e01007387 */ /* 0x004fe20000100a00 */
[----:B------:R0:W-:Y:S03]  /*27b60*/  STL.64 [R1+0x1540], R12 ;  /* 0x0015400c01007387 */ /* 0x0001e60000100a00 */
[----:B0-----:R-:W2:Y:S01]  /*27b70*/  LDL.LU R12, [R1+0xe0] ;  /* 0x0000e000010c7983 */ /* 0x001ea20000300800 */
[----:B------:R-:W-:-:S02]  /*27b80*/  IMAD.MOV.U32 R14, RZ, RZ, R7 ;  /* 0x000000ffff0e7224 */ /* 0x000fc400078e0007 */
[----:B------:R-:W-:Y:S02]  /*27b90*/  IMAD.MOV.U32 R15, RZ, RZ, R29 ;  /* 0x000000ffff0f7224 */ /* 0x000fe400078e001d */
[----:B---3--:R-:W-:Y:S02]  /*27ba0*/  IMAD.MOV.U32 R13, RZ, RZ, R6 ;  /* 0x000000ffff0d7224 */ /* 0x008fe400078e0006 */
[----:B------:R-:W3:Y:S01]  /*27bb0*/  LDL.LU R6, [R1+0x15a0] ;  /* 0x0015a00001067983 */ /* 0x000ee20000300800 */
[----:B------:R-:W3:Y:S02]  /*27bc0*/  LDL.LU R7, [R1+0x159c] ;  /* 0x00159c0001077983 */ /* 0x000ee40000300800 */
[----:B------:R-:W3:Y:S02]  /*27bd0*/  LDL.LU R29, [R1+0x1598] ;  /* 0x00159800011d7983 */ /* 0x000ee40000300800 */
[----:B------:R-:W-:Y:S01]  /*27be0*/  STL.64 [R1+0x1560], R14 ;  /* 0x0015600e01007387 */ /* 0x000fe20000100a00 */
[----:B--2---:R0:W-:Y:S04]  /*27bf0*/  STL.64 [R1+0x1558], R12 ;  /* 0x0015580c01007387 */ /* 0x0041e80000100a00 */
[----:B0-----:R-:W2:Y:S01]  /*27c00*/  LDL.LU R12, [R1+0x100] ;  /* 0x00010000010c7983 */ /* 0x001ea20000300800 */
[----:B------:R-:W2:Y:S02]  /*27c10*/  LDL.LU R13, [R1+0x104] ;  /* 0x00010400010d7983 */ /* 0x000ea40000300800 */
[----:B------:R-:W2:Y:S02]  /*27c20*/  LDL.LU R14, [R1+0x108] ;  /* 0x00010800010e7983 */ /* 0x000ea40000300800 */
[----:B------:R-:W2:Y:S02]  /*27c30*/  LDL.LU R15, [R1+0x10c] ;  /* 0x00010c00010f7983 */ /* 0x000ea40000300800 */
[----:B--2---:R3:W-:Y:S02]  /*27c40*/  STL.64 [R1+0x1578], R14 ;  /* 0x0015780e01007387 */ /* 0x0047e40000100a00 */
[----:B---3--:R-:W-:-:S02]  /*27c50*/  IMAD.MOV.U32 R14, RZ, RZ, R7 ;  /* 0x000000ffff0e7224 */ /* 0x008fc400078e0007 */
[----:B------:R-:W-:Y:S02]  /*27c60*/  IMAD.MOV.U32 R15, RZ, RZ, R6 ;  /* 0x000000ffff0f7224 */ /* 0x000fe400078e0006 */
[----:B----4-:R-:W-:Y:S01]  /*27c70*/  HMMA.16816.F32.BF16 R4, R20, R4, R24 ;  /* 0x000000041404723c */ /* 0x010fe20000041818 */
[----:B------:R0:W-:Y:S04]  /*27c80*/  STL.64 [R1+0x1570], R12 ;  /* 0x0015700c01007387 */ /* 0x0001e80000100a00 */
[----:B0-----:R-:W2:Y:S01]  /*27c90*/  LDL.LU R12, [R1+0x110] ;  /* 0x00011000010c7983 */ /* 0x001ea20000300800 */
[----:B------:R-:W3:Y:S02]  /*27ca0*/  LDL.LU.64 R24, [R1+0x1590] ;  /* 0x0015900001187983 */ /* 0x000ee40000300a00 */
[----:B------:R-:W-:Y:S11]  /*27cb0*/  IMAD.MOV.U32 R13, RZ, RZ, R29 ;  /* 0x000000ffff0d7224 */ /* 0x000ff600078e001d */
[----:B------:R-:W-:Y:S04]  /*27cc0*/  @!UPT UIADD3 URZ, URZ, URZ, URZ ;  /* 0x0000003f3f3ff290 */ /* 0x000fe8000fffe03f */
[----:B------:R0:W-:Y:S01]  /*27cd0*/  STL [R1+0x170], R4 ;  /* 0x0001700401007387 */ /* 0x0001e20000100800 */
[----:B------:R-:W-:Y:S02]  /*27ce0*/  IMAD.MOV.U32 R26, RZ, RZ, R6 ;  /* 0x000000ffff1a7224 */ /* 0x000fe400078e0006 */
[----:B------:R-:W-:Y:S02]  /*27cf0*/  IMAD.MOV.U32 R29, RZ, RZ, R7 ;  /* 0x000000ffff1d7224 */ /* 0x000fe400078e0007 */
[----:B------:R-:W-:Y:S01]  /*27d00*/  IMAD.MOV.U32 R27, RZ, RZ, R5 ;  /* 0x000000ffff1b7224 */ /* 0x000fe200078e0005 */
[----:B------:R-:W2:Y:S04]  /*27d10*/  LDL.LU.64 R6, [R1+0x1588] ;  /* 0x0015880001067983 */ /* 0x000ea80000300a00 */
[----:B0-----:R-:W2:Y:S01]  /*27d20*/  LDL.LU.64 R4, [R1+0x1580] ;  /* 0x0015800001047983 */ /* 0x001ea20000300a00 */
[----:B------:R-:W-:Y:S02]  /*27d30*/  STL [R1+0x14f8], R29 ;  /* 0x0014f81d01007387 */ /* 0x000fe40000100800 */
[----:B------:R-:W-:-:S02]  /*27d40*/  IMAD.MOV.U32 R28, RZ, RZ, R16 ;  /* 0x000000ffff1c7224 */ /* 0x000fc400078e0010 */
[----:B------:R-:W-:Y:S01]  /*27d50*/  IMAD.MOV.U32 R0, RZ, RZ, R17 ;  /* 0x000000ffff007224 */ /* 0x000fe200078e0011 */
[----:B---3--:R-:W-:Y:S01]  /*27d60*/  HMMA.16816.F32.BF16 R8, R20, R24, R8 ;  /* 0x000000181408723c */ /* 0x008fe20000041808 */
[----:B------:R-:W3:Y:S07]  /*27d70*/  LDL.LU.64 R20, [R1+0x30] ;  /* 0x0000300001147983 */ /* 0x000eee0000300a00 */
[C---:B--2---:R-:W-:Y:S11]  /*27d80*/  HMMA.16816.F32.BF16 R12, R4.reuse, R16, R12 ;  /* 0x00000010040c723c */ /* 0x044ff6000004180c */
[----:B------:R-:W-:Y:S04]  /*27d90*/  @!UPT UIADD3 URZ, URZ, URZ, URZ ;  /* 0x0000003f3f3ff290 */ /* 0x000fe8000fffe03f */
[----:B------:R0:W-:Y:S01]  /*27da0*/  STL.64 [R1+0x160], R8 ;  /* 0x0001600801007387 */ /* 0x0001e20000100a00 */
[----:B------:R1:W-:Y:S03]  /*27db0*/  STL.64 [R1+0x168], R10 ;  /* 0x0001680a01007387 */ /* 0x0003e60000100a00 */
[----:B0-----:R-:W2:Y:S01]  /*27dc0*/  LDL.LU R8, [R1+0x320] ;  /* 0x0003200001087983 */ /* 0x001ea20000300800 */
[----:B------:R-:W2:Y:S02]  /*27dd0*/  LDL.LU R9, [R1+0x324] ;  /* 0x0003240001097983 */ /* 0x000ea40000300800 */
[----:B-1----:R-:W2:Y:S02]  /*27de0*/  LDL.LU R10, [R1+0x328] ;  /* 0x00032800010a7983 */ /* 0x002ea40000300800 */
[----:B------:R-:W2:Y:S01]  /*27df0*/  LDL.LU R11, [R1+0x32c] ;  /* 0x00032c00010b7983 */ /* 0x000ea20000300800 */
[----:B------:R-:W-:Y:S01]  /*27e00*/  STL.64 [R1+0x150], R12 ;  /* 0x0001500c01007387 */ /* 0x000fe20000100a00 */
[----:B------:R0:W-:Y:S03]  /*27e10*/  STL.64 [R1+0x158], R14 ;  /* 0x0001580e01007387 */ /* 0x0001e60000100a00 */
[----:B0-----:R-:W4:Y:S01]  /*27e20*/  LDL.LU.64 R14, [R1+0x1578] ;  /* 0x00157800010e7983 */ /* 0x001f220000300a00 */
[----:B------:R-:W4:Y:S02]  /*27e30*/  LDL.LU.64 R12, [R1+0x1570] ;  /* 0x00157000010c7983 */ /* 0x000f240000300a00 */
[----:B------:R-:W4:Y:S02]  /*27e40*/  LDL.LU.64 R16, [R1+0x1568] ;  /* 0x0015680001107983 */ /* 0x000f240000300a00 */
[----:B------:R-:W-:Y:S01]  /*27e50*/  STL [R1+0x1500], R28 ;  /* 0x0015001c01007387 */ /* 0x000fe20000100800 */
[----:B------:R-:W-:Y:S01]  /*27e60*/  STL [R1+0x14fc], R0 ;  /* 0x0014fc0001007387 */ /* 0x000fe20000100800 */
[C---:B----4-:R-:W-:Y:S01]  /*27e70*/  HMMA.16816.F32.BF16 R12, R4.reuse, R16, R12 ;  /* 0x00000010040c723c */ /* 0x050fe2000004180c */
[----:B------:R-:W-:Y:S11]  /*27e80*/  IMAD.MOV.U32 R29, RZ, RZ, R17 ;  /* 0x000000ffff1d7224 */ /* 0x000ff600078e0011 */
[----:B------:R-:W-:Y:S11]  /*27e90*/  @!UPT UIADD3 URZ, URZ, URZ, URZ ;  /* 0x0000003f3f3ff290 */ /* 0x000ff6000fffe03f */
[----:B------:R-:W-:Y:S01]  /*27ea0*/  STL.64 [R1+0x140], R12 ;  /* 0x0001400c01007387 */ /* 0x000fe20000100a00 */
[----:B------:R0:W-:Y:S03]  /*27eb0*/  STL.64 [R1+0x148], R14 ;  /* 0x0001480e01007387 */ /* 0x0001e60000100a00 */
[----:B0-----:R-:W4:Y:S01]  /*27ec0*/  LDL.LU.64 R14, [R1+0x1560] ;  /* 0x00156000010e7983 */ /* 0x001f220000300a00 */
[----:B------:R-:W4:Y:S02]  /*27ed0*/  LDL.LU.64 R12, [R1+0x1558] ;  /* 0x00155800010c7983 */ /* 0x000f240000300a00 */
[----:B------:R-:W4:Y:S02]  /*27ee0*/  LDL.LU.64 R16, [R1+0x1550] ;  /* 0x0015500001107983 */ /* 0x000f240000300a00 */
        /* <DEDUP_REMOVED lines=8> */
[----:B------:R-:W3:Y:S02]  /*27f70*/  LDL.LU.64 R18, [R1+0x1538] ;  /* 0x0015380001127983 */ /* 0x000ee40000300a00 */
[----:B------:R-:W3:Y:S01]  /*27f80*/  LDL.LU.64 R16, [R1+0x1530] ;  /* 0x0015300001107983 */ /* 0x000ee20000300a00 */
[----:B------:R0:W-:Y:S04]  /*27f90*/  STL [R1+0x1508], R0 ;  /* 0x0015080001007387 */ /* 0x0001e80000100800 */
[----:B0-----:R-:W2:Y:S01]  /*27fa0*/  LDL R0, [R1+0x384] ;  /* 0x0003840001007983 */ /* 0x001ea20000100800 */
[C---:B---3--:R-:W-:Y:S11]  /*27fb0*/  HMMA.16816.F32.BF16 R16, R4.reuse, R20, R16 ;  /* 0x000000140410723c */ /* 0x048ff60000041810 */
[----:B------:R-:W-:Y:S11]  /*27fc0*/  @!UPT UIADD3 URZ, URZ, URZ, URZ ;  /* 0x0000003f3f3ff290 */ /* 0x000ff6000fffe03f */
[----:B------:R-:W-:Y:S01]  /*27fd0*/  @!UPT UIADD3 URZ, URZ, URZ, URZ ;  /* 0x0000003f3f3ff290 */ /* 0x000fe2000fffe03f */
[----:B------:R0:W-:Y:S01]  /*27fe0*/  STL.64 [R1+0x120], R16 ;  /* 0x0001201001007387 */ /* 0x0001e20000100a00 */
[----:B------:R-:W-:Y:S03]  /*27ff0*/  STL.64 [R1+0x128], R18 ;  /* 0x0001281201007387 */ /* 0x000fe60000100a00 */
[----:B0-----:R-:W4:Y:S02]  /*28000*/  LDL.LU.64 R16, [R1+0x1528] ;  /* 0x0015280001107983 */ /* 0x001f240000300a00 */
[C---:B----4-:R-:W-:Y:S01]  /*28010*/  HMMA.16816.F32.BF16 R12, R4.reuse, R16, R12 ;  /* 0x00000010040c723c */ /* 0x050fe2000004180c */
[----:B------:R-:W-:Y:S02]  /*28020*/  IMAD.MOV.U32 R2, RZ, RZ, R16 ;  /* 0x000000ffff027224 */ /* 0x000fe400078e0010 */
[----:B------:R-:W-:Y:S02]  /*28030*/  IMAD.MOV.U32 R3, RZ, RZ, R17 ;  /* 0x000000ffff037224 */ /* 0x000fe400078e0011 */
[----:B--2---:R-:W0:Y:S11]  /*28040*/  LDSM.16.MT88.4 R16, [R0+0xe000] ;  /* 0x00e000000010783b */ /* 0x004e360000004200 */
[----:B------:R-:W-:Y:S07]  /*28050*/  @!UPT UIADD3 URZ, URZ, URZ, URZ ;  /* 0x0000003f3f3ff290 */ /* 0x000fee000fffe03f */
[----:B------:R1:W-:Y:S01]  /*28060*/  STL.64 [R1+0x110], R12 ;  /* 0x0001100c01007387 */ /* 0x0003e20000100a00 */
[----:B------:R-:W-:Y:S03]  /*28070*/  STL.64 [R1+0x118], R14 ;  /* 0x0001180e01007387 */ /* 0x000fe60000100a00 */
[----:B-1----:R-:W2:Y:S04]  /*28080*/  LDL.LU.64 R12, [R1+0x1520] ;  /* 0x00152000010c7983 */ /* 0x002ea80000300a00 */
[----:B0-----:R-:W-:Y:S01]  /*28090*/  STL.64 [R1+0x1468], R18 ;  /* 0x0014681201007387 */ /* 0x001fe20000100a00 */
[----:B------:R0:W-:Y:S03]  /*280a0*/  STL.64 [R1+0x1460], R16 ;  /* 0x0014601001007387 */ /* 0x0001e60000100a00 */
[----:B0-----:R-:W2:Y:S01]  /*280b0*/  LDL.LU R16, [R1+0x2f0] ;  /* 0x0002f00001107983 */ /* 0x001ea20000300800 */
[----:B------:R-:W2:Y:S02]  /*280c0*/  LDL.LU R17, [R1+0x2f4] ;  /* 0x0002f40001117983 */ /* 0x000ea40000300800 */
[----:B------:R-:W2:Y:S02]  /*280d0*/  LDL.LU R18, [R1+0x2f8] ;  /* 0x0002f80001127983 */ /* 0x000ea40000300800 */
[----:B------:R-:W2:Y:S02]  /*280e0*/  LDL.LU R19, [R1+0x2fc] ;  /* 0x0002fc0001137983 */ /* 0x000ea40000300800 */
[C---:B--2---:R-:W-:Y:S11]  /*280f0*/  HMMA.16816.F32.BF16 R16, R4.reuse, R12, R16 ;  /* 0x0000000c0410723c */ /* 0x044ff60000041810 */
[----:B------:R-:W-:Y:S11]  /*28100*/  @!UPT UIADD3 URZ, URZ, URZ, URZ ;  /* 0x0000003f3f3ff290 */ /* 0x000ff6000fffe03f */
[----:B------:R-:W-:Y:S01]  /*28110*/  @!UPT UIADD3 URZ, URZ, URZ, URZ ;  /* 0x0000003f3f3ff290 */ /* 0x000fe2000fffe03f */
[----:B------:R-:W-:Y:S01]  /*28120*/  STL.64 [R1+0x100], R16 ;  /* 0x0001001001007387 */ /* 0x000fe20000100a00 */
[----:B------:R0:W-:Y:S02]  /*28130*/  STL.64 [R1+0x108], R18 ;  /* 0x0001081201007387 */ /* 0x0001e40000100a00 */
[----:B0-----:R-:W-:Y:S02]  /*28140*/  IMAD.MOV.U32 R19, RZ, RZ, R12 ;  /* 0x000000ffff137224 */ /* 0x001fe400078e000c */
[----:B------:R-:W-:Y:S02]  /*28150*/  IMAD.MOV.U32 R18, RZ, RZ, R13 ;  /* 0x000000ffff127224 */ /* 0x000fe400078e000d */
[----:B------:R-:W0:Y:S04]  /*28160*/  LDSM.16.MT88.4 R12, [R0+0xe080] ;  /* 0x00e08000000c783b */ /* 0x000e280000004200 */
[----:B0-----:R-:W-:Y:S01]  /*28170*/  STL.64 [R1+0x13f8], R14 ;  /* 0x0013f80e01007387 */ /* 0x001fe20000100a00 */
[----:B------:R0:W-:Y:S03]  /*28180*/  STL.64 [R1+0x13f0], R12 ;  /* 0x0013f00c01007387 */ /* 0x0001e60000100a00 */
[----:B0-----:R-:W2:Y:S01]  /*28190*/  LDL.LU R12, [R1] ;  /* 0x00000000010c7983 */ /* 0x001ea20000300800 */
[----:B------:R-:W2:Y:S02]  /*281a0*/  LDL.LU R13, [R1+0x4] ;  /* 0x00000400010d7983 */ /* 0x000ea40000300800 */
[----:B--2---:R-:W-:Y:S11]  /*281b0*/  HMMA.16816.F32.BF16 R8, R4, R12, R8 ;  /* 0x0000000c0408723c */ /* 0x004ff60000041808 */
[----:B------:R-:W-:Y:S11]  /*281c0*/  @!UPT UIADD3 URZ, URZ, URZ, URZ ;  /* 0x0000003f3f3ff290 */ /* 0x000ff6000fffe03f */
[----:B------:R-:W-:Y:S01]  /*281d0*/  @!UPT UIADD3 URZ, URZ, URZ, URZ ;  /* 0x0000003f3f3ff290 */ /* 0x000fe2000fffe03f */
[----:B------:R-:W-:Y:S01]  /*281e0*/  STL.64 [R1+0xf0], R8 ;  /* 0x0000f00801007387 */ /* 0x000fe20000100a00 */
[----:B------:R0:W-:Y:S03]  /*281f0*/  STL.64 [R1+0xf8], R10 ;  /* 0x0000f80a01007387 */ /* 0x0001e60000100a00 */
[----:B0-----:R-:W2:Y:S01]  /*28200*/  LDL.LU.64 R10, [R1+0x1518] ;  /* 0x00151800010a7983 */ /* 0x001ea20000300a00 */
[----:B------:R-:W3:Y:S02]  /*28210*/  LDL.LU.64 R8, [R1+0x1510] ;  /* 0x0015100001087983 */ /* 0x000ee40000300a00 */
[----:B------:R2:W-:Y:S02]  /*28220*/  STL.64 [R1+0x1470], R12 ;  /* 0x0014700c01007387 */ /* 0x0005e40000100a00 */
[----:B------:R-:W-:Y:S02]  /*28230*/  IMAD.MOV.U32 R29, RZ, RZ, R20 ;  /* 0x000000ffff1d7224 */ /* 0x000fe400078e0014 */
[----:B------:R-:W-:-:S02]  /*28240*/  IMAD.MOV.U32 R28, RZ, RZ, R21 ;  /* 0x000000ffff1c7224 */ /* 0x000fc400078e0015 */
[----:B------:R-:W-:Y:S01]  /*28250*/  LDSM.16.MT88.4 R20, [R0+0xc180] ;  /* 0x00c180000014783b */ /* 0x000fe20000004200 */
[----:B--2---:R-:W-:Y:S02]  /*28260*/  IMAD.MOV.U32 R12, RZ, RZ, R11 ;  /* 0x000000ffff0c7224 */ /* 0x004fe400078e000b */
[----:B------:R-:W-:Y:S02]  /*28270*/  IMAD.MOV.U32 R13, RZ, RZ, R10 ;  /* 0x000000ffff0d7224 */ /* 0x000fe400078e000a */
[----:B---3--:R-:W-:Y:S02]  /*28280*/  IMAD.MOV.U32 R14, RZ, RZ, R9 ;  /* 0x000000ffff0e7224 */ /* 0x008fe400078e0009 */
[----:B------:R-:W-:Y:S02]  /*28290*/  IMAD.MOV.U32 R15, RZ, RZ, R8 ;  /* 0x000000ffff0f7224 */ /* 0x000fe400078e0008 */
[----:B------:R-:W0:Y:S05]  /*282a0*/  LDSM.16.MT88.4 R8, [R0+0xe100] ;  /* 0x00e100000008783b */ /* 0x000e2a0000004200 */
[----:B------:R-:W-:Y:S01]  /*282b0*/  HMMA.16816.F32.BF16 R4, R4, R24, R12 ;  /* 0x000000180404723c */ /* 0x000fe2000004180c */
[----:B0-----:R-:W-:Y:S01]  /*282c0*/  STL.64 [R1+0x1388], R10 ;  /* 0x0013880a01007387 */ /* 0x001fe20000100a00 */
[----:B------:R-:W-:Y:S02]  /*282d0*/  STL.64 [R1+0x1380], R8 ;  /* 0x0013800801007387 */ /* 0x000fe40000100a00 */
[----:B------:R-:W-:Y:S02]  /*282e0*/  STL.64 [R1+0x1480], R26 ;  /* 0x0014801a01007387 */ /* 0x000fe40000100a00 */
[----:B------:R-:W-:Y:S11]  /*282f0*/  STL.64 [R1+0x1478], R24 ;  /* 0x0014781801007387 */ /* 0x000ff60000100a00 */
[----:B------:R-:W-:Y:S06]  /*28300*/  @!UPT UIADD3 URZ, URZ, URZ, URZ ;  /* 0x0000003f3f3ff290 */ /* 0x000fec000fffe03f */
[----:B------:R-:W-:Y:S01]  /*28310*/  STL.64 [R1+0xe0], R4 ;  /* 0x0000e00401007387 */ /* 0x000fe20000100a00 */
[----:B------:R-:W-:Y:S02]  /*28320*/  STL.64 [R1+0xe8], R6 ;  /* 0x0000e80601007387 */ /* 0x000fe40000100a00 */
[----:B------:R0:W1:Y:S02]  /*28330*/  LDSM.16.MT88.4 R4, [R0+0xe180] ;  /* 0x00e180000004783b */ /* 0x0000640000004200 */
[----:B0-----:R-:W2:Y:S02]  /*28340*/  LDL.LU R0, [R1+0x1508] ;  /* 0x0015080001007983 */ /* 0x001ea40000300800 */
[----:B------:R-:W-:Y:S02]  /*28350*/  IMAD.MOV.U32 R16, RZ, RZ, R29 ;  /* 0x000000ffff107224 */ /* 0x000fe400078e001d */
[----:B------:R-:W-:Y:S01]  /*28360*/  IMAD.MOV.U32 R17, RZ, RZ, R28 ;  /* 0x000000ffff117224 */ /* 0x000fe200078e001c */
[----:B-1----:R-:W-:Y:S01]  /*28370*/  STL.64 [R1+0x12e8], R6 ;  /* 0x0012e80601007387 */ /* 0x002fe20000100a00 */
[----:B------:R0:W-:Y:S03]  /*28380*/  STL.64 [R1+0x12e0], R4 ;  /* 0x0012e00401007387 */ /* 0x0001e60000100a00 */
[----:B0-----:R-:W3:Y:S01]  /*28390*/  LDL.LU R4, [R1+0x280] ;  /* 0x0002800001047983 */ /* 0x001ee20000300800 */
[----:B------:R-:W3:Y:S02]  /*283a0*/  LDL.LU R5, [R1+0x284] ;  /* 0x0002840001057983 */ /* 0x000ee40000300800 */
[----:B------:R-:W4:Y:S02]  /*283b0*/  LDL.LU R6, [R1+0x288] ;  /* 0x0002880001067983 */ /* 0x000f240000300800 */
[----:B------:R-:W4:Y:S01]  /*283c0*/  LDL.LU R7, [R1+0x28c] ;  /* 0x00028c0001077983 */ /* 0x000f220000300800 */
[----:B------:R-:W3:Y:S01]  /*283d0*/  LDL.LU R29, [R1+0x1504] ;  /* 0x00150400011d7983 */ /* 0x000ee20000300800 */
[----:B------:R-:W3:Y:S02]  /*283e0*/  LDL.LU R28, [R1+0x1500] ;  /* 0x00150000011c7983 */ /* 0x000ee40000300800 */
[----:B------:R2:W-:Y:S02]  /*283f0*/  STL.64 [R1+0x14a0], R16 ;  /* 0x0014a01001007387 */ /* 0x0005e40000100a00 */
[----:B--2---:R-:W-:-:S02]  /*28400*/  IMAD.MOV.U32 R16, RZ, RZ, R0 ;  /* 0x000000ffff107224 */ /* 0x004fc400078e0000 */
[----:B------:R-:W2:Y:S01]  /*28410*/  LDL.LU R0, [R1+0x14fc] ;  /* 0x0014fc0001007983 */ /* 0x000ea20000300800 */
[----:B------:R-:W2:Y:S03]  /*28420*/  LDL.LU R17, [R1+0x44] ;  /* 0x0000440001117983 */ /* 0x000ea60000300800 */
[----:B--2---:R0:W-:Y:S04]  /*28430*/  STL.64 [R1+0x14b8], R16 ;  /* 0x0014b81001007387 */ /* 0x0041e80000100a00 */
[----:B0-----:R-:W2:Y:S01]  /*28440*/  LDL.LU R16, [R1+0x50] ;  /* 0x0000500001107983 */ /* 0x001ea20000300800 */
[----:B---3--:R-:W-:Y:S02]  /*28450*/  IMAD.MOV.U32 R17, RZ, RZ, R29 ;  /* 0x000000ffff117224 */ /* 0x008fe400078e001d */
[----:B------:R-:W3:Y:S03]  /*28460*/  LDL.LU R29, [R1+0x14f8] ;  /* 0x0014f800011d7983 */ /* 0x000ee60000300800 */
[----:B--2---:R0:W-:Y:S02]  /*28470*/  STL.64 [R1+0x14d0], R16 ;  /* 0x0014d01001007387 */ /* 0x0041e40000100a00 */
[----:B0-----:R-:W-:-:S02]  /*28480*/  IMAD.MOV.U32 R16, RZ, RZ, R28 ;  /* 0x000000ffff107224 */ /* 0x001fc400078e001c */
[----:B------:R-:W-:Y:S01]  /*28490*/  IMAD.MOV.U32 R17, RZ, RZ, R0 ;  /* 0x000000ffff117224 */ /* 0x000fe200078e0000 */
[----:B------:R-:W2:Y:S01]  /*284a0*/  LDL.LU R28, [R1+0x14f4] ;  /* 0x0014f400011c7983 */ /* 0x000ea20000300800 */
[----:B------:R-:W2:Y:S02]  /*284b0*/  LDL.LU R0, [R1+0x14f0] ;  /* 0x0014f00001007983 */ /* 0x000ea40000300800 */
[----:B------:R-:W2:Y:S02]  /*284c0*/  LDL.LU R8, [R1+0x2c0] ;  /* 0x0002c00001087983 */ /* 0x000ea40000300800 */
[----:B------:R-:W2:Y:S01]  /*284d0*/  LDL.LU R9, [R1+0x2c4] ;  /* 0x0002c40001097983 */ /* 0x000ea20000300800 */
[----:B------:R-:W2:Y:S01]  /*284e0*/  LDL.LU R10, [R1+0x2c8] ;  /* 0x0002c800010a7983 */ /* 0x000ea20000300800 */
[----:B------:R-:W2:Y:S03]  /*284f0*/  LDL.LU R11, [R1+0x2cc] ;  /* 0x0002cc00010b7983 */ /* 0x000ea60000300800 */
        /* <DEDUP_REMOVED lines=19> */
[----:B------:R-:W-:Y:S01]  /*28630*/  IMAD.MOV.U32 R13, RZ, RZ, R18 ;  /* 0x000000ffff0d7224 */ /* 0x000fe200078e0012 */
[----:B----4-:R-:W-:Y:S01]  /*28640*/  STL.64 [R1+0x1490], R6 ;  /* 0x0014900601007387 */ /* 0x010fe20000100a00 */
[----:B------:R0:W-:Y:S02]  /*28650*/  STL.64 [R1+0x1488], R4 ;  /* 0x0014880401007387 */ /* 0x0001e40000100a00 */
[----:B------:R-:W-:Y:S02]  /*28660*/  IMAD.MOV.U32 R27, RZ, RZ, R0 ;  /* 0x000000ffff1b7224 */ /* 0x000fe400078e0000 */
[----:B0-----:R-:W-:Y:S02]  /*28670*/  IMAD.MOV.U32 R4, RZ, RZ, R2 ;  /* 0x000000ffff047224 */ /* 0x001fe400078e0002 */
[----:B------:R-:W-:Y:S01]  /*28680*/  IMAD.MOV.U32 R5, RZ, RZ, R3 ;  /* 0x000000ffff057224 */ /* 0x000fe200078e0003 */
[----:B------:R-:W4:Y:S01]  /*28690*/  LDL.LU R2, [R1+0x14ec] ;  /* 0x0014ec0001027983 */ /* 0x000f220000300800 */
[----:B------:R-:W3:Y:S02]  /*286a0*/  LDL.LU R3, [R1+0x14e8] ;  /* 0x0014e80001037983 */ /* 0x000ee40000300800 */
[----:B------:R0:W-:Y:S02]  /*286b0*/  STL.64 [R1+0x1498], R12 ;  /* 0x0014980c01007387 */ /* 0x0001e40000100a00 */
[----:B0-----:R-:W3:Y:S01]  /*286c0*/  LDL.LU R12, [R1+0x2b0] ;  /* 0x0002b000010c7983 */ /* 0x001ee20000300800 */
[----:B------:R-:W3:Y:S02]  /*286d0*/  LDL.LU R13, [R1+0x2b4] ;  /* 0x0002b400010d7983 */ /* 0x000ee40000300800 */
[----:B------:R-:W3:Y:S02]  /*286e0*/  LDL.LU R14, [R1+0x2b8] ;  /* 0x0002b800010e7983 */ /* 0x000ee40000300800 */
[----:B------:R-:W4:Y:S01]  /*286f0*/  LDL.LU R15, [R1+0x2bc] ;  /* 0x0002bc00010f7983 */ /* 0x000f220000300800 */
[----:B------:R-:W4:Y:S01]  /*28700*/  LDL.LU R24, [R1+0x2a0] ;  /* 0x0002a00001187983 */ /* 0x000f220000300800 */
[----:B--2---:R-:W-:Y:S03]  /*28710*/  HMMA.16816.F32.BF16 R16, R20, R16, R8 ;  /* 0x000000101410723c */ /* 0x004fe60000041808 */
[----:B------:R-:W2:Y:S01]  /*28720*/  LDL.LU.64 R10, [R1+0x14e0] ;  /* 0x0014e000010a7983 */ /* 0x000ea20000300a00 */
[----:B------:R-:W2:Y:S11]  /*28730*/  LDL.LU.64 R8, [R1+0x14d8] ;  /* 0x0014d80001087983 */ /* 0x000eb60000300a00 */
[----:B------:R-:W-:Y:S08]  /*28740*/  @!UPT UIADD3 URZ, URZ, URZ, URZ ;  /* 0x0000003f3f3ff290 */ /* 0x000ff0000fffe03f */
[----:B------:R0:W-:Y:S01]  /*28750*/  STL [R1+0xd0], R16 ;  /* 0x0000d01001007387 */ /* 0x0001e20000100800 */
[----:B------:R-:W-:-:S03]  /*28760*/  IMAD.MOV.U32 R0, RZ, RZ, R17 ;  /* 0x000000ffff007224 */ /* 0x000fc600078e0011 */
[----:B0-----:R-:W2:Y:S01]  /*28770*/  LDL.LU.64 R16, [R1+0x14d0] ;  /* 0x0014d00001107983 */ /* 0x001ea20000300a00 */
[----:B---3--:R-:W-:Y:S02]  /*28780*/  IMAD.MOV.U32 R25, RZ, RZ, R3 ;  /* 0x000000ffff197224 */ /* 0x008fe400078e0003 */
[----:B----4-:R-:W-:Y:S02]  /*28790*/  IMAD.MOV.U32 R26, RZ, RZ, R2 ;  /* 0x000000ffff1a7224 */ /* 0x010fe400078e0002 */
[----:B------:R-:W-:Y:S02]  /*287a0*/  IMAD.MOV.U32 R3, RZ, RZ, R18 ;  /* 0x000000ffff037224 */ /* 0x000fe400078e0012 */
[----:B------:R-:W-:-:S05]  /*287b0*/  IMAD.MOV.U32 R2, RZ, RZ, R19 ;  /* 0x000000ffff027224 */ /* 0x000fca00078e0013 */
[----:B------:R-:W-:Y:S01]  /*287c0*/  STL [R1+0x1304], R2 ;  /* 0x0013040201007387 */ /* 0x000fe20000100800 */
[----:B------:R-:W-:Y:S02]  /*287d0*/  STL [R1+0x1300], R3 ;  /* 0x0013000301007387 */ /* 0x000fe40000100800 */
[----:B------:R-:W-:Y:S01]  /*287e0*/  STL [R1+0x12fc], R0 ;  /* 0x0012fc0001007387 */ /* 0x000fe20000100800 */
[C---:B--2---:R-:W-:Y:S01]  /*287f0*/  HMMA.16816.F32.BF16 R16, R20.reuse, R16, R8 ;  /* 0x000000101410723c */ /* 0x044fe20000041808 */
[----:B------:R-:W2:Y:S01]  /*28800*/  LDL.LU.64 R10, [R1+0x14c8] ;  /* 0x0014c800010a7983 */ /* 0x000ea20000300a00 */
[----:B------:R-:W2:Y:S11]  /*28810*/  LDL.LU.64 R8, [R1+0x14c0] ;  /* 0x0014c00001087983 */ /* 0x000eb60000300a00 */
[----:B------:R-:W-:Y:S10]  /*28820*/  @!UPT UIADD3 URZ, URZ, URZ, URZ ;  /* 0x0000003f3f3ff290 */ /* 0x000ff4000fffe03f */
[----:B------:R0:W-:Y:S01]  /*28830*/  STL.64 [R1+0xc0], R16 ;  /* 0x0000c01001007387 */ /* 0x0001e20000100a00 */
[----:B------:R2:W-:Y:S03]  /*28840*/  STL.64 [R1+0xc8], R18 ;  /* 0x0000c81201007387 */ /* 0x0005e60000100a00 */
[----:B0-----:R-:W2:Y:S02]  /*28850*/  LDL.LU.64 R16, [R1+0x14b8] ;  /* 0x0014b80001107983 */ /* 0x001ea40000300a00 */
[----:B--2---:R-:W-:Y:S02]  /*28860*/  HMMA.16816.F32.BF16 R16, R20, R16, R8 ;  /* 0x000000101410723c */ /* 0x004fe40000041808 */
[----:B------:R-:W2:Y:S01]  /*28870*/  LDL.LU.64 R10, [R1+0x14b0] ;  /* 0x0014b000010a7983 */ /* 0x000ea20000300a00 */
[----:B------:R-:W2:Y:S11]  /*28880*/  LDL.LU.64 R8, [R1+0x14a8] ;  /* 0x0014a80001087983 */ /* 0x000eb60000300a00 */
[----:B------:R-:W-:Y:S09]  /*28890*/  @!UPT UIADD3 URZ, URZ, URZ, URZ ;  /* 0x0000003f3f3ff290 */ /* 0x000ff2000fffe03f */
[----:B------:R0:W-:Y:S01]  /*288a0*/  STL [R1+0xb0], R16 ;  /* 0x0000b01001007387 */ /* 0x0001e20000100800 */
[----:B------:R-:W-:-:S03]  /*288b0*/  IMAD.MOV.U32 R2, RZ, RZ, R17 ;  /* 0x000000ffff027224 */ /* 0x000fc600078e0011 */
[----:B0-----:R-:W2:Y:S01]  /*288c0*/  LDL.LU.64 R16, [R1+0x14a0] ;  /* 0x0014a00001107983 */ /* 0x001ea20000300a00 */
[----:B------:R-:W-:Y:S02]  /*288d0*/  IMAD.MOV.U32 R0, RZ, RZ, R19 ;  /* 0x000000ffff007224 */ /* 0x000fe400078e0013 */
[----:B------:R-:W-:-:S03]  /*288e0*/  IMAD.MOV.U32 R3, RZ, RZ, R18 ;  /* 0x000000ffff037224 */ /* 0x000fc600078e0012 */
[----:B------:R-:W-:Y:S02]  /*288f0*/  STL [R1+0x1310], R0 ;  /* 0x0013100001007387 */ /* 0x000fe40000100800 */
[----:B------:R-:W-:Y:S02]  /*28900*/  STL [R1+0x130c], R3 ;  /* 0x00130c0301007387 */ /* 0x000fe40000100800 */
[----:B------:R-:W-:Y:S01]  /*28910*/  STL [R1+0x1308], R2 ;  /* 0x0013080201007387 */ /* 0x000fe20000100800 */
[C---:B------:R-:W-:Y:S08]  /*28920*/  HMMA.16816.F32.BF16 R4, R20.reuse, R4, R12 ;  /* 0x000000041404723c */ /* 0x040ff0000004180c */
[----:B--2---:R-:W-:Y:S01]  /*28930*/  HMMA.16816.F32.BF16 R8, R20, R16, R8 ;  /* 0x000000101408723c */ /* 0x004fe20000041808 */
[----:B------:R-:W2:Y:S11]  /*28940*/  LDL.LU R16, [R1+0x270] ;  /* 0x0002700001107983 */ /* 0x000eb60000300800 */
[----:B------:R-:W-:Y:S11]  /*28950*/  @!UPT UIADD3 URZ, URZ, URZ, URZ ;  /* 0x0000003f3f3ff290 */ /* 0x000ff6000fffe03f */
[----:B------:R0:W-:Y:S01]  /*28960*/  STL.64 [R1+0xa0], R8 ;  /* 0x0000a00801007387 */ /* 0x0001e20000100a00 */
[----:B------:R1:W-:Y:S02]  /*28970*/  STL.64 [R1+0xa8], R10 ;  /* 0x0000a80a01007387 */ /* 0x0003e40000100a00 */
[----:B------:R-:W2:Y:S02]  /*28980*/  LDL.LU R17, [R1+0x274] ;  /* 0x0002740001117983 */ /* 0x000ea40000300800 */
[----:B------:R-:W2:Y:S01]  /*28990*/  LDL.LU R18, [R1+0x278] ;  /* 0x0002780001127983 */ /* 0x000ea20000300800 */
[----:B------:R-:W2:Y:S04]  /*289a0*/  LDL.LU R19, [R1+0x27c] ;  /* 0x00027c0001137983 */ /* 0x000ea80000300800 */
[----:B0-----:R-:W3:Y:S01]  /*289b0*/  LDL.LU R8, [R1+0x260] ;  /* 0x0002600001087983 */ /* 0x001ee20000300800 */
[----:B------:R-:W3:Y:S02]  /*289c0*/  LDL.LU R9, [R1+0x264] ;  /* 0x0002640001097983 */ /* 0x000ee40000300800 */
[----:B-1----:R-:W3:Y:S02]  /*289d0*/  LDL.LU R10, [R1+0x268] ;  /* 0x00026800010a7983 */ /* 0x002ee40000300800 */
[----:B------:R-:W3:Y:S01]  /*289e0*/  LDL.LU R11, [R1+0x26c] ;  /* 0x00026c00010b7983 */ /* 0x000ee20000300800 */
[----:B------:R-:W4:Y:S01]  /*289f0*/  LDL.LU.64 R12, [R1+0x1498] ;  /* 0x00149800010c7983 */ /* 0x000f220000300a00 */
[----:B------:R-:W-:-:S02]  /*28a00*/  IMAD.MOV.U32 R2, RZ, RZ, R7 ;  /* 0x000000ffff027224 */ /* 0x000fc400078e0007 */
[----:B------:R-:W-:Y:S02]  /*28a10*/  IMAD.MOV.U32 R3, RZ, RZ, R6 ;  /* 0x000000ffff037224 */ /* 0x000fe400078e0006 */
[----:B------:R-:W-:Y:S01]  /*28a20*/  IMAD.MOV.U32 R0, RZ, RZ, R5 ;  /* 0x000000ffff007224 */ /* 0x000fe200078e0005 */
[----:B------:R0:W-:Y:S01]  /*28a30*/  STL [R1+0x90], R4 ;  /* 0x0000900401007387 */ /* 0x0001e20000100800 */
[----:B------:R-:W2:Y:S03]  /*28a40*/  LDL.LU.64 R6, [R1+0x1490] ;  /* 0x0014900001067983 */ /* 0x000ea60000300a00 */
[----:B0-----:R-:W2:Y:S01]  /*28a50*/  LDL.LU.64 R4, [R1+0x1488] ;  /* 0x0014880001047983 */ /* 0x001ea20000300a00 */
[----:B------:R-:W-:Y:S02]  /*28a60*/  STL [R1+0x13ec], R2 ;  /* 0x0013ec0201007387 */ /* 0x000fe40000100800 */
[----:B------:R-:W-:Y:S02]  /*28a70*/  STL [R1+0x13e8], R3 ;  /* 0x0013e80301007387 */ /* 0x000fe40000100800 */
[----:B------:R-:W-:Y:S01]  /*28a80*/  STL [R1+0x13d0], R0 ;  /* 0x0013d00001007387 */ /* 0x000fe20000100800 */
[C---:B----4-:R-:W-:Y:S01]  /*28a90*/  HMMA.16816.F32.BF16 R12, R20.reuse, R12, R24 ;  /* 0x0000000c140c723c */ /* 0x050fe20000041818 */
[----:B------:R-:W4:Y:S01]  /*28aa0*/  LDL.LU.64 R26, [R1+0x1480] ;  /* 0x00148000011a7983 */ /* 0x000f220000300a00 */
[----:B------:R-:W2:Y:S11]  /*28ab0*/  LDL.LU.64 R24, [R1+0x1478] ;  /* 0x0014780001187983 */ /* 0x000eb60000300a00 */
[----:B------:R-:W-:Y:S10]  /*28ac0*/  @!UPT UIADD3 URZ, URZ, URZ, URZ ;  /* 0x0000003f3f3ff290 */ /* 0x000ff4000fffe03f */
[----:B------:R0:W-:Y:S01]  /*28ad0*/  STL.64 [R1+0x80], R12 ;  /* 0x0000800c01007387 */ /* 0x0001e20000100a00 */
[----:B------:R2:W-:Y:S03]  /*28ae0*/  STL.64 [R1+0x88], R14 ;  /* 0x0000880e01007387 */ /* 0x0005e60000100a00 */
[----:B0-----:R-:W2:Y:S02]  /*28af0*/  LDL.LU.64 R12, [R1+0x1470] ;  /* 0x00147000010c7983 */ /* 0x001ea40000300a00 */
[C---:B--2---:R-:W-:Y:S11]  /*28b00*/  HMMA.16816.F32.BF16 R12, R20.reuse, R12, R4 ;  /* 0x0000000c140c723c */ /* 0x044ff60000041804 */
[----:B------:R-:W-:Y:S11]  /*28b10*/  @!UPT UIADD3 URZ, URZ, URZ, URZ ;  /* 0x0000003f3f3ff290 */ /* 0x000ff6000fffe03f */
[----:B------:R-:W-:Y:S02]  /*28b20*/  @!UPT UIADD3 URZ, URZ, URZ, URZ ;  /* 0x0000003f3f3ff290 */ /* 0x000fe4000fffe03f */
[----:B------:R-:W-:Y:S02]  /*28b30*/  IMAD.MOV.U32 R7, RZ, RZ, R12 ;  /* 0x000000ffff077224 */ /* 0x000fe400078e000c */
[----:B------:R-:W-:Y:S01]  /*28b40*/  IMAD.MOV.U32 R6, RZ, RZ, R13 ;  /* 0x000000ffff067224 */ /* 0x000fe200078e000d */
[----:B------:R-:W2:Y:S01]  /*28b50*/  LDL.LU R12, [R1+0x240] ;  /* 0x00024000010c7983 */ /* 0x000ea20000300800 */
[----:B------:R-:W-:Y:S02]  /*28b60*/  IMAD.MOV.U32 R5, RZ, RZ, R14 ;  /* 0x000000ffff057224 */ /* 0x000fe400078e000e */
[----:B------:R-:W2:Y:S02]  /*28b70*/  LDL.LU R13, [R1+0x244] ;  /* 0x00024400010d7983 */ /* 0x000ea40000300800 */
[----:B------:R-:W-:Y:S01]  /*28b80*/  IMAD.MOV.U32 R4, RZ, RZ, R15 ;  /* 0x000000ffff047224 */ /* 0x000fe200078e000f */
[----:B------:R-:W2:Y:S01]  /*28b90*/  LDL.LU R14, [R1+0x248] ;  /* 0x00024800010e7983 */ /* 0x000ea20000300800 */
[----:B------:R-:W2:Y:S03]  /*28ba0*/  LDL.LU R15, [R1+0x24c] ;  /* 0x00024c00010f7983 */ /* 0x000ea60000300800 */
[----:B--2---:R0:W-:Y:S01]  /*28bb0*/  STL.64 [R1+0x1458], R14 ;  /* 0x0014580e01007387 */ /* 0x0041e20000100a00 */
[----:B------:R-:W-:Y:S03]  /*28bc0*/  STL.64 [R1+0x1450], R12 ;  /* 0x0014500c01007387 */ /* 0x000fe60000100a00 */
[----:B0-----:R-:W2:Y:S01]  /*28bd0*/  LDL.64 R14, [R1+0x68] ;  /* 0x00006800010e7983 */ /* 0x001ea20000100a00 */
[----:B------:R0:W-:Y:S02]  /*28be0*/  STL.64 [R1+0x1398], R6 ;  /* 0x0013980601007387 */ /* 0x0001e40000100a00 */
[----:B------:R1:W-:Y:S01]  /*28bf0*/  STL.64 [R1+0x1390], R4 ;  /* 0x0013900401007387 */ /* 0x0003e20000100a00 */
[----:B0-----:R-:W2:Y:S01]  /*28c00*/  LDL.LU.64 R6, [R1+0x18] ;  /* 0x0000180001067983 */ /* 0x001ea20000300a00 */
[----:B------:R-:W-:Y:S03]  /*28c10*/  HMMA.16816.F32.BF16 R20, R20, R24, R16 ;  /* 0x000000181414723c */ /* 0x000fe60000041810 */
[----:B--2---:R0:W-:Y:S01]  /*28c20*/  STL.64 [R1+0x1430], R6 ;  /* 0x0014300601007387 */ /* 0x0041e20000100a00 */
[----:B-1----:R-:W2:Y:S02]  /*28c30*/  LDL.LU R4, [R1+0x250] ;  /* 0x0002500001047983 */ /* 0x002ea40000300800 */
[----:B------:R-:W2:Y:S01]  /*28c40*/  LDL.LU R5, [R1+0x254] ;  /* 0x0002540001057983 */ /* 0x000ea20000300800 */
[----:B0-----:R-:W2:Y:S01]  /*28c50*/  LDL.LU R6, [R1+0x258] ;  /* 0x0002580001067983 */ /* 0x001ea20000300800 */
[----:B------:R-:W3:Y:S02]  /*28c60*/  LDL.LU.64 R18, [R1+0x1468] ;  /* 0x0014680001127983 */ /* 0x000ee40000300a00 */
[----:B------:R-:W3:Y:S11]  /*28c70*/  LDL.LU.64 R16, [R1+0x1460] ;  /* 0x0014600001107983 */ /* 0x000ef60000300a00 */
[----:B------:R-:W-:Y:S02]  /*28c80*/  @!UPT UIADD3 URZ, URZ, URZ, URZ ;  /* 0x0000003f3f3ff290 */ /* 0x000fe4000fffe03f */
[----:B------:R0:W-:Y:S01]  /*28c90*/  STL.64 [R1+0x1238], R22 ;  /* 0x0012381601007387 */ /* 0x0001e20000100a00 */
[----:B------:R-:W-:Y:S01]  /*28ca0*/  STL.64 [R1+0x1348], R20 ;  /* 0x0013481401007387 */ /* 0x000fe20000100a00 */
[----:B------:R-:W-:Y:S02]  /*28cb0*/  IMAD.MOV.U32 R2, RZ, RZ, R14 ;  /* 0x000000ffff027224 */ /* 0x000fe400078e000e */
[----:B------:R-:W-:Y:S01]  /*28cc0*/  IMAD.MOV.U32 R3, RZ, RZ, R15 ;  /* 0x000000ffff037224 */ /* 0x000fe200078e000f */
[----:B0-----:R-:W2:Y:S01]  /*28cd0*/  LDL.LU.64 R22, [R1+0x48] ;  /* 0x0000480001167983 */ /* 0x001ea20000300a00 */
[----:B---3--:R-:W-:Y:S03]  /*28ce0*/  HMMA.16816.F32.BF16 R8, R16, R14, R8 ;  /* 0x0000000e1008723c */ /* 0x008fe60000041808 */
[----:B------:R-:W3:Y:S01]  /*28cf0*/  LDL.LU.64 R14, [R1+0x1458] ;  /* 0x00145800010e7983 */ /* 0x000ee20000300a00 */
[----:B------:R-:W3:Y:S11]  /*28d00*/  LDL.LU.64 R12, [R1+0x1450] ;  /* 0x00145000010c7983 */ /* 0x000ef60000300a00 */
[----:B------:R-:W-:Y:S08]  /*28d10*/  @!UPT UIADD3 URZ, URZ, URZ, URZ ;  /* 0x0000003f3f3ff290 */ /* 0x000ff0000fffe03f */
[----:B------:R0:W-:Y:S01]  /*28d20*/  STL.64 [R1+0x2d0], R8 ;  /* 0x0002d00801007387 */ /* 0x0001e20000100a00 */
[----:B------:R4:W-:Y:S02]  /*28d30*/  STL.64 [R1+0x2d8], R10 ;  /* 0x0002d80a01007387 */ /* 0x0009e40000100a00 */
[----:B------:R-:W-:Y:S02]  /*28d40*/  IMAD.MOV.U32 R24, RZ, RZ, R8 ;  /* 0x000000ffff187224 */ /* 0x000fe400078e0008 */
[----:B0-----:R-:W2:Y:S01]  /*28d50*/  LDL.LU R8, [R1+0x170] ;  /* 0x0001700001087983 */ /* 0x001ea20000300800 */
[----:B------:R-:W-:Y:S02]  /*28d60*/  IMAD.MOV.U32 R7, RZ, RZ, R28 ;  /* 0x000000ffff077224 */ /* 0x000fe400078e001c */
[----:B------:R-:W-:Y:S02]  /*28d70*/  IMAD.MOV.U32 R28, RZ, RZ, R9 ;  /* 0x000000ffff1c7224 */ /* 0x000fe400078e0009 */
[----:B----4-:R-:W-:-:S02]  /*28d80*/  IMAD.MOV.U32 R10, RZ, RZ, R26 ;  /* 0x000000ffff0a7224 */ /* 0x010fc400078e001a */
[----:B------:R-:W-:Y:S02]  /*28d90*/  IMAD.MOV.U32 R11, RZ, RZ, R29 ;  /* 0x000000ffff0b7224 */ /* 0x000fe400078e001d */
[----:B------:R-:W-:Y:S02]  /*28da0*/  IMAD.MOV.U32 R9, RZ, RZ, R27 ;  /* 0x000000ffff097224 */ /* 0x000fe400078e001b */
[----:B------:R-:W4:Y:S01]  /*28db0*/  LDL.LU R27, [R1+0x144c] ;  /* 0x00144c00011b7983 */ /* 0x000f220000300800 */
[----:B------:R-:W4:Y:S02]  /*28dc0*/  LDL.LU R26, [R1+0x1448] ;  /* 0x00144800011a7983 */ /* 0x000f240000300800 */
[----:B------:R0:W-:Y:S01]  /*28dd0*/  STL.64 [R1+0x13a8], R10 ;  /* 0x0013a80a01007387 */ /* 0x0001e20000100a00 */
[----:B--2---:R-:W-:Y:S01]  /*28de0*/  STL.64 [R1+0x13a0], R8 ;  /* 0x0013a00801007387 */ /* 0x004fe20000100a00 */
[----:B0-----:R-:W2:Y:S03]  /*28df0*/  LDL.LU.64 R10, [R1+0x28] ;  /* 0x00002800010a7983 */ /* 0x001ea60000300a00 */
[----:B--2---:R0:W-:Y:S04]  /*28e00*/  STL.64 [R1+0x1438], R10 ;  /* 0x0014380a01007387 */ /* 0x0041e80000100a00 */
[----:B0-----:R-:W2:Y:S01]  /*28e10*/  LDL.64 R10, [R1+0x58] ;  /* 0x00005800010a7983 */ /* 0x001ea20000100a00 */
[----:B------:R-:W-:Y:S02]  /*28e20*/  STL [R1+0x10e4], R24 ;  /* 0x0010e41801007387 */ /* 0x000fe40000100800 */
[----:B------:R-:W-:Y:S01]  /*28e30*/  STL [R1+0x10e0], R28 ;  /* 0x0010e01c01007387 */ /* 0x000fe20000100800 */
[C---:B--2---:R-:W-:Y:S11]  /*28e40*/  HMMA.16816.F32.BF16 R4, R16.reuse, R10, R4 ;  /* 0x0000000a1004723c */ /* 0x044ff60000041804 */
[----:B------:R-:W-:Y:S11]  /*28e50*/  @!UPT UIADD3 URZ, URZ, URZ, URZ ;  /* 0x0000003f3f3ff290 */ /* 0x000ff6000fffe03f */
[----:B------:R-:W-:Y:S01]  /*28e60*/  @!UPT UIADD3 URZ, URZ, URZ, URZ ;  /* 0x0000003f3f3ff290 */ /* 0x000fe2000fffe03f */
[----:B------:R-:W-:Y:S01]  /*28e70*/  STL.64 [R1+0x2c0], R4 ;  /* 0x0002c00401007387 */ /* 0x000fe20000100a00 */
[----:B------:R-:W-:Y:S02]  /*28e80*/  IMAD.MOV.U32 R29, RZ, RZ, R5 ;  /* 0x000000ffff1d7224 */ /* 0x000fe400078e0005 */
[----:B------:R3:W-:Y:S02]  /*28e90*/  STL.64 [R1+0x2c8], R6 ;  /* 0x0002c80601007387 */ /* 0x0007e40000100a00 */
[----:B------:R-:W-:Y:S02]  /*28ea0*/  IMAD.MOV.U32 R25, RZ, RZ, R4 ;  /* 0x000000ffff197224 */ /* 0x000fe400078e0004 */
[----:B---3--:R-:W-:Y:S03]  /*28eb0*/  HMMA.16816.F32.BF16 R4, R16, R22, R12 ;  /* 0x000000161004723c */ /* 0x008fe6000004180c */
[----:B------:R0:W-:Y:S01]  /*28ec0*/  STL [R1+0x10ec], R25 ;  /* 0x0010ec1901007387 */ /* 0x0001e20000100800 */
[----:B----4-:R1:W-:Y:S02]  /*28ed0*/  STL.64 [R1+0x1440], R26 ;  /* 0x0014401a01007387 */ /* 0x0103e40000100a00 */
[----:B------:R-:W-:Y:S02]  /*28ee0*/  STL [R1+0x10e8], R29 ;  /* 0x0010e81d01007387 */ /* 0x000fe40000100800 */
[----:B------:R-:W2:Y:S02]  /*28ef0*/  LDL.LU R24, [R1+0x230] ;  /* 0x0002300001187983 */ /* 0x000ea40000300800 */
[----:B------:R-:W-:-:S02]  /*28f00*/  IMAD.MOV.U32 R0, RZ, RZ, R10 ;  /* 0x000000ffff007224 */ /* 0x000fc400078e000a */
[----:B------:R-:W-:-:S11]  /*28f10*/  IMAD.MOV.U32 R28, RZ, RZ, R11 ;  /* 0x000000ffff1c7224 */ /* 0x000fd600078e000b */
[----:B------:R3:W-:Y:S01]  /*28f20*/  STL.64 [R1+0x300], R4 ;  /* 0x0003000401007387 */ /* 0x0007e20000100a00 */
[----:B------:R4:W-:Y:S02]  /*28f30*/  STL.64 [R1+0x308], R6 ;  /* 0x0003080601007387 */ /* 0x0009e40000100a00 */
[----:B0-----:R-:W2:Y:S02]  /*28f40*/  LDL.LU R25, [R1+0x234] ;  /* 0x0002340001197983 */ /* 0x001ea40000300800 */
[----:B-1----:R-:W2:Y:S01]  /*28f50*/  LDL.LU R26, [R1+0x238] ;  /* 0x00023800011a7983 */ /* 0x002ea20000300800 */
[----:B------:R-:W2:Y:S01]  /*28f60*/  LDL.LU R27, [R1+0x23c] ;  /* 0x00023c00011b7983 */ /* 0x000ea20000300800 */
[----:B------:R-:W2:Y:S03]  /*28f70*/  LDL.64 R10, [R1+0x38] ;  /* 0x00003800010a7983 */ /* 0x000ea60000100a00 */
[----:B---3--:R-:W3:Y:S01]  /*28f80*/  LDL.LU R4, [R1+0x220] ;  /* 0x0002200001047983 */ /* 0x008ee20000300800 */
[----:B------:R-:W3:Y:S02]  /*28f90*/  LDL.LU R5, [R1+0x224] ;  /* 0x0002240001057983 */ /* 0x000ee40000300800 */
[----:B----4-:R-:W3:Y:S02]  /*28fa0*/  LDL.LU R6, [R1+0x228] ;  /* 0x0002280001067983 */ /* 0x010ee40000300800 */
[----:B------:R-:W3:Y:S01]  /*28fb0*/  LDL.LU R7, [R1+0x22c] ;  /* 0x00022c0001077983 */ /* 0x000ee20000300800 */
[----:B------:R-:W4:Y:S01]  /*28fc0*/  LDL.LU R12, [R1+0x1f0] ;  /* 0x0001f000010c7983 */ /* 0x000f220000300800 */
[----:B------:R-:W4:Y:S02]  /*28fd0*/  LDL.LU R13, [R1+0x1f4] ;  /* 0x0001f400010d7983 */ /* 0x000f240000300800 */
[----:B------:R-:W2:Y:S02]  /*28fe0*/  LDL.LU R14, [R1+0x1f8] ;  /* 0x0001f800010e7983 */ /* 0x000ea40000300800 */
[----:B------:R-:W2:Y:S02]  /*28ff0*/  LDL.LU R15, [R1+0x1fc] ;  /* 0x0001fc00010f7983 */ /* 0x000ea40000300800 */
[----:B--2---:R0:W-:Y:S01]  /*29000*/  STL.64 [R1+0x1408], R14 ;  /* 0x0014080e01007387 */ /* 0x0041e20000100a00 */
[----:B----4-:R1:W-:Y:S03]  /*29010*/  STL.64 [R1+0x1400], R12 ;  /* 0x0014000c01007387 */ /* 0x0103e60000100a00 */
[----:B0-----:R-:W2:Y:S04]  /*29020*/  LDL.LU.64 R14, [R1+0x8] ;  /* 0x00000800010e7983 */ /* 0x001ea80000300a00 */
[----:B--2---:R0:W-:Y:S01]  /*29030*/  STL.64 [R1+0x1428], R14 ;  /* 0x0014280e01007387 */ /* 0x0041e20000100a00 */
[----:B-1----:R-:W2:Y:S02]  /*29040*/  LDL.LU R12, [R1+0x210] ;  /* 0x00021000010c7983 */ /* 0x002ea40000300800 */
[----:B------:R-:W2:Y:S01]  /*29050*/  LDL.LU R13, [R1+0x214] ;  /* 0x00021400010d7983 */ /* 0x000ea20000300800 */
[----:B0-----:R-:W2:Y:S01]  /*29060*/  LDL.LU R14, [R1+0x218] ;  /* 0x00021800010e7983 */ /* 0x001ea20000300800 */
[----:B------:R-:W2:Y:S02]  /*29070*/  LDL.LU R15, [R1+0x21c] ;  /* 0x00021c00010f7983 */ /* 0x000ea40000300800 */
[----:B------:R0:W-:Y:S02]  /*29080*/  STL.64 [R1+0x13c8], R22 ;  /* 0x0013c81601007387 */ /* 0x0001e40000100a00 */
[----:B------:R-:W4:Y:S01]  /*29090*/  LDL.LU R20, [R1+0x1d0] ;  /* 0x0001d00001147983 */ /* 0x000f220000300800 */
[----:B------:R-:W4:Y:S04]  /*290a0*/  LDL.LU R21, [R1+0x1d4] ;  /* 0x0001d40001157983 */ /* 0x000f280000300800 */
[----:B0-----:R-:W2:Y:S01]  /*290b0*/  LDL.LU R22, [R1+0x1d8] ;  /* 0x0001d80001167983 */ /* 0x001ea20000300800 */
[----:B------:R-:W2:Y:S01]  /*290c0*/  LDL.LU R23, [R1+0x1dc] ;  /* 0x0001dc0001177983 */ /* 0x000ea20000300800 */
[----:B------:R-:W-:Y:S02]  /*290d0*/  HMMA.16816.F32.BF16 R24, R16, R10, R24 ;  /* 0x0000000a1018723c */ /* 0x000fe40000041818 */
        /* <DEDUP_REMOVED lines=10> */
[----:B------:R-:W2:Y:S02]  /*29180*/  LDL.LU R22, [R1+0x208] ;  /* 0x0002080001167983 */ /* 0x000ea40000300800 */
[----:B------:R-:W2:Y:S01]  /*29190*/  LDL.LU R23, [R1+0x20c] ;  /* 0x00020c0001177983 */ /* 0x000ea20000300800 */
[----:B------:R0:W-:Y:S01]  /*291a0*/  STL.64 [R1+0x2f0], R24 ;  /* 0x0002f01801007387 */ /* 0x0001e20000100a00 */
[----:B------:R1:W-:Y:S02]  /*291b0*/  STL.64 [R1+0x2f8], R26 ;  /* 0x0002f81a01007387 */ /* 0x0003e40000100a00 */
[----:B0-----:R-:W-:Y:S01]  /*291c0*/  IMAD.MOV.U32 R25, RZ, RZ, R10 ;  /* 0x000000ffff197224 */ /* 0x001fe200078e000a */
[----:B-1----:R-:W4:Y:S01]  /*291d0*/  LDL.LU.64 R26, [R1+0x1440] ;  /* 0x00144000011a7983 */ /* 0x002f220000300a00 */
[----:B------:R-:W-:-:S02]  /*291e0*/  IMAD.MOV.U32 R24, RZ, RZ, R11 ;  /* 0x000000ffff187224 */ /* 0x000fc400078e000b */
[----:B------:R-:W3:Y:S02]  /*291f0*/  LDL.LU.64 R10, [R1+0x1438] ;  /* 0x00143800010a7983 */ /* 0x000ee40000300a00 */
[C---:B---3--:R-:W-:Y:S11]  /*29200*/  HMMA.16816.F32.BF16 R4, R16.reuse, R10, R4 ;  /* 0x0000000a1004723c */ /* 0x048ff60000041804 */
[----:B------:R-:W-:Y:S11]  /*29210*/  @!UPT UIADD3 URZ, URZ, URZ, URZ ;  /* 0x0000003f3f3ff290 */ /* 0x000ff6000fffe03f */
[----:B------:R-:W-:Y:S01]  /*29220*/  @!UPT UIADD3 URZ, URZ, URZ, URZ ;  /* 0x0000003f3f3ff290 */ /* 0x000fe2000fffe03f */
[----:B------:R-:W-:Y:S01]  /*29230*/  STL.64 [R1+0x240], R4 ;  /* 0x0002400401007387 */ /* 0x000fe20000100a00 */
[----:B------:R0:W-:Y:S03]  /*29240*/  STL.64 [R1+0x248], R6 ;  /* 0x0002480601007387 */ /* 0x0001e60000100a00 */
[----:B0-----:R-:W3:Y:S02]  /*29250*/  LDL.LU.64 R6, [R1+0x1430] ;  /* 0x0014300001067983 */ /* 0x001ee40000300a00 */
[C---:B---3--:R-:W-:Y:S11]  /*29260*/  HMMA.16816.F32.BF16 R12, R16.reuse, R6, R12 ;  /* 0x00000006100c723c */ /* 0x048ff6000004180c */
[----:B------:R-:W-:Y:S11]  /*29270*/  @!UPT UIADD3 URZ, URZ, URZ, URZ ;  /* 0x0000003f3f3ff290 */ /* 0x000ff6000fffe03f */
[----:B------:R-:W-:Y:S01]  /*29280*/  @!UPT UIADD3 URZ, URZ, URZ, URZ ;  /* 0x0000003f3f3ff290 */ /* 0x000fe2000fffe03f */
[----:B------:R-:W-:Y:S01]  /*29290*/  STL.64 [R1+0x230], R12 ;  /* 0x0002300c01007387 */ /* 0x000fe20000100a00 */
[----:B------:R0:W-:Y:S03]  /*292a0*/  STL.64 [R1+0x238], R14 ;  /* 0x0002380e01007387 */ /* 0x0001e60000100a00 */
[----:B0-----:R-:W2:Y:S01]  /*292b0*/  LDL.LU.64 R14, [R1+0x1428] ;  /* 0x00142800010e7983 */ /* 0x001ea20000300a00 */
[----:B------:R0:W-:Y:S02]  /*292c0*/  STL.64 [R1+0x13b0], R6 ;  /* 0x0013b00601007387 */ /* 0x0001e40000100a00 */
[----:B------:R-:W3:Y:S02]  /*292d0*/  LDL.LU R4, [R1+0x1a0] ;  /* 0x0001a00001047983 */ /* 0x000ee40000300800 */
[----:B------:R-:W3:Y:S01]  /*292e0*/  LDL.LU R5, [R1+0x1a4] ;  /* 0x0001a40001057983 */ /* 0x000ee20000300800 */
[----:B0-----:R-:W3:Y:S01]  /*292f0*/  LDL.LU R6, [R1+0x1a8] ;  /* 0x0001a80001067983 */ /* 0x001ee20000300800 */
[----:B------:R-:W3:Y:S01]  /*29300*/  LDL.LU R7, [R1+0x1ac] ;  /* 0x0001ac0001077983 */ /* 0x000ee20000300800 */
[----:B--2---:R-:W-:Y:S01]  /*29310*/  HMMA.16816.F32.BF16 R20, R16, R14, R20 ;  /* 0x0000000e1014723c */ /* 0x004fe20000041814 */
[----:B------:R-:W-:-:S02]  /*29320*/  IMAD.MOV.U32 R9, RZ, RZ, R14 ;  /* 0x000000ffff097224 */ /* 0x000fc400078e000e */
[----:B------:R-:W-:Y:S01]  /*29330*/  IMAD.MOV.U32 R8, RZ, RZ, R15 ;  /* 0x000000ffff087224 */ /* 0x000fe200078e000f */
[----:B---3--:R4:W-:Y:S01]  /*29340*/  STL.64 [R1+0x13c0], R6 ;  /* 0x0013c00601007387 */ /* 0x0089e20000100a00 */
[----:B------:R0:W-:Y:S02]  /*29350*/  STL.64 [R1+0x13b8], R4 ;  /* 0x0013b80401007387 */ /* 0x0001e40000100a00 */
[----:B----4-:R-:W-:Y:S01]  /*29360*/  IMAD.MOV.U32 R6, RZ, RZ, R27 ;  /* 0x000000ffff067224 */ /* 0x010fe200078e001b */
[----:B0-----:R-:W2:Y:S01]  /*29370*/  LDL.LU R4, [R1+0x1b0] ;  /* 0x0001b00001047983 */ /* 0x001ea20000300800 */
[----:B------:R-:W-:Y:S02]  /*29380*/  IMAD.MOV.U32 R5, RZ, RZ, R26 ;  /* 0x000000ffff057224 */ /* 0x000fe400078e001a */
[----:B------:R-:W3:Y:S02]  /*29390*/  LDL.LU R26, [R1+0x1424] ;  /* 0x00142400011a7983 */ /* 0x000ee40000300800 */
[----:B------:R-:W3:Y:S01]  /*293a0*/  LDL.LU R27, [R1+0x1420] ;  /* 0x00142000011b7983 */ /* 0x000ee20000300800 */
[----:B------:R-:W2:Y:S09]  /*293b0*/  LDL.LU R7, [R1+0x1bc] ;  /* 0x0001bc0001077983 */ /* 0x000eb20000300800 */
[----:B------:R-:W-:Y:S02]  /*293c0*/  STL.64 [R1+0x200], R20 ;  /* 0x0002001401007387 */ /* 0x000fe40000100a00 */
[----:B------:R0:W-:Y:S02]  /*293d0*/  STL.64 [R1+0x208], R22 ;  /* 0x0002081601007387 */ /* 0x0001e40000100a00 */
[----:B0-----:R-:W4:Y:S01]  /*293e0*/  LDL.LU.64 R22, [R1+0x1418] ;  /* 0x0014180001167983 */ /* 0x001f220000300a00 */
[----:B------:R-:W4:Y:S02]  /*293f0*/  LDL.LU.64 R20, [R1+0x1410] ;  /* 0x0014100001147983 */ /* 0x000f240000300a00 */
[----:B------:R-:W3:Y:S02]  /*29400*/  LDL.LU.64 R14, [R1+0x1408] ;  /* 0x00140800010e7983 */ /* 0x000ee40000300a00 */
[----:B------:R-:W3:Y:S02]  /*29410*/  LDL.LU.64 R12, [R1+0x1400] ;  /* 0x00140000010c7983 */ /* 0x000ee40000300a00 */
[----:B---3--:R-:W-:Y:S01]  /*29420*/  HMMA.16816.F32.BF16 R16, R16, R26, R12 ;  /* 0x0000001a1010723c */ /* 0x008fe2000004180c */
[----:B------:R-:W4:Y:S01]  /*29430*/  LDL.LU.64 R14, [R1+0x13f8] ;  /* 0x0013f800010e7983 */ /* 0x000f220000300a00 */
[----:B------:R-:W4:Y:S11]  /*29440*/  LDL.LU.64 R12, [R1+0x13f0] ;  /* 0x0013f000010c7983 */ /* 0x000f360000300a00 */
[----:B------:R-:W-:Y:S10]  /*29450*/  @!UPT UIADD3 URZ, URZ, URZ, URZ ;  /* 0x0000003f3f3ff290 */ /* 0x000ff4000fffe03f */
[----:B------:R-:W-:Y:S01]  /*29460*/  STL.64 [R1+0x1f0], R16 ;  /* 0x0001f01001007387 */ /* 0x000fe20000100a00 */
[----:B------:R0:W-:Y:S02]  /*29470*/  STL.64 [R1+0x1f8], R18 ;  /* 0x0001f81201007387 */ /* 0x0001e40000100a00 */
[----:B0-----:R-:W-:Y:S02]  /*29480*/  IMAD.MOV.U32 R18, RZ, RZ, R2 ;  /* 0x000000ffff127224 */ /* 0x001fe400078e0002 */
[----:B------:R-:W-:Y:S01]  /*29490*/  IMAD.MOV.U32 R19, RZ, RZ, R3 ;  /* 0x000000ffff137224 */ /* 0x000fe200078e0003 */
[----:B------:R-:W3:Y:S01]  /*294a0*/  LDL.LU R2, [R1+0x13ec] ;  /* 0x0013ec0001027983 */ /* 0x000ee20000300800 */
[----:B------:R-:W2:Y:S05]  /*294b0*/  LDL.LU R3, [R1+0x13e8] ;  /* 0x0013e80001037983 */ /* 0x000eaa0000300800 */
[C---:B----4-:R-:W-:Y:S01]  /*294c0*/  HMMA.16816.F32.BF16 R16, R12.reuse, R18, R20 ;  /* 0x000000120c10723c */ /* 0x050fe20000041814 */
[----:B------:R-:W4:Y:S01]  /*294d0*/  LDL.LU.64 R22, [R1+0x13e0] ;  /* 0x0013e00001167983 */ /* 0x000f220000300a00 */
[----:B------:R-:W4:Y:S11]  /*294e0*/  LDL.LU.64 R20, [R1+0x13d8] ;  /* 0x0013d80001147983 */ /* 0x000f360000300a00 */
[----:B------:R-:W-:Y:S10]  /*294f0*/  @!UPT UIADD3 URZ, URZ, URZ, URZ ;  /* 0x0000003f3f3ff290 */ /* 0x000ff4000fffe03f */
[----:B------:R-:W-:Y:S01]  /*29500*/  STL.64 [R1+0x340], R16 ;  /* 0x0003401001007387 */ /* 0x000fe20000100a00 */
[----:B------:R0:W-:Y:S02]  /*29510*/  STL.64 [R1+0x348], R18 ;  /* 0x0003481201007387 */ /* 0x0001e40000100a00 */
[----:B------:R4:W-:Y:S02]  /*29520*/  STL [R1+0x10f0], R16 ;  /* 0x0010f01001007387 */ /* 0x0009e40000100800 */
[----:B0-----:R-:W-:Y:S02]  /*29530*/  IMAD.MOV.U32 R18, RZ, RZ, R0 ;  /* 0x000000ffff127224 */ /* 0x001fe400078e0000 */
[----:B------:R-:W-:Y:S01]  /*29540*/  IMAD.MOV.U32 R19, RZ, RZ, R28 ;  /* 0x000000ffff137224 */ /* 0x000fe200078e001c */
[----:B------:R-:W2:Y:S06]  /*29550*/  LDL.LU R0, [R1+0x13d0] ;  /* 0x0013d00001007983 */ /* 0x000eac0000300800 */
[----:B----4-:R-:W-:Y:S01]  /*29560*/  HMMA.16816.F32.BF16 R16, R12, R18, R20 ;  /* 0x000000120c10723c */ /* 0x010fe20000041814 */
[----:B------:R-:W4:Y:S11]  /*29570*/  LDL.LU.64 R22, [R1+0x13c8] ;  /* 0x0013c80001167983 */ /* 0x000f360000300a00 */
[----:B------:R-:W-:Y:S11]  /*29580*/  @!UPT UIADD3 URZ, URZ, URZ, URZ ;  /* 0x0000003f3f3ff290 */ /* 0x000ff6000fffe03f */
[----:B------:R0:W-:Y:S01]  /*29590*/  STL.64 [R1+0x330], R16 ;  /* 0x0003301001007387 */ /* 0x0001e20000100a00 */
[----:B------:R-:W-:Y:S02]  /*295a0*/  STL.64 [R1+0x338], R18 ;  /* 0x0003381201007387 */ /* 0x000fe40000100a00 */
[----:B0-----:R-:W-:-:S05]  /*295b0*/  IMAD.MOV.U32 R17, RZ, RZ, R16 ;  /* 0x000000ffff117224 */ /* 0x001fca00078e0010 */
[----:B------:R0:W-:Y:S01]  /*295c0*/  STL [R1+0x10f4], R17 ;  /* 0x0010f41101007387 */ /* 0x0001e20000100800 */
[----:B------:R-:W4:Y:S03]  /*295d0*/  LDL.LU R16, [R1+0x1c0] ;  /* 0x0001c00001107983 */ /* 0x000f260000300800 */
[----:B0-----:R-:W4:Y:S01]  /*295e0*/  LDL.LU R17, [R1+0x1c4] ;  /* 0x0001c40001117983 */ /* 0x001f220000300800 */
[----:B------:R-:W4:Y:S02]  /*295f0*/  LDL.LU R18, [R1+0x1c8] ;  /* 0x0001c80001127983 */ /* 0x000f240000300800 */
[----:B------:R-:W4:Y:S02]  /*29600*/  LDL.LU R19, [R1+0x1cc] ;  /* 0x0001cc0001137983 */ /* 0x000f240000300800 */
[----:B----4-:R-:W-:Y:S11]  /*29610*/  HMMA.16816.F32.BF16 R16, R12, R22, R16 ;  /* 0x000000160c10723c */ /* 0x010ff60000041810 */
[----:B------:R-:W-:Y:S11]  /*29620*/  @!UPT UIADD3 URZ, URZ, URZ, URZ ;  /* 0x0000003f3f3ff290 */ /* 0x000ff6000fffe03f */
[----:B------:R-:W-:Y:S01]  /*29630*/  @!UPT UIADD3 URZ, URZ, URZ, URZ ;  /* 0x0000003f3f3ff290 */ /* 0x000fe2000fffe03f */
[----:B------:R-:W-:Y:S01]  /*29640*/  STL.64 [R1+0x320], R16 ;  /* 0x0003201001007387 */ /* 0x000fe20000100a00 */
[----:B------:R0:W-:Y:S02]  /*29650*/  STL.64 [R1+0x328], R18 ;  /* 0x0003281201007387 */ /* 0x0001e40000100a00 */
[----:B------:R1:W-:Y:S02]  /*29660*/  STL.64 [R1+0x1350], R22 ;  /* 0x0013501601007387 */ /* 0x0003e40000100a00 */
[----:B------:R-:W4:Y:S01]  /*29670*/  LDL.LU R20, [R1+0x190] ;  /* 0x0001900001147983 */ /* 0x000f220000300800 */
[----:B------:R-:W4:Y:S01]  /*29680*/  LDL.LU R21, [R1+0x194] ;  /* 0x0001940001157983 */ /* 0x000f220000300800 */
[----:B0-----:R-:W-:-:S03]  /*29690*/  IMAD.MOV.U32 R18, RZ, RZ, R16 ;  /* 0x000000ffff127224 */ /* 0x001fc600078e0010 */
[----:B-1----:R-:W4:Y:S01]  /*296a0*/  LDL.LU R22, [R1+0x198] ;  /* 0x0001980001167983 */ /* 0x002f220000300800 */
[----:B------:R-:W4:Y:S02]  /*296b0*/  LDL.LU R23, [R1+0x19c] ;  /* 0x00019c0001177983 */ /* 0x000f240000300800 */
[----:B------:R-:W-:Y:S01]  /*296c0*/  IMAD.MOV.U32 R19, RZ, RZ, R24 ;  /* 0x000000ffff137224 */ /* 0x000fe200078e0018 */
[----:B------:R0:W-:Y:S02]  /*296d0*/  STL [R1+0x10f8], R18 ;  /* 0x0010f81201007387 */ /* 0x0001e40000100800 */
[----:B0-----:R-:W-:-:S07]  /*296e0*/  IMAD.MOV.U32 R18, RZ, RZ, R25 ;  /* 0x000000ffff127224 */ /* 0x001fce00078e0019 */
[----:B--2---:R-:W-:Y:S01]  /*296f0*/  HMMA.16816.F32.BF16 R16, R12, R18, R4 ;  /* 0x000000120c10723c */ /* 0x004fe20000041804 */
[----:B------:R-:W2:Y:S01]  /*29700*/  LDL.LU.64 R6, [R1+0x13c0] ;  /* 0x0013c00001067983 */ /* 0x000ea20000300a00 */
[----:B------:R-:W2:Y:S02]  /*29710*/  LDL.LU.64 R4, [R1+0x13b8] ;  /* 0x0013b80001047983 */ /* 0x000ea40000300a00 */
[----:B------:R-:W-:Y:S02]  /*29720*/  IMAD.MOV.U32 R29, RZ, RZ, R10 ;  /* 0x000000ffff1d7224 */ /* 0x000fe400078e000a */
[----:B------:R-:W-:Y:S11]  /*29730*/  IMAD.MOV.U32 R28, RZ, RZ, R11 ;  /* 0x000000ffff1c7224 */ /* 0x000ff600078e000b */
[----:B------:R-:W-:Y:S06]  /*29740*/  @!UPT UIADD3 URZ, URZ, URZ, URZ ;  /* 0x0000003f3f3ff290 */ /* 0x000fec000fffe03f */
[----:B------:R-:W-:Y:S01]  /*29750*/  STL.64 [R1+0x310], R16 ;  /* 0x0003101001007387 */ /* 0x000fe20000100a00 */
[----:B------:R0:W-:Y:S02]  /*29760*/  STL.64 [R1+0x318], R18 ;  /* 0x0003181201007387 */ /* 0x0001e40000100a00 */
[----:B0-----:R-:W-:-:S05]  /*29770*/  IMAD.MOV.U32 R19, RZ, RZ, R16 ;  /* 0x000000ffff137224 */ /* 0x001fca00078e0010 */
[----:B------:R0:W-:Y:S01]  /*29780*/  STL [R1+0x10fc], R19 ;  /* 0x0010fc1301007387 */ /* 0x0001e20000100800 */
[----:B------:R-:W-:Y:S02]  /*29790*/  IMAD.MOV.U32 R18, RZ, RZ, R9 ;  /* 0x000000ffff127224 */ /* 0x000fe400078e0009 */
[----:B0-----:R-:W-:Y:S01]  /*297a0*/  IMAD.MOV.U32 R19, RZ, RZ, R8 ;  /* 0x000000ffff137224 */ /* 0x001fe200078e0008 */
[C---:B--2---:R-:W-:Y:S11]  /*297b0*/  HMMA.16816.F32.BF16 R4, R12.reuse, R10, R4 ;  /* 0x0000000a0c04723c */ /* 0x044ff60000041804 */
[----:B------:R-:W-:Y:S11]  /*297c0*/  @!UPT UIADD3 URZ, URZ, URZ, URZ ;  /* 0x0000003f3f3ff290 */ /* 0x000ff6000fffe03f */
[----:B------:R-:W-:Y:S01]  /*297d0*/  @!UPT UIADD3 URZ, URZ, URZ, URZ ;  /* 0x0000003f3f3ff290 */ /* 0x000fe2000fffe03f */
[----:B------:R-:W-:Y:S01]  /*297e0*/  STL.64 [R1+0x1e0], R4 ;  /* 0x0001e00401007387 */ /* 0x000fe20000100a00 */
[----:B------:R0:W-:Y:S03]  /*297f0*/  STL.64 [R1+0x1e8], R6 ;  /* 0x0001e80601007387 */ /* 0x0001e60000100a00 */
[----:B0-----:R-:W4:Y:S01]  /*29800*/  LDL.LU.64 R6, [R1+0x13b0] ;  /* 0x0013b00001067983 */ /* 0x001f220000300a00 */
[----:B------:R-:W2:Y:S02]  /*29810*/  LDL.LU.64 R10, [R1+0x13a8] ;  /* 0x0013a800010a7983 */ /* 0x000ea40000300a00 */
[----:B------:R-:W2:Y:S01]  /*29820*/  LDL.LU.64 R8, [R1+0x13a0] ;  /* 0x0013a00001087983 */ /* 0x000ea20000300a00 */
[C---:B----4-:R-:W-:Y:S08]  /*29830*/  HMMA.16816.F32.BF16 R20, R12.reuse, R6, R20 ;  /* 0x000000060c14723c */ /* 0x050ff00000041814 */
[C---:B--2---:R-:W-:Y:S11]  /*29840*/  HMMA.16816.F32.BF16 R8, R12.reuse, R18, R8 ;  /* 0x000000120c08723c */ /* 0x044ff60000041808 */
[----:B------:R-:W-:Y:S04]  /*29850*/  @!UPT UIADD3 URZ, URZ, URZ, URZ ;  /* 0x0000003f3f3ff290 */ /* 0x000fe8000fffe03f */
[----:B------:R0:W-:Y:S01]  /*29860*/  STL.64 [R1+0x1d0], R20 ;  /* 0x0001d01401007387 */ /* 0x0001e20000100a00 */
[----:B------:R-:W-:Y:S02]  /*29870*/  STL.64 [R1+0x1d8], R22 ;  /* 0x0001d81601007387 */ /* 0x000fe40000100a00 */
[----:B0-----:R-:W-:Y:S02]  /*29880*/  IMAD.MOV.U32 R21, RZ, RZ, R6 ;  /* 0x000000ffff157224 */ /* 0x001fe400078e0006 */
[----:B------:R-:W-:Y:S02]  /*29890*/  IMAD.MOV.U32 R20, RZ, RZ, R7 ;  /* 0x000000ffff147224 */ /* 0x000fe400078e0007 */
[----:B------:R-:W2:Y:S01]  /*298a0*/  LDL.LU.64 R6, [R1+0x1398] ;  /* 0x0013980001067983 */ /* 0x000ea20000300a00 */
[----:B------:R-:W4:Y:S02]  /*298b0*/  LDL.LU.64 R4, [R1+0x1390] ;  /* 0x0013900001047983 */ /* 0x000f240000300a00 */
[----:B------:R-:W-:Y:S02]  /*298c0*/  STL.64 [R1+0x170], R8 ;  /* 0x0001700801007387 */ /* 0x000fe40000100a00 */
[----:B------:R0:W-:Y:S02]  /*298d0*/  STL.64 [R1+0x178], R10 ;  /* 0x0001780a01007387 */ /* 0x0001e40000100a00 */
[----:B0-----:R-:W2:Y:S01]  /*298e0*/  LDL.LU.64 R10, [R1+0x1388] ;  /* 0x00138800010a7983 */ /* 0x001ea20000300a00 */
[----:B------:R-:W2:Y:S02]  /*298f0*/  LDL.LU.64 R8, [R1+0x1380] ;  /* 0x0013800001087983 */ /* 0x000ea40000300a00 */
[----:B------:R0:W-:Y:S02]  /*29900*/  STL.64 [R1+0x1358], R18 ;  /* 0x0013581201007387 */ /* 0x0001e40000100a00 */
[----:B------:R-:W2:Y:S01]  /*29910*/  LDL.LU R16, [R1+0x160] ;  /* 0x0001600001107983 */ /* 0x000ea20000300800 */
[----:B------:R-:W2:Y:S04]  /*29920*/  LDL.LU R17, [R1+0x164] ;  /* 0x0001640001117983 */ /* 0x000ea80000300800 */
[----:B0-----:R-:W2:Y:S01]  /*29930*/  LDL.LU R18, [R1+0x168] ;  /* 0x0001680001127983 */ /* 0x001ea20000300800 */
[----:B------:R-:W2:Y:S02]  /*29940*/  LDL.LU R19, [R1+0x16c] ;  /* 0x00016c0001137983 */ /* 0x000ea40000300800 */
[----:B------:R0:W-:Y:S02]  /*29950*/  STL.64 [R1+0x12f0], R26 ;  /* 0x0012f01a01007387 */ /* 0x0001e40000100a00 */
[----:B------:R-:W3:Y:S01]  /*29960*/  LDL.LU R24, [R1+0x130] ;  /* 0x0001300001187983 */ /* 0x000ee20000300800 */
[----:B--2---:R-:W-:Y:S11]  /*29970*/  HMMA.16816.F32.BF16 R12, R12, R26, R16 ;  /* 0x0000001a0c0c723c */ /* 0x004ff60000041810 */
[----:B------:R-:W-:Y:S11]  /*29980*/  @!UPT UIADD3 URZ, URZ, URZ, URZ ;  /* 0x0000003f3f3ff290 */ /* 0x000ff6000fffe03f */
[----:B------:R-:W-:Y:S01]  /*29990*/  @!UPT UIADD3 URZ, URZ, URZ, URZ ;  /* 0x0000003f3f3ff290 */ /* 0x000fe2000fffe03f */
[----:B------:R-:W-:Y:S01]  /*299a0*/  STL.64 [R1+0x1c0], R12 ;  /* 0x0001c00c01007387 */ /* 0x000fe20000100a00 */
[----:B------:R-:W-:Y:S02]  /*299b0*/  STL.64 [R1+0x1c8], R14 ;  /* 0x0001c80e01007387 */ /* 0x000fe40000100a00 */
[----:B------:R-:W3:Y:S02]  /*299c0*/  LDL.LU R25, [R1+0x134] ;  /* 0x0001340001197983 */ /* 0x000ee40000300800 */
[----:B0-----:R-:W2:Y:S01]  /*299d0*/  LDL.LU R26, [R1+0x138] ;  /* 0x00013800011a7983 */ /* 0x001ea20000300800 */
[----:B------:R-:W2:Y:S04]  /*299e0*/  LDL.LU R27, [R1+0x13c] ;  /* 0x00013c00011b7983 */ /* 0x000ea80000300800 */
[----:B--2---:R0:W-:Y:S01]  /*299f0*/  STL.64 [R1+0x1368], R26 ;  /* 0x0013681a01007387 */ /* 0x0041e20000100a00 */
[----:B---3--:R-:W-:Y:S03]  /*29a00*/  STL.64 [R1+0x1360], R24 ;  /* 0x0013601801007387 */ /* 0x008fe60000100a00 */
[----:B0-----:R-:W2:Y:S01]  /*29a10*/  LDL.LU.64 R26, [R1+0x68] ;  /* 0x00006800011a7983 */ /* 0x001ea20000300a00 */
[----:B------:R-:W3:Y:S02]  /*29a20*/  LDL.LU R16, [R1+0x140] ;  /* 0x0001400001107983 */ /* 0x000ee40000300800 */
[----:B------:R-:W3:Y:S02]  /*29a30*/  LDL.LU R17, [R1+0x144] ;  /* 0x0001440001117983 */ /* 0x000ee40000300800 */
[----:B------:R-:W2:Y:S01]  /*29a40*/  LDL.LU R18, [R1+0x148] ;  /* 0x0001480001127983 */ /* 0x000ea20000300800 */
[----:B------:R-:W2:Y:S01]  /*29a50*/  LDL.LU R19, [R1+0x14c] ;  /* 0x00014c0001137983 */ /* 0x000ea20000300800 */
[----:B----4-:R-:W-:-:S02]  /*29a60*/  IMAD.MOV.U32 R15, RZ, RZ, R4 ;  /* 0x000000ffff0f7224 */ /* 0x010fc400078e0004 */
[----:B------:R-:W-:Y:S02]  /*29a70*/  IMAD.MOV.U32 R14, RZ, RZ, R5 ;  /* 0x000000ffff0e7224 */ /* 0x000fe400078e0005 */
[----:B------:R-:W-:Y:S02]  /*29a80*/  IMAD.MOV.U32 R13, RZ, RZ, R6 ;  /* 0x000000ffff0d7224 */ /* 0x000fe400078e0006 */
[----:B------:R-:W-:Y:S01]  /*29a90*/  IMAD.MOV.U32 R12, RZ, RZ, R7 ;  /* 0x000000ffff0c7224 */ /* 0x000fe200078e0007 */
[----:B--2---:R-:W-:Y:S01]  /*29aa0*/  STL.64 [R1+0x1378], R18 ;  /* 0x0013781201007387 */ /* 0x004fe20000100a00 */
[----:B---3--:R0:W-:Y:S03]  /*29ab0*/  STL.64 [R1+0x1370], R16 ;  /* 0x0013701001007387 */ /* 0x0081e60000100a00 */
[----:B0-----:R-:W2:Y:S01]  /*29ac0*/  LDL.LU R16, [R1+0x150] ;  /* 0x0001500001107983 */ /* 0x001ea20000300800 */
[----:B------:R-:W2:Y:S02]  /*29ad0*/  LDL.LU R17, [R1+0x154] ;  /* 0x0001540001117983 */ /* 0x000ea40000300800 */
[----:B------:R-:W2:Y:S02]  /*29ae0*/  LDL.LU R18, [R1+0x158] ;  /* 0x0001580001127983 */ /* 0x000ea40000300800 */
[----:B------:R-:W2:Y:S01]  /*29af0*/  LDL.LU R19, [R1+0x15c] ;  /* 0x00015c0001137983 */ /* 0x000ea20000300800 */
[----:B------:R-:W3:Y:S01]  /*29b00*/  LDL.LU.64 R22, [R1+0x58] ;  /* 0x0000580001167983 */ /* 0x000ee20000300a00 */
[----:B------:R-:W4:Y:S02]  /*29b10*/  LDL.LU R4, [R1+0x100] ;  /* 0x0001000001047983 */ /* 0x000f240000300800 */
[----:B------:R-:W4:Y:S02]  /*29b20*/  LDL.LU R5, [R1+0x104] ;  /* 0x0001040001057983 */ /* 0x000f240000300800 */
[----:B------:R-:W2:Y:S01]  /*29b30*/  LDL.LU R6, [R1+0x108] ;  /* 0x0001080001067983 */ /* 0x000ea20000300800 */
[----:B------:R-:W2:Y:S04]  /*29b40*/  LDL.LU R7, [R1+0x10c] ;  /* 0x00010c0001077983 */ /* 0x000ea80000300800 */
[----:B--2---:R-:W-:Y:S01]  /*29b50*/  STL.64 [R1+0x1320], R6 ;  /* 0x0013200601007387 */ /* 0x004fe20000100a00 */
[----:B----4-:R0:W-:Y:S03]  /*29b60*/  STL.64 [R1+0x1318], R4 ;  /* 0x0013180401007387 */ /* 0x0101e60000100a00 */
[----:B0-----:R-:W2:Y:S01]  /*29b70*/  LDL.LU R4, [R1+0x110] ;  /* 0x0001100001047983 */ /* 0x001ea20000300800 */
[----:B------:R-:W2:Y:S02]  /*29b80*/  LDL.LU R5, [R1+0x114] ;  /* 0x0001140001057983 */ /* 0x000ea40000300800 */
[----:B------:R-:W4:Y:S02]  /*29b90*/  LDL.LU R6, [R1+0x118] ;  /* 0x0001180001067983 */ /* 0x000f240000300800 */
[----:B------:R-:W4:Y:S01]  /*29ba0*/  LDL.LU R7, [R1+0x11c] ;  /* 0x00011c0001077983 */ /* 0x000f220000300800 */
[----:B------:R-:W-:Y:S01]  /*29bb0*/  HMMA.16816.F32.BF16 R16, R8, R26, R16 ;  /* 0x0000001a0810723c */ /* 0x000fe20000041810 */
[----:B----4-:R0:W-:Y:S01]  /*29bc0*/  STL.64 [R1+0x1330], R6 ;  /* 0x0013300601007387 */ /* 0x0101e20000100a00 */
[----:B--2---:R-:W-:Y:S03]  /*29bd0*/  STL.64 [R1+0x1328], R4 ;  /* 0x0013280401007387 */ /* 0x004fe60000100a00 */
[----:B0-----:R-:W2:Y:S01]  /*29be0*/  LDL.LU.64 R6, [R1+0x38] ;  /* 0x0000380001067983 */ /* 0x001ea20000300a00 */
[----:B------:R-:W-:Y:S02]  /*29bf0*/  STL.64 [R1+0x1250], R14 ;  /* 0x0012500e01007387 */ /* 0x000fe40000100a00 */
[----:B------:R-:W-:Y:S11]  /*29c00*/  STL.64 [R1+0x1248], R12 ;  /* 0x0012480c01007387 */ /* 0x000ff60000100a00 */
[----:B------:R-:W-:Y:S04]  /*29c10*/  @!UPT UIADD3 URZ, URZ, URZ, URZ ;  /* 0x0000003f3f3ff290 */ /* 0x000fe8000fffe03f */
[----:B------:R-:W-:Y:S01]  /*29c20*/  STL.64 [R1+0x2e0], R16 ;  /* 0x0002e01001007387 */ /* 0x000fe20000100a00 */
[----:B------:R0:W-:Y:S04]  /*29c30*/  STL.64 [R1+0x2e8], R18 ;  /* 0x0002e81201007387 */ /* 0x0001e80000100a00 */
[----:B0-----:R-:W3:Y:S01]  /*29c40*/  LDL.LU.64 R18, [R1+0x1378] ;  /* 0x0013780001127983 */ /* 0x001ee20000300a00 */
[----:B------:R-:W3:Y:S02]  /*29c50*/  LDL.LU.64 R16, [R1+0x1370] ;  /* 0x0013700001107983 */ /* 0x000ee40000300a00 */
[----:B------:R-:W-:Y:S02]  /*29c60*/  IMAD.MOV.U32 R14, RZ, RZ, R21 ;  /* 0x000000ffff0e7224 */ /* 0x000fe400078e0015 */
[----:B------:R-:W-:-:S02]  /*29c70*/  IMAD.MOV.U32 R15, RZ, RZ, R20 ;  /* 0x000000ffff0f7224 */ /* 0x000fc400078e0014 */
[----:B------:R-:W-:Y:S02]  /*29c80*/  IMAD.MOV.U32 R13, RZ, RZ, R26 ;  /* 0x000000ffff0d7224 */ /* 0x000fe400078e001a */
[----:B------:R-:W-:Y:S02]  /*29c90*/  IMAD.MOV.U32 R12, RZ, RZ, R27 ;  /* 0x000000ffff0c7224 */ /* 0x000fe400078e001b */
[----:B------:R-:W4:Y:S01]  /*29ca0*/  LDL.LU.64 R26, [R1+0x1368] ;  /* 0x00136800011a7983 */ /* 0x000f220000300a00 */
[----:B------:R-:W4:Y:S02]  /*29cb0*/  LDL.LU.64 R24, [R1+0x1360] ;  /* 0x0013600001187983 */ /* 0x000f240000300a00 */
[----:B------:R-:W-:Y:S02]  /*29cc0*/  STL.64 [R1+0x1340], R14 ;  /* 0x0013400e01007387 */ /* 0x000fe40000100a00 */
[----:B------:R0:W-:Y:S02]  /*29cd0*/  STL.64 [R1+0x1338], R12 ;  /* 0x0013380c01007387 */ /* 0x0001e40000100a00 */
[----:B0-----:R-:W2:Y:S01]  /*29ce0*/  LDL.LU R12, [R1+0x120] ;  /* 0x00012000010c7983 */ /* 0x001ea20000300800 */
[----:B------:R-:W2:Y:S02]  /*29cf0*/  LDL.LU R13, [R1+0x124] ;  /* 0x00012400010d7983 */ /* 0x000ea40000300800 */
[----:B------:R-:W2:Y:S02]  /*29d00*/  LDL.LU R14, [R1+0x128] ;  /* 0x00012800010e7983 */ /* 0x000ea40000300800 */
[----:B------:R-:W2:Y:S01]  /*29d10*/  LDL.LU R15, [R1+0x12c] ;  /* 0x00012c00010f7983 */ /* 0x000ea20000300800 */
[C---:B---3--:R-:W-:Y:S11]  /*29d20*/  HMMA.16816.F32.BF16 R16, R8.reuse, R22, R16 ;  /* 0x000000160810723c */ /* 0x048ff60000041810 */
[----:B------:R-:W-:Y:S11]  /*29d30*/  @!UPT UIADD3 URZ, URZ, URZ, URZ ;  /* 0x0000003f3f3ff290 */ /* 0x000ff6000fffe03f */
[----:B------:R-:W-:Y:S01]  /*29d40*/  @!UPT UIADD3 URZ, URZ, URZ, URZ ;  /* 0x0000003f3f3ff290 */ /* 0x000fe2000fffe03f */
[----:B------:R0:W-:Y:S01]  /*29d50*/  STL.64 [R1+0x2b0], R16 ;  /* 0x0002b01001007387 */ /* 0x0001e20000100a00 */
[----:B------:R1:W-:Y:S02]  /*29d60*/  STL.64 [R1+0x2b8], R18 ;  /* 0x0002b81201007387 */ /* 0x0003e40000100a00 */
[----:B0-----:R-:W-:Y:S01]  /*29d70*/  IMAD.MOV.U32 R17, RZ, RZ, R22 ;  /* 0x000000ffff117224 */ /* 0x001fe200078e0016 */
[----:B-1----:R-:W3:Y:S01]  /*29d80*/  LDL.LU.64 R18, [R1+0x1358] ;  /* 0x0013580001127983 */ /* 0x002ee20000300a00 */
[----:B------:R-:W-:Y:S02]  /*29d90*/  IMAD.MOV.U32 R16, RZ, RZ, R23 ;  /* 0x000000ffff107224 */ /* 0x000fe400078e0017 */
[----:B------:R-:W4:Y:S02]  /*29da0*/  LDL.LU.64 R22, [R1+0x1350] ;  /* 0x0013500001167983 */ /* 0x000f240000300a00 */
[C---:B----4-:R-:W-:Y:S11]  /*29db0*/  HMMA.16816.F32.BF16 R24, R8.reuse, R22, R24 ;  /* 0x000000160818723c */ /* 0x050ff60000041818 */
[----:B------:R-:W-:Y:S11]  /*29dc0*/  @!UPT UIADD3 URZ, URZ, URZ, URZ ;  /* 0x0000003f3f3ff290 */ /* 0x000ff6000fffe03f */
[----:B------:R-:W-:Y:S01]  /*29dd0*/  @!UPT UIADD3 URZ, URZ, URZ, URZ ;  /* 0x0000003f3f3ff290 */ /* 0x000fe2000fffe03f */
[----:B------:R0:W-:Y:S01]  /*29de0*/  STL.64 [R1+0x270], R24 ;  /* 0x0002701801007387 */ /* 0x0001e20000100a00 */
[----:B------:R-:W-:Y:S02]  /*29df0*/  STL.64 [R1+0x278], R26 ;  /* 0x0002781a01007387 */ /* 0x000fe40000100a00 */
[----:B------:R-:W4:Y:S02]  /*29e00*/  LDL.LU.64 R20, [R1+0x1348] ;  /* 0x0013480001147983 */ /* 0x000f240000300a00 */
[----:B0-----:R-:W-:Y:S02]  /*29e10*/  IMAD.MOV.U32 R25, RZ, RZ, R22 ;  /* 0x000000ffff197224 */ /* 0x001fe400078e0016 */
[----:B------:R-:W-:Y:S02]  /*29e20*/  IMAD.MOV.U32 R24, RZ, RZ, R23 ;  /* 0x000000ffff187224 */ /* 0x000fe400078e0017 */
[----:B------:R-:W3:Y:S01]  /*29e30*/  LDL.LU.64 R22, [R1+0x390] ;  /* 0x0003900001167983 */ /* 0x000ee20000300a00 */
[----:B--2---:R-:W-:Y:S03]  /*29e40*/  HMMA.16816.F32.BF16 R12, R8, R6, R12 ;  /* 0x00000006080c723c */ /* 0x004fe6000004180c */
[----:B---3--:R-:W-:Y:S01]  /*29e50*/  STL.64 [R1+0x1260], R22 ;  /* 0x0012601601007387 */ /* 0x008fe20000100a00 */
[----:B----4-:R0:W-:Y:S03]  /*29e60*/  STL.64 [R1+0x1258], R20 ;  /* 0x0012581401007387 */ /* 0x0101e60000100a00 */
[----:B0-----:R-:W2:Y:S01]  /*29e70*/  LDL.LU R20, [R1+0x80] ;  /* 0x0000800001147983 */ /* 0x001ea20000300800 */
[----:B------:R-:W2:Y:S02]  /*29e80*/  LDL.LU R21, [R1+0x84] ;  /* 0x0000840001157983 */ /* 0x000ea40000300800 */
[----:B------:R-:W3:Y:S02]  /*29e90*/  LDL.LU R22, [R1+0x88] ;  /* 0x0000880001167983 */ /* 0x000ee40000300800 */
[----:B------:R-:W3:Y:S02]  /*29ea0*/  LDL.LU R23, [R1+0x8c] ;  /* 0x00008c0001177983 */ /* 0x000ee40000300800 */
[----:B---3--:R-:W-:Y:S01]  /*29eb0*/  STL.64 [R1+0x1270], R22 ;  /* 0x0012701601007387 */ /* 0x008fe20000100a00 */
[----:B--2---:R0:W-:Y:S08]  /*29ec0*/  STL.64 [R1+0x1268], R20 ;  /* 0x0012681401007387 */ /* 0x0041f00000100a00 */
[----:B------:R-:W-:Y:S02]  /*29ed0*/  STL.64 [R1+0x250], R12 ;  /* 0x0002500c01007387 */ /* 0x000fe40000100a00 */
[----:B------:R1:W-:Y:S02]  /*29ee0*/  STL.64 [R1+0x258], R14 ;  /* 0x0002580e01007387 */ /* 0x0003e40000100a00 */
[----:B0-----:R-:W-:-:S02]  /*29ef0*/  IMAD.MOV.U32 R21, RZ, RZ, R6 ;  /* 0x000000ffff157224 */ /* 0x001fc400078e0006 */
[----:B------:R-:W-:Y:S01]  /*29f00*/  IMAD.MOV.U32 R20, RZ, RZ, R7 ;  /* 0x000000ffff147224 */ /* 0x000fe200078e0007 */
[----:B-1----:R-:W2:Y:S01]  /*29f10*/  LDL.LU.64 R14, [R1+0x1340] ;  /* 0x00134000010e7983 */ /* 0x002ea20000300a00 */
[----:B------:R-:W3:Y:S02]  /*29f20*/  LDL.LU.64 R12, [R1+0x1338] ;  /* 0x00133800010c7983 */ /* 0x000ee40000300a00 */
[----:B------:R-:W4:Y:S02]  /*29f30*/  LDL.LU.64 R6, [R1+0x1330] ;  /* 0x0013300001067983 */ /* 0x000f240000300a00 */
[----:B------:R-:W4:Y:S02]  /*29f40*/  LDL.LU.64 R4, [R1+0x1328] ;  /* 0x0013280001047983 */ /* 0x000f240000300a00 */
[----:B------:R-:W-:Y:S02]  /*29f50*/  IMAD.MOV.U32 R22, RZ, RZ, R29 ;  /* 0x000000ffff167224 */ /* 0x000fe400078e001d */
[----:B------:R-:W-:-:S07]  /*29f60*/  IMAD.MOV.U32 R23, RZ, RZ, R28 ;  /* 0x000000ffff177224 */ /* 0x000fce00078e001c */
[----:B----4-:R-:W-:Y:S11]  /*29f70*/  HMMA.16816.F32.BF16 R4, R8, R22, R4 ;  /* 0x000000160804723c */ /* 0x010ff60000041804 */
[----:B------:R-:W-:Y:S11]  /*29f80*/  @!UPT UIADD3 URZ, URZ, URZ, URZ ;  /* 0x0000003f3f3ff290 */ /* 0x000ff6000fffe03f */
[----:B------:R-:W-:Y:S01]  /*29f90*/  @!UPT UIADD3 URZ, URZ, URZ, URZ ;  /* 0x0000003f3f3ff290 */ /* 0x000fe2000fffe03f */
[----:B------:R-:W-:Y:S01]  /*29fa0*/  STL.64 [R1+0x210], R4 ;  /* 0x0002100401007387 */ /* 0x000fe20000100a00 */
[----:B------:R0:W-:Y:S03]  /*29fb0*/  STL.64 [R1+0x218], R6 ;  /* 0x0002180601007387 */ /* 0x0001e60000100a00 */
[----:B0-----:R-:W2:Y:S01]  /*29fc0*/  LDL.LU.64 R6, [R1+0x1320] ;  /* 0x0013200001067983 */ /* 0x001ea20000300a00 */
[----:B------:R-:W2:Y:S02]  /*29fd0*/  LDL.LU.64 R4, [R1+0x1318] ;  /* 0x0013180001047983 */ /* 0x000ea40000300a00 */
[----:B------:R0:W-:Y:S02]  /*29fe0*/  STL.64 [R1+0x1280], R22 ;  /* 0x0012801601007387 */ /* 0x0001e40000100a00 */
[----:B0-----:R-:W-:Y:S02]  /*29ff0*/  IMAD.MOV.U32 R22, RZ, RZ, R21 ;  /* 0x000000ffff167224 */ /* 0x001fe400078e0015 */
[----:B------:R-:W-:-:S05]  /*2a000*/  IMAD.MOV.U32 R23, RZ, RZ, R20 ;  /* 0x000000ffff177224 */ /* 0x000fca00078e0014 */
[----:B------:R0:W-:Y:S02]  /*2a010*/  STL.64 [R1+0x1298], R22 ;  /* 0x0012981601007387 */ /* 0x0001e40000100a00 */
[----:B0-----:R-:W-:Y:S02]  /*2a020*/  IMAD.MOV.U32 R22, RZ, RZ, R25 ;  /* 0x000000ffff167224 */ /* 0x001fe400078e0019 */
[----:B------:R-:W-:-:S05]  /*2a030*/  IMAD.MOV.U32 R23, RZ, RZ, R24 ;  /* 0x000000ffff177224 */ /* 0x000fca00078e0018 */
[----:B------:R0:W-:Y:S02]  /*2a040*/  STL.64 [R1+0x12b0], R22 ;  /* 0x0012b01601007387 */ /* 0x0001e40000100a00 */
[----:B0-----:R-:W-:Y:S02]  /*2a050*/  IMAD.MOV.U32 R22, RZ, RZ, R17 ;  /* 0x000000ffff167224 */ /* 0x001fe400078e0011 */
[----:B------:R-:W-:-:S05]  /*2a060*/  IMAD.MOV.U32 R23, RZ, RZ, R16 ;  /* 0x000000ffff177224 */ /* 0x000fca00078e0010 */
[----:B------:R3:W-:Y:S01]  /*2a070*/  STL.64 [R1+0x12c8], R22 ;  /* 0x0012c81601007387 */ /* 0x0007e20000100a00 */
[----:B------:R-:W4:Y:S02]  /*2a080*/  LDL.LU R24, [R1+0xf0] ;  /* 0x0000f00001187983 */ /* 0x000f240000300800 */
[----:B---3--:R-:W-:Y:S01]  /*2a090*/  IMAD.MOV.U32 R23, RZ, RZ, R12 ;  /* 0x000000ffff177224 */ /* 0x008fe200078e000c */
[----:B--2---:R-:W-:Y:S11]  /*2a0a0*/  HMMA.16816.F32.BF16 R4, R8, R14, R4 ;  /* 0x0000000e0804723c */ /* 0x004ff60000041804 */
[----:B------:R-:W-:Y:S11]  /*2a0b0*/  @!UPT UIADD3 URZ, URZ, URZ, URZ ;  /* 0x0000003f3f3ff290 */ /* 0x000ff6000fffe03f */
[----:B------:R-:W-:Y:S01]  /*2a0c0*/  @!UPT UIADD3 URZ, URZ, URZ, URZ ;  /* 0x0000003f3f3ff290 */ /* 0x000fe2000fffe03f */
[----:B------:R0:W-:Y:S01]  /*2a0d0*/  STL.64 [R1+0x220], R4 ;  /* 0x0002200401007387 */ /* 0x0001e20000100a00 */
[----:B------:R1:W-:Y:S02]  /*2a0e0*/  STL.64 [R1+0x228], R6 ;  /* 0x0002280601007387 */ /* 0x0003e40000100a00 */
[----:B------:R-:W4:Y:S02]  /*2a0f0*/  LDL.LU R25, [R1+0xf4] ;  /* 0x0000f40001197983 */ /* 0x000f240000300800 */
[----:B------:R-:W4:Y:S01]  /*2a100*/  LDL.LU R26, [R1+0xf8] ;  /* 0x0000f800011a7983 */ /* 0x000f220000300800 */
[----:B------:R-:W4:Y:S04]  /*2a110*/  LDL.LU R27, [R1+0xfc] ;  /* 0x0000fc00011b7983 */ /* 0x000f280000300800 */
[----:B0-----:R-:W2:Y:S01]  /*2a120*/  LDL.LU R4, [R1+0xe0] ;  /* 0x0000e00001047983 */ /* 0x001ea20000300800 */
[----:B------:R-:W2:Y:S02]  /*2a130*/  LDL.LU R5, [R1+0xe4] ;  /* 0x0000e40001057983 */ /* 0x000ea40000300800 */
[----:B-1----:R-:W2:Y:S02]  /*2a140*/  LDL.LU R6, [R1+0xe8] ;  /* 0x0000e80001067983 */ /* 0x002ea40000300800 */
[----:B------:R-:W2:Y:S01]  /*2a150*/  LDL.LU R7, [R1+0xec] ;  /* 0x0000ec0001077983 */ /* 0x000ea20000300800 */
[----:B------:R0:W-:Y:S01]  /*2a160*/  STL.64 [R1+0x1278], R14 ;  /* 0x0012780e01007387 */ /* 0x0001e20000100a00 */
[----:B------:R-:W3:Y:S02]  /*2a170*/  LDL.LU R12, [R1+0x90] ;  /* 0x00009000010c7983 */ /* 0x000ee40000300800 */
[----:B------:R-:W-:-:S02]  /*2a180*/  IMAD.MOV.U32 R22, RZ, RZ, R13 ;  /* 0x000000ffff167224 */ /* 0x000fc400078e000d */
[----:B------:R-:W-:Y:S02]  /*2a190*/  IMAD.MOV.U32 R13, RZ, RZ, R0 ;  /* 0x000000ffff0d7224 */ /* 0x000fe400078e0000 */
[----:B------:R-:W2:Y:S01]  /*2a1a0*/  LDL.LU R0, [R1+0x1310] ;  /* 0x0013100001007983 */ /* 0x000ea20000300800 */
[----:B0-----:R-:W-:Y:S02]  /*2a1b0*/  IMAD.MOV.U32 R14, RZ, RZ, R3 ;  /* 0x000000ffff0e7224 */ /* 0x001fe400078e0003 */
[----:B------:R-:W-:Y:S01]  /*2a1c0*/  IMAD.MOV.U32 R15, RZ, RZ, R2 ;  /* 0x000000ffff0f7224 */ /* 0x000fe200078e0002 */
[----:B------:R-:W2:Y:S01]  /*2a1d0*/  LDL.LU R3, [R1+0x130c] ;  /* 0x00130c0001037983 */ /* 0x000ea20000300800 */
[----:B------:R-:W2:Y:S03]  /*2a1e0*/  LDL.LU R2, [R1+0x1308] ;  /* 0x0013080001027983 */ /* 0x000ea60000300800 */
[----:B------:R-:W-:Y:S04]  /*2a1f0*/  STL.64 [R1+0x1290], R14 ;  /* 0x0012900e01007387 */ /* 0x000fe80000100a00 */
[----:B---3--:R0:W-:Y:S04]  /*2a200*/  STL.64 [R1+0x1288], R12 ;  /* 0x0012880c01007387 */ /* 0x0081e80000100a00 */
[----:B0-----:R-:W3:Y:S01]  /*2a210*/  LDL.LU R12, [R1+0xa0] ;  /* 0x0000a000010c7983 */ /* 0x001ee20000300800 */
[----:B------:R-:W3:Y:S02]  /*2a220*/  LDL.LU R13, [R1+0xa4] ;  /* 0x0000a400010d7983 */ /* 0x000ee40000300800 */
[----:B------:R-:W2:Y:S02]  /*2a230*/  LDL.LU R14, [R1+0xa8] ;  /* 0x0000a800010e7983 */ /* 0x000ea40000300800 */
[----:B------:R-:W2:Y:S02]  /*2a240*/  LDL.LU R15, [R1+0xac] ;  /* 0x0000ac00010f7983 */ /* 0x000ea40000300800 */
[----:B--2---:R-:W-:Y:S01]  /*2a250*/  STL.64 [R1+0x12a8], R14 ;  /* 0x0012a80e01007387 */ /* 0x004fe20000100a00 */
[----:B---3--:R0:W-:Y:S03]  /*2a260*/  STL.64 [R1+0x12a0], R12 ;  /* 0x0012a00c01007387 */ /* 0x0081e60000100a00 */
[----:B0-----:R-:W2:Y:S01]  /*2a270*/  LDL.LU R12, [R1+0xb0] ;  /* 0x0000b000010c7983 */ /* 0x001ea20000300800 */
[----:B------:R-:W-:-:S02]  /*2a280*/  IMAD.MOV.U32 R14, RZ, RZ, R3 ;  /* 0x000000ffff0e7224 */ /* 0x000fc400078e0003 */
[----:B------:R-:W-:Y:S02]  /*2a290*/  IMAD.MOV.U32 R15, RZ, RZ, R0 ;  /* 0x000000ffff0f7224 */ /* 0x000fe400078e0000 */
[----:B------:R-:W-:Y:S02]  /*2a2a0*/  IMAD.MOV.U32 R13, RZ, RZ, R2 ;  /* 0x000000ffff0d7224 */ /* 0x000fe400078e0002 */
[----:B------:R-:W3:Y:S01]  /*2a2b0*/  LDL.LU R2, [R1+0x1304] ;  /* 0x0013040001027983 */ /* 0x000ee20000300800 */
[----:B------:R-:W3:Y:S02]  /*2a2c0*/  LDL.LU R3, [R1+0x1300] ;  /* 0x0013000001037983 */ /* 0x000ee40000300800 */
[----:B------:R-:W3:Y:S02]  /*2a2d0*/  LDL.LU R0, [R1+0x12fc] ;  /* 0x0012fc0001007983 */ /* 0x000ee40000300800 */
[----:B------:R-:W-:Y:S01]  /*2a2e0*/  STL.64 [R1+0x12c0], R14 ;  /* 0x0012c00e01007387 */ /* 0x000fe20000100a00 */
[----:B----4-:R-:W-:Y:S01]  /*2a2f0*/  HMMA.16816.F32.BF16 R24, R8, R18, R24 ;  /* 0x000000120818723c */ /* 0x010fe20000041818 */
[----:B--2---:R0:W-:Y:S04]  /*2a300*/  STL.64 [R1+0x12b8], R12 ;  /* 0x0012b80c01007387 */ /* 0x0041e80000100a00 */
[----:B0-----:R-:W2:Y:S01]  /*2a310*/  LDL.LU R12, [R1+0xc0] ;  /* 0x0000c000010c7983 */ /* 0x001ea20000300800 */
[----:B------:R-:W2:Y:S02]  /*2a320*/  LDL.LU R13, [R1+0xc4] ;  /* 0x0000c400010d7983 */ /* 0x000ea40000300800 */
[----:B------:R-:W4:Y:S02]  /*2a330*/  LDL.LU R14, [R1+0xc8] ;  /* 0x0000c800010e7983 */ /* 0x000f240000300800 */
[----:B------:R-:W4:Y:S02]  /*2a340*/  LDL.LU R15, [R1+0xcc] ;  /* 0x0000cc00010f7983 */ /* 0x000f240000300800 */
[----:B----4-:R-:W-:Y:S01]  /*2a350*/  STL.64 [R1+0x12d8], R14 ;  /* 0x0012d80e01007387 */ /* 0x010fe20000100a00 */
[----:B--2---:R0:W-:Y:S03]  /*2a360*/  STL.64 [R1+0x12d0], R12 ;  /* 0x0012d00c01007387 */ /* 0x0041e60000100a00 */
[----:B0-----:R-:W2:Y:S01]  /*2a370*/  LDL.LU R12, [R1+0xd0] ;  /* 0x0000d000010c7983 */ /* 0x001ea20000300800 */
[----:B---3--:R-:W-:-:S02]  /*2a380*/  IMAD.MOV.U32 R13, RZ, RZ, R0 ;  /* 0x000000ffff0d7224 */ /* 0x008fc400078e0000 */
[----:B------:R-:W3:Y:S04]  /*2a390*/  LDL.LU R0, [R1+0x12f8] ;  /* 0x0012f80001007983 */ /* 0x000ee80000300800 */
[----:B------:R-:W-:Y:S01]  /*2a3a0*/  STL.64 [R1+0x1b0], R24 ;  /* 0x0001b01801007387 */ /* 0x000fe20000100a00 */
[----:B------:R0:W-:Y:S04]  /*2a3b0*/  STL.64 [R1+0x1b8], R26 ;  /* 0x0001b81a01007387 */ /* 0x0001e80000100a00 */
[----:B0-----:R-:W4:Y:S01]  /*2a3c0*/  LDL.LU.64 R26, [R1+0x12f0] ;  /* 0x0012f000011a7983 */ /* 0x001f220000300a00 */
[----:B------:R-:W-:-:S02]  /*2a3d0*/  IMAD.MOV.U32 R14, RZ, RZ, R3 ;  /* 0x000000ffff0e7224 */ /* 0x000fc400078e0003 */
[----:B------:R-:W-:Y:S01]  /*2a3e0*/  IMAD.MOV.U32 R15, RZ, RZ, R2 ;  /* 0x000000ffff0f7224 */ /* 0x000fe200078e0002 */
[----:B----4-:R-:W-:Y:S01]  /*2a3f0*/  HMMA.16816.F32.BF16 R8, R8, R26, R4 ;  /* 0x0000001a0808723c */ /* 0x010fe20000041804 */
[----:B------:R-:W2:Y:S01]  /*2a400*/  LDL.LU.64 R6, [R1+0x12e8] ;  /* 0x0012e80001067983 */ /* 0x000ea20000300a00 */
[----:B------:R-:W2:Y:S11]  /*2a410*/  LDL.LU.64 R4, [R1+0x12e0] ;  /* 0x0012e00001047983 */ /* 0x000eb60000300a00 */
[----:B------:R-:W-:Y:S10]  /*2a420*/  @!UPT UIADD3 URZ, URZ, URZ, URZ ;  /* 0x0000003f3f3ff290 */ /* 0x000ff4000fffe03f */
[----:B------:R0:W-:Y:S01]  /*2a430*/  STL.64 [R1+0x1a0], R8 ;  /* 0x0001a00801007387 */ /* 0x0001e20000100a00 */
[----:B------:R-:W-:Y:S03]  /*2a440*/  STL.64 [R1+0x1a8], R10 ;  /* 0x0001a80a01007387 */ /* 0x000fe60000100a00 */
[----:B0-----:R-:W4:Y:S01]  /*2a450*/  LDL.LU.64 R8, [R1+0x398] ;  /* 0x0003980001087983 */ /* 0x001f220000300a00 */
        /* <DEDUP_REMOVED lines=35> */
[----:B--2---:R-:W-:Y:S01]  /*2a690*/  HMMA.16816.F32.BF16 R12, R4, R14, R20 ;  /* 0x0000000e040c723c */ /* 0x004fe20000041814 */
[----:B------:R-:W2:Y:S01]  /*2a6a0*/  LDL.LU.64 R22, [R1+0x1260] ;  /* 0x0012600001167983 */ /* 0x000ea20000300a00 */
[----:B------:R-:W2:Y:S11]  /*2a6b0*/  LDL.LU.64 R20, [R1+0x1258] ;  /* 0x0012580001147983 */ /* 0x000eb60000300a00 */
[----:B------:R-:W-:Y:S10]  /*2a6c0*/  @!UPT UIADD3 URZ, URZ, URZ, URZ ;  /* 0x0000003f3f3ff290 */ /* 0x000ff4000fffe03f */
[----:B------:R-:W-:Y:S01]  /*2a6d0*/  STL.64 [R1+0x180], R12 ;  /* 0x0001800c01007387 */ /* 0x000fe20000100a00 */
[----:B------:R0:W-:Y:S03]  /*2a6e0*/  STL.64 [R1+0x188], R14 ;  /* 0x0001880e01007387 */ /* 0x0001e60000100a00 */
[----:B0-----:R-:W2:Y:S01]  /*2a6f0*/  LDL.LU.64 R14, [R1+0x1250] ;  /* 0x00125000010e7983 */ /* 0x001ea20000300a00 */
[----:B------:R-:W2:Y:S02]  /*2a700*/  LDL.LU.64 R12, [R1+0x1248] ;  /* 0x00124800010c7983 */ /* 0x000ea40000300a00 */
[----:B------:R-:W-:Y:S02]  /*2a710*/  IMAD.MOV.U32 R3, RZ, RZ, c[0x0][0x188] ;  /* 0x00006200ff037624 */ /* 0x000fe400078e00ff */
[----:B------:R-:W2:Y:S02]  /*2a720*/  LDL.LU R10, [R1+0xd0c] ;  /* 0x000d0c00010a7983 */ /* 0x000ea40000300800 */
[----:B------:R-:W-:-:S04]  /*2a730*/  IMAD.SHL.U32 R11, R3, 0x80, RZ ;  /* 0x00000080030b7824 */ /* 0x000fc800078e00ff */
[----:B------:R-:W-:Y:S01]  /*2a740*/  IMAD.SHL.U32 R11, R11, 0x2, RZ ;  /* 0x000000020b0b7824 */ /* 0x000fe200078e00ff */
[----:B---3--:R-:W-:-:S04]  /*2a750*/  IADD3 R0, R0, 0x1, RZ ;  /* 0x0000000100007810 */ /* 0x008fc80007ffe0ff */
[-C--:B----4-:R-:W-:Y:S02]  /*2a760*/  IADD3 R2, P0, R8, R11.reuse, RZ ;  /* 0x0000000b08027210 */ /* 0x090fe40007f1e0ff */
[----:B--2---:R-:W-:Y:S01]  /*2a770*/  IADD3 R3, P1, R22, R11, RZ ;  /* 0x0000000b16037210 */ /* 0x004fe20007f3e0ff */
[----:B------:R-:W-:Y:S01]  /*2a780*/  HMMA.16816.F32.BF16 R16, R4, R18, R12 ;  /* 0x000000120410723c */ /* 0x000fe2000004180c */
[----:B------:R-:W2:Y:S11]  /*2a790*/  LDL.LU R12, [R1+0xd04] ;  /* 0x000d0400010c7983 */ /* 0x000eb60000300800 */
[----:B------:R-:W-:Y:S11]  /*2a7a0*/  @!UPT UIADD3 URZ, URZ, URZ, URZ ;  /* 0x0000003f3f3ff290 */ /* 0x000ff6000fffe03f */
[----:B------:R-:W-:Y:S01]  /*2a7b0*/  STL.64 [R1+0x150], R16 ;  /* 0x0001501001007387 */ /* 0x000fe20000100a00 */
[----:B------:R0:W-:Y:S02]  /*2a7c0*/  STL.64 [R1+0x158], R18 ;  /* 0x0001581201007387 */ /* 0x0001e40000100a00 */
[----:B------:R-:W3:Y:S02]  /*2a7d0*/  LDL.LU R13, [R1+0xd28] ;  /* 0x000d2800010d7983 */ /* 0x000ee40000300800 */
[----:B------:R-:W4:Y:S01]  /*2a7e0*/  LDL.LU R14, [R1+0xcfc] ;  /* 0x000cfc00010e7983 */ /* 0x000f220000300800 */
[----:B------:R-:W2:Y:S04]  /*2a7f0*/  LDL.LU R15, [R1+0xd20] ;  /* 0x000d2000010f7983 */ /* 0x000ea80000300800 */
[----:B0-----:R-:W2:Y:S01]  /*2a800*/  LDL.LU R19, [R1+0xcf4] ;  /* 0x000cf40001137983 */ /* 0x001ea20000300800 */
[----:B------:R-:W2:Y:S02]  /*2a810*/  LDL.LU R18, [R1+0xd18] ;  /* 0x000d180001127983 */ /* 0x000ea40000300800 */
[----:B------:R-:W2:Y:S02]  /*2a820*/  LDL.LU R17, [R1+0xcec] ;  /* 0x000cec0001117983 */ /* 0x000ea40000300800 */
[----:B------:R-:W2:Y:S01]  /*2a830*/  LDL.LU R16, [R1+0xd10] ;  /* 0x000d100001107983 */ /* 0x000ea20000300800 */
[----:B------:R-:W2:Y:S01]  /*2a840*/  LDL.LU R29, [R1+0xce4] ;  /* 0x000ce400011d7983 */ /* 0x000ea20000300800 */
[----:B------:R-:W2:Y:S02]  /*2a850*/  LDL.LU R25, [R1+0xd08] ;  /* 0x000d080001197983 */ /* 0x000ea40000300800 */
[----:B------:R-:W2:Y:S02]  /*2a860*/  LDL.LU R28, [R1+0xcdc] ;  /* 0x000cdc00011c7983 */ /* 0x000ea40000300800 */
[----:B------:R-:W2:Y:S01]  /*2a870*/  LDL.LU R24, [R1+0xd00] ;  /* 0x000d000001187983 */ /* 0x000ea20000300800 */
[----:B------:R0:W-:Y:S04]  /*2a880*/  STL [R1+0x1100], R2 ;  /* 0x0011000201007387 */ /* 0x0001e80000100800 */
[----:B0-----:R-:W2:Y:S01]  /*2a890*/  LDL.LU R2, [R1+0xd14] ;  /* 0x000d140001027983 */ /* 0x001ea20000300800 */
[----:B------:R0:W-:Y:S03]  /*2a8a0*/  STL [R1+0x1104], R3 ;  /* 0x0011040301007387 */ /* 0x0001e60000100800 */
[----:B0-----:R-:W2:Y:S01]  /*2a8b0*/  LDL.LU R3, [R1+0xd1c] ;  /* 0x000d1c0001037983 */ /* 0x001ea20000300800 */
[----:B------:R0:W-:Y:S03]  /*2a8c0*/  STL [R1+0x5bc], R0 ;  /* 0x0005bc0001007387 */ /* 0x0001e60000100800 */
[----:B0-----:R-:W2:Y:S02]  /*2a8d0*/  LDL.LU R0, [R1+0x1240] ;  /* 0x0012400001007983 */ /* 0x001ea40000300800 */
[----:B--2---:R-:W-:-:S02]  /*2a8e0*/  IMAD.X R8, R9, 0x1, R0, P0 ;  /* 0x0000000109087824 */ /* 0x004fc400000e0600 */
[----:B------:R-:W-:-:S03]  /*2a8f0*/  IMAD.X R9, R23, 0x1, R0, P1 ;  /* 0x0000000117097824 */ /* 0x000fc600008e0600 */
[----:B------:R0:W-:Y:S04]  /*2a900*/  STL [R1+0x1108], R8 ;  /* 0x0011080801007387 */ /* 0x0001e80000100800 */
[----:B0-----:R-:W2:Y:S01]  /*2a910*/  LDL.LU R8, [R1+0xd24] ;  /* 0x000d240001087983 */ /* 0x001ea20000300800 */
[----:B------:R-:W2:Y:S02]  /*2a920*/  LDL.LU.64 R22, [R1+0x1238] ;  /* 0x0012380001167983 */ /* 0x000ea40000300a00 */
[----:B------:R0:W-:Y:S02]  /*2a930*/  STL [R1+0x110c], R9 ;  /* 0x00110c0901007387 */ /* 0x0001e40000100800 */
[----:B0-----:R-:W3:Y:S01]  /*2a940*/  LDL.LU R9, [R1+0xd2c] ;  /* 0x000d2c0001097983 */ /* 0x001ee20000300800 */
[----:B------:R-:W-:-:S02]  /*2a950*/  IADD3 R3, P3, R3, R11, RZ ;  /* 0x0000000b03037210 */ /* 0x000fc40007f7e0ff */
[-C--:B------:R-:W-:Y:S02]  /*2a960*/  IADD3 R2, P4, R2, R11.reuse, RZ ;  /* 0x0000000b02027210 */ /* 0x080fe40007f9e0ff */
[-C--:B------:R-:W-:Y:S02]  /*2a970*/  IADD3 R10, P5, R10, R11.reuse, RZ ;  /* 0x0000000b0a0a7210 */ /* 0x080fe40007fbe0ff */
[-C--:B------:R-:W-:Y:S01]  /*2a980*/  IADD3 R12, P6, R12, R11.reuse, RZ ;  /* 0x0000000b0c0c7210 */ /* 0x080fe20007fde0ff */
[--C-:B------:R-:W-:Y:S01]  /*2a990*/  IMAD.X R18, R18, 0x1, R0.reuse, P3 ;  /* 0x0000000112127824 */ /* 0x100fe200018e0600 */
[-C--:B------:R-:W-:Y:S01]  /*2a9a0*/  IADD3 R17, P3, R17, R11.reuse, RZ ;  /* 0x0000000b11117210 */ /* 0x080fe20007f7e0ff */
[--C-:B------:R-:W-:Y:S01]  /*2a9b0*/  IMAD.X R16, R16, 0x1, R0.reuse, P4 ;  /* 0x0000000110107824 */ /* 0x100fe200020e0600 */
[-C--:B------:R-:W-:Y:S01]  /*2a9c0*/  IADD3 R29, P4, R29, R11.reuse, RZ ;  /* 0x0000000b1d1d7210 */ /* 0x080fe20007f9e0ff */
[--C-:B------:R-:W-:Y:S01]  /*2a9d0*/  IMAD.X R25, R25, 0x1, R0.reuse, P5 ;  /* 0x0000000119197824 */ /* 0x100fe200028e0600 */
[-C--:B------:R-:W-:Y:S01]  /*2a9e0*/  IADD3 R28, P5, R28, R11.reuse, RZ ;  /* 0x0000000b1c1c7210 */ /* 0x080fe20007fbe0ff */
[----:B------:R-:W-:Y:S01]  /*2a9f0*/  IMAD.X R24, R24, 0x1, R0, P6 ;  /* 0x0000000118187824 */ /* 0x000fe200030e0600 */
[----:B--2---:R-:W-:Y:S01]  /*2aa00*/  HMMA.16816.F32.BF16 R20, R4, R26, R20 ;  /* 0x0000001a0414723c */ /* 0x004fe20000041814 */
[----:B------:R-:W-:-:S02]  /*2aa10*/  IADD3 R8, P2, R8, R11, RZ ;  /* 0x0000000b08087210 */ /* 0x000fc40007f5e0ff */
[----:B---3--:R-:W-:-:S03]  /*2aa20*/  IADD3 R9, P1, R9, R11, RZ ;  /* 0x0000000b09097210 */ /* 0x008fc60007f3e0ff */
[--C-:B------:R-:W-:Y:S01]  /*2aa30*/  IMAD.X R15, R15, 0x1, R0.reuse, P2 ;  /* 0x000000010f0f7824 */ /* 0x100fe200010e0600 */
[-C--:B------:R-:W-:Y:S01]  /*2aa40*/  IADD3 R19, P2, R19, R11.reuse, RZ ;  /* 0x0000000b13137210 */ /* 0x080fe20007f5e0ff */
[----:B------:R-:W-:Y:S11]  /*2aa50*/  IMAD.X R13, R13, 0x1, R0, P1 ;  /* 0x000000010d0d7824 */ /* 0x000ff600008e0600 */
[----:B------:R-:W-:Y:S05]  /*2aa60*/  @!UPT UIADD3 URZ, URZ, URZ, URZ ;  /* 0x0000003f3f3ff290 */ /* 0x000fea000fffe03f */
[----:B------:R-:W-:Y:S02]  /*2aa70*/  IMAD.MOV.U32 R4, RZ, RZ, R23 ;  /* 0x000000ffff047224 */ /* 0x000fe400078e0017 */
[----:B------:R-:W-:Y:S01]  /*2aa80*/  IMAD.MOV.U32 R5, RZ, RZ, R22 ;  /* 0x000000ffff057224 */ /* 0x000fe200078e0016 */
[----:B------:R-:W-:Y:S01]  /*2aa90*/  STL.64 [R1+0x140], R20 ;  /* 0x0001401401007387 */ /* 0x000fe20000100a00 */
[----:B------:R0:W-:Y:S01]  /*2aaa0*/  STL.64 [R1+0x148], R22 ;  /* 0x0001481601007387 */ /* 0x0001e20000100a00 */
[----:B----4-:R-:W-:Y:S02]  /*2aab0*/  IADD3 R14, P1, R14, R11, RZ ;  /* 0x0000000b0e0e7210 */ /* 0x010fe40007f3e0ff */
[----:B0-----:R-:W2:Y:S04]  /*2aac0*/  LDL R22, [R1+0xfd8] ;  /* 0x000fd80001167983 */ /* 0x001ea80000100800 */
[----:B------:R-:W2:Y:S01]  /*2aad0*/  LDL R23, [R1+0x5bc] ;  /* 0x0005bc0001177983 */ /* 0x000ea20000100800 */
        /* <DEDUP_REMOVED lines=16> */
[----:B------:R0:W-:Y:S02]  /*2abe0*/  STL [R1+0x1234], R0 ;  /* 0x0012340001007387 */ /* 0x0001e40000100800 */
[----:B------:R-:W-:Y:S01]  /*2abf0*/  STL [R1+0xd08], R25 ;  /* 0x000d081901007387 */ /* 0x000fe20000100800 */
[----:B0-----:R-:W3:Y:S01]  /*2ac00*/  LDL.LU R0, [R1+0xcd4] ;  /* 0x000cd40001007983 */ /* 0x001ee20000300800 */
[----:B------:R-:W-:Y:S02]  /*2ac10*/  STL [R1+0xcdc], R28 ;  /* 0x000cdc1c01007387 */ /* 0x000fe40000100800 */
[----:B------:R-:W4:Y:S02]  /*2ac20*/  LDL.LU R5, [R1+0xcc4] ;  /* 0x000cc40001057983 */ /* 0x000f240000300800 */
[----:B------:R-:W-:Y:S01]  /*2ac30*/  STL [R1+0xd00], R24 ;  /* 0x000d001801007387 */ /* 0x000fe20000100800 */
[----:B----4-:R0:W-:Y:S04]  /*2ac40*/  STL [R1+0x1228], R5 ;  /* 0x0012280501007387 */ /* 0x0101e80000100800 */
[----:B0-----:R-:W4:Y:S04]  /*2ac50*/  LDL.LU R5, [R1+0xcf0] ;  /* 0x000cf00001057983 */ /* 0x001f280000300800 */
[----:B----4-:R0:W-:Y:S04]  /*2ac60*/  STL [R1+0x122c], R5 ;  /* 0x00122c0501007387 */ /* 0x0101e80000100800 */
[----:B0-----:R-:W4:Y:S01]  /*2ac70*/  LDL.LU R5, [R1+0xccc] ;  /* 0x000ccc0001057983 */ /* 0x001f220000300800 */
[----:B--2---:R-:W-:-:S02]  /*2ac80*/  ISETP.NE.U32.AND P0, PT, R23, R22, PT ;  /* 0x000000161700720c */ /* 0x004fc40003f05070 */
[----:B---3--:R-:W-:Y:S01]  /*2ac90*/  IADD3 R0, P6, R0, R11, RZ ;  /* 0x0000000b00007210 */ /* 0x008fe20007fde0ff */
[----:B----4-:R0:W-:Y:S04]  /*2aca0*/  STL [R1+0x1230], R5 ;  /* 0x0012300501007387 */ /* 0x0101e80000100800 */
[----:B0-----:R-:W2:Y:S01]  /*2acb0*/  LDL.LU R5, [R1+0xcf8] ;  /* 0x000cf80001057983 */ /* 0x001ea20000300800 */
[----:B------:R-:W3:Y:S02]  /*2acc0*/  LDL.LU R4, [R1+0xce8] ;  /* 0x000ce80001047983 */ /* 0x000ee40000300800 */
[----:B------:R-:W4:Y:S02]  /*2acd0*/  LDL.LU R6, [R1+0xcbc] ;  /* 0x000cbc0001067983 */ /* 0x000f240000300800 */
        /* <DEDUP_REMOVED lines=24> */
[----:B------:R0:W-:Y:S02]  /*2ae60*/  STL [R1+0xcd4], R0 ;  /* 0x000cd40001007387 */ /* 0x0001e40000100800 */
[----:B0-----:R-:W2:Y:S02]  /*2ae70*/  LDL.LU R0, [R1+0x1234] ;  /* 0x0012340001007983 */ /* 0x001ea40000300800 */
[----:B--2---:R-:W-:-:S05]  /*2ae80*/  IMAD.X R5, R5, 0x1, R0, P1 ;  /* 0x0000000105057824 */ /* 0x004fca00008e0600 */
[----:B------:R0:W-:Y:S04]  /*2ae90*/  STL [R1+0xcf8], R5 ;  /* 0x000cf80501007387 */ /* 0x0001e80000100800 */
[----:B0-----:R-:W2:Y:S02]  /*2aea0*/  LDL.LU R5, [R1+0x1230] ;  /* 0x0012300001057983 */ /* 0x001ea40000300800 */
[----:B--2---:R-:W-:-:S05]  /*2aeb0*/  IADD3 R5, P1, R5, R11, RZ ;  /* 0x0000000b05057210 */ /* 0x004fca0007f3e0ff */
[----:B------:R0:W-:Y:S04]  /*2aec0*/  STL [R1+0xccc], R5 ;  /* 0x000ccc0501007387 */ /* 0x0001e80000100800 */
[----:B0-----:R-:W2:Y:S02]  /*2aed0*/  LDL.LU R5, [R1+0x122c] ;  /* 0x00122c0001057983 */ /* 0x001ea40000300800 */
[----:B--2---:R-:W-:-:S05]  /*2aee0*/  IMAD.X R5, R5, 0x1, R0, P2 ;  /* 0x0000000105057824 */ /* 0x004fca00010e0600 */
[----:B------:R0:W-:Y:S04]  /*2aef0*/  STL [R1+0xcf0], R5 ;  /* 0x000cf00501007387 */ /* 0x0001e80000100800 */
[----:B0-----:R-:W2:Y:S01]  /*2af00*/  LDL.LU R5, [R1+0x1228] ;  /* 0x0012280001057983 */ /* 0x001ea20000300800 */
[--C-:B---3--:R-:W-:Y:S01]  /*2af10*/  IMAD.X R4, R4, 0x1, R0.reuse, P3 ;  /* 0x0000000104047824 */ /* 0x108fe200018e0600 */
[-C--:B----4-:R-:W-:Y:S01]  /*2af20*/  IADD3 R6, P3, R6, R11.reuse, RZ ;  /* 0x0000000b06067210 */ /* 0x090fe20007f7e0ff */
[--C-:B------:R-:W-:Y:S01]  /*2af30*/  IMAD.X R7, R7, 0x1, R0.reuse, P4 ;  /* 0x0000000107077824 */ /* 0x100fe200020e0600 */
[-C--:B------:R-:W-:Y:S01]  /*2af40*/  IADD3 R26, P4, R26, R11.reuse, RZ ;  /* 0x0000000b1a1a7210 */ /* 0x080fe20007f9e0ff */
        /* <DEDUP_REMOVED lines=17> */
[----:B------:R-:W-:-:S02]  /*2b060*/  IADD3 R24, P3, R24, R11, RZ ;  /* 0x0000000b18187210 */ /* 0x000fc40007f7e0ff */
[----:B--2---:R-:W-:-:S05]  /*2b070*/  IADD3 R5, P2, R5, R11, RZ ;  /* 0x0000000b05057210 */ /* 0x004fca0007f5e0ff */
[----:B------:R-:W-:Y:S01]  /*2b080*/  STL [R1+0xcc4], R5 ;  /* 0x000cc40501007387 */ /* 0x000fe20000100800 */
[----:B------:R-:W-:Y:S02]  /*2b090*/  STL [R1+0xce8], R4 ;  /* 0x000ce80401007387 */ /* 0x000fe40000100800 */
[----:B------:R-:W-:Y:S02]  /*2b0a0*/  STL [R1+0xcbc], R6 ;  /* 0x000cbc0601007387 */ /* 0x000fe40000100800 */
[----:B------:R-:W-:Y:S01]  /*2b0b0*/  STL [R1+0xce0], R7 ;  /* 0x000ce00701007387 */ /* 0x000fe20000100800 */
[----:B------:R-:W-:Y:S01]  /*2b0c0*/  STL [R1+0xcb4], R26 ;  /* 0x000cb41a01007387 */ /* 0x000fe20000100800 */
[----:B------:R-:W-:Y:S02]  /*2b0d0*/  STL [R1+0xcd8], R27 ;  /* 0x000cd81b01007387 */ /* 0x000fe40000100800 */
[----:B------:R-:W-:Y:S02]  /*2b0e0*/  STL [R1+0xcac], R20 ;  /* 0x000cac1401007387 */ /* 0x000fe40000100800 */
[--C-:B------:R-:W-:Y:S01]  /*2b0f0*/  IMAD.X R8, R8, 0x1, R0.reuse, P2 ;  /* 0x0000000108087824 */ /* 0x100fe200010e0600 */
[----:B------:R-:W-:Y:S01]  /*2b100*/  STL [R1+0xcd0], R21 ;  /* 0x000cd01501007387 */ /* 0x000fe20000100800 */
[----:B------:R-:W-:Y:S01]  /*2b110*/  IADD3 R3, P2, R3, R11, RZ ;  /* 0x0000000b03037210 */ /* 0x000fe20007f5e0ff */
        /* <DEDUP_REMOVED lines=11> */
[----:B------:R-:W-:-:S02]  /*2b1d0*/  IMAD.X R29, R29, 0x1, R0, P2 ;  /* 0x000000011d1d7824 */ /* 0x000fc400010e0600 */
[----:B------:R-:W-:Y:S02]  /*2b1e0*/  STL [R1+0xca0], R19 ;  /* 0x000ca01301007387 */ /* 0x000fe40000100800 */
[----:B------:R-:W-:Y:S01]  /*2b1f0*/  STL [R1+0xc74], R18 ;  /* 0x000c741201007387 */ /* 0x000fe20000100800 */
[----:B------:R-:W-:Y:S01]  /*2b200*/  IADD3 R25, P2, R25, R11, RZ ;  /* 0x0000000b19197210 */ /* 0x000fe20007f5e0ff */
[----:B------:R-:W-:Y:S01]  /*2b210*/  STL [R1+0xc98], R17 ;  /* 0x000c981101007387 */ /* 0x000fe20000100800 */
[----:B------:R-:W-:Y:S02]  /*2b220*/  STL [R1+0xc6c], R16 ;  /* 0x000c6c1001007387 */ /* 0x000fe40000100800 */
[----:B------:R-:W-:Y:S02]  /*2b230*/  STL [R1+0xc90], R29 ;  /* 0x000c901d01007387 */ /* 0x000fe40000100800 */
[----:B------:R0:W-:Y:S01]  /*2b240*/  STL [R1+0x1224], R11 ;  /* 0x0012240b01007387 */ /* 0x0001e20000100800 */
[----:B------:R-:W-:Y:S04]  /*2b250*/  STL [R1+0xc64], R25 ;  /* 0x000c641901007387 */ /* 0x000fe80000100800 */
[----:B0-----:R-:W2:Y:S01]  /*2b260*/  LDL.LU R11, [R1+0xc80] ;  /* 0x000c8000010b7983 */ /* 0x001ea20000300800 */
[----:B------:R-:W-:Y:S02]  /*2b270*/  STL [R1+0xc88], R28 ;  /* 0x000c881c01007387 */ /* 0x000fe40000100800 */
[----:B------:R-:W3:Y:S02]  /*2b280*/  LDL.LU R5, [R1+0xc70] ;  /* 0x000c700001057983 */ /* 0x000ee40000300800 */
[----:B------:R-:W-:Y:S01]  /*2b290*/  STL [R1+0xc5c], R24 ;  /* 0x000c5c1801007387 */ /* 0x000fe20000100800 */
[----:B---3--:R0:W-:Y:S04]  /*2b2a0*/  STL [R1+0x1218], R5 ;  /* 0x0012180501007387 */ /* 0x0081e80000100800 */
[----:B0-----:R-:W3:Y:S04]  /*2b2b0*/  LDL.LU R5, [R1+0xc4c] ;  /* 0x000c4c0001057983 */ /* 0x001ee80000300800 */
[----:B---3--:R0:W-:Y:S04]  /*2b2c0*/  STL [R1+0x121c], R5 ;  /* 0x00121c0501007387 */ /* 0x0081e80000100800 */
[----:B0-----:R-:W3:Y:S01]  /*2b2d0*/  LDL.LU R5, [R1+0xc78] ;  /* 0x000c780001057983 */ /* 0x001ee20000300800 */
[----:B--2---:R-:W-:-:S03]  /*2b2e0*/  IMAD.X R11, R11, 0x1, R0, P4 ;  /* 0x000000010b0b7824 */ /* 0x004fc600020e0600 */
[----:B---3--:R0:W-:Y:S04]  /*2b2f0*/  STL [R1+0x1220], R5 ;  /* 0x0012200501007387 */ /* 0x0081e80000100800 */
        /* <DEDUP_REMOVED lines=29> */
[----:B--2---:R-:W-:-:S05]  /*2b4d0*/  IADD3 R5, P4, R5, R11, RZ ;  /* 0x0000000b05057210 */ /* 0x004fca0007f9e0ff */
[----:B------:R0:W-:Y:S04]  /*2b4e0*/  STL [R1+0xc54], R5 ;  /* 0x000c540501007387 */ /* 0x0001e80000100800 */
[----:B0-----:R-:W2:Y:S02]  /*2b4f0*/  LDL.LU R5, [R1+0x1220] ;  /* 0x0012200001057983 */ /* 0x001ea40000300800 */
[----:B--2---:R-:W-:-:S05]  /*2b500*/  IMAD.X R5, R5, 0x1, R0, P5 ;  /* 0x0000000105057824 */ /* 0x004fca00028e0600 */
[----:B------:R0:W-:Y:S04]  /*2b510*/  STL [R1+0xc78], R5 ;  /* 0x000c780501007387 */ /* 0x0001e80000100800 */
[----:B0-----:R-:W2:Y:S02]  /*2b520*/  LDL.LU R5, [R1+0x121c] ;  /* 0x00121c0001057983 */ /* 0x001ea40000300800 */
[----:B--2---:R-:W-:-:S05]  /*2b530*/  IADD3 R5, P5, R5, R11, RZ ;  /* 0x0000000b05057210 */ /* 0x004fca0007fbe0ff */
[----:B------:R0:W-:Y:S04]  /*2b540*/  STL [R1+0xc4c], R5 ;  /* 0x000c4c0501007387 */ /* 0x0001e80000100800 */
[----:B0-----:R-:W2:Y:S01]  /*2b550*/  LDL.LU R5, [R1+0x1218] ;  /* 0x0012180001057983 */ /* 0x001ea20000300800 */
[--C-:B----4-:R-:W-:Y:S01]  /*2b560*/  IMAD.X R6, R6, 0x1, R0.reuse, P1 ;  /* 0x0000000106067824 */ /* 0x110fe200008e0600 */
        /* <DEDUP_REMOVED lines=18> */
[----:B------:R-:W-:Y:S01]  /*2b690*/  IADD3 R29, P5, R29, R11, RZ ;  /* 0x0000000b1d1d7210 */ /* 0x000fe20007fbe0ff */
[----:B------:R-:W-:-:S02]  /*2b6a0*/  IMAD.X R24, R24, 0x1, R0, P1 ;  /* 0x0000000118187824 */ /* 0x000fc400008e0600 */
[----:B--2---:R-:W-:Y:S01]  /*2b6b0*/  IMAD.X R5, R5, 0x1, R0, P6 ;  /* 0x0000000105057824 */ /* 0x004fe200030e0600 */
[----:B---3--:R-:W-:-:S04]  /*2b6c0*/  IADD3 R4, P6, R4, R11, RZ ;  /* 0x0000000b04047210 */ /* 0x008fc80007fde0ff */
[----:B------:R-:W-:Y:S01]  /*2b6d0*/  STL [R1+0xc70], R5 ;  /* 0x000c700501007387 */ /* 0x000fe20000100800 */
[----:B------:R-:W-:Y:S02]  /*2b6e0*/  STL [R1+0xc44], R4 ;  /* 0x000c440401007387 */ /* 0x000fe40000100800 */
[----:B------:R-:W-:Y:S02]  /*2b6f0*/  STL [R1+0xc68], R6 ;  /* 0x000c680601007387 */ /* 0x000fe40000100800 */
[----:B------:R-:W-:Y:S01]  /*2b700*/  STL [R1+0xc3c], R7 ;  /* 0x000c3c0701007387 */ /* 0x000fe20000100800 */
[----:B------:R-:W-:Y:S01]  /*2b710*/  STL [R1+0xc60], R26 ;  /* 0x000c601a01007387 */ /* 0x000fe20000100800 */
[----:B------:R-:W-:Y:S02]  /*2b720*/  STL [R1+0xc34], R27 ;  /* 0x000c341b01007387 */ /* 0x000fe40000100800 */
        /* <DEDUP_REMOVED lines=17> */
[----:B------:R-:W-:-:S02]  /*2b840*/  IMAD.X R25, R25, 0x1, R0, P6 ;  /* 0x0000000119197824 */ /* 0x000fc400030e0600 */
[----:B------:R-:W-:Y:S01]  /*2b850*/  STL [R1+0xbf4], R17 ;  /* 0x000bf41101007387 */ /* 0x000fe20000100800 */
[-C--:B------:R-:W-:Y:S01]  /*2b860*/  IADD3 R28, P6, R28, R11.reuse, RZ ;  /* 0x0000000b1c1c7210 */ /* 0x080fe20007fde0ff */
[----:B------:R-:W-:Y:S01]  /*2b870*/  STL [R1+0xc18], R16 ;  /* 0x000c181001007387 */ /* 0x000fe20000100800 */
[----:B------:R-:W-:Y:S02]  /*2b880*/  STL [R1+0xbec], R29 ;  /* 0x000bec1d01007387 */ /* 0x000fe40000100800 */
[----:B------:R0:W-:Y:S02]  /*2b890*/  STL [R1+0x1214], R0 ;  /* 0x0012140001007387 */ /* 0x0001e40000100800 */
[----:B------:R-:W-:Y:S01]  /*2b8a0*/  STL [R1+0xc10], R25 ;  /* 0x000c101901007387 */ /* 0x000fe20000100800 */
        /* <DEDUP_REMOVED lines=8> */
[----:B--2---:R-:W-:-:S03]  /*2b930*/  IADD3 R0, P1, R0, R11, RZ ;  /* 0x0000000b00007210 */ /* 0x004fc60007f3e0ff */
        /* <DEDUP_REMOVED lines=1365> */
[----:B------:R-:W-:Y:S01]  /*30e90*/  IADD3 R14, P3, R14, UR8, RZ ;  /* 0x000000080e0e7c10 */ /* 0x000fe2000ff7e0ff */
[--C-:B------:R-:W-:Y:S01]  /*30ea0*/  IMAD.X R15, R15, 0x1, R0.reuse, P4 ;  /* 0x000000010f0f7824 */ /* 0x100fe200020e0600 */
[----:B------:R-:W-:Y:S01]  /*30eb0*/  IADD3 R19, P4, R19, UR8, RZ ;  /* 0x0000000813137c10 */ /* 0x000fe2000ff9e0ff */
[--C-:B------:R-:W-:Y:S01]  /*30ec0*/  IMAD.X R18, R18, 0x1, R0.reuse, P5 ;  /* 0x0000000112127824 */ /* 0x100fe200028e0600 */
[----:B------:R-:W-:Y:S01]  /*30ed0*/  IADD3 R17, P5, R17, UR8, RZ ;  /* 0x0000000811117c10 */ /* 0x000fe2000ffbe0ff */
[--C-:B------:R-:W-:Y:S01]  /*30ee0*/  IMAD.X R16, R16, 0x1, R0.reuse, P6 ;  /* 0x0000000110107824 */ /* 0x100fe200030e0600 */
[----:B------:R-:W-:Y:S01]  /*30ef0*/  IADD3 R29, P6, R29, UR8, RZ ;  /* 0x000000081d1d7c10 */ /* 0x000fe2000ffde0ff */
[----:B--2---:R-:W-:Y:S01]  /*30f00*/  IMAD.X R5, R5, 0x1, R0, P1 ;  /* 0x0000000105057824 */ /* 0x004fe200008e0600 */
[----:B---3--:R-:W-:-:S04]  /*30f10*/  IADD3 R4, P1, R4, R11, RZ ;  /* 0x0000000b04047210 */ /* 0x008fc80007f3e0ff */
[----:B------:R0:W-:Y:S01]  /*30f20*/  STL [R1+0xd5c], R5 ;  /* 0x000d5c0501007387 */ /* 0x0001e20000100800 */
        /* <DEDUP_REMOVED lines=25> */
[----:B0-----:R-:W2:Y:S02]  /*310c0*/  LDL.LU R5, [R1+0xf48] ;  /* 0x000f480001057983 */ /* 0x001ea40000300800 */
[----:B------:R-:W-:Y:S01]  /*310d0*/  IMAD.X R25, R25, 0x1, R0, P1 ;  /* 0x0000000119197824 */ /* 0x000fe200008e0600 */
[----:B------:R-:W-:-:S04]  /*310e0*/  IADD3 R28, P1, R28, UR8, RZ ;  /* 0x000000081c1c7c10 */ /* 0x000fc8000ff3e0ff */
[----:B------:R-:W-:Y:S01]  /*310f0*/  STL [R1+0x5d4], R25 ;  /* 0x0005d41901007387 */ /* 0x000fe20000100800 */
[----:B------:R-:W-:-:S03]  /*31100*/  IMAD.X R24, R24, 0x1, R0, P2 ;  /* 0x0000000118187824 */ /* 0x000fc600010e0600 */
[----:B--2---:R0:W-:Y:S01]  /*31110*/  STL [R1+0x1134], R5 ;  /* 0x0011340501007387 */ /* 0x0041e20000100800 */
[----:B------:R1:W-:Y:S03]  /*31120*/  STL [R1+0xf50], R28 ;  /* 0x000f501c01007387 */ /* 0x0003e60000100800 */
[----:B0-----:R-:W2:Y:S01]  /*31130*/  LDL.LU R5, [R1+0xf4c] ;  /* 0x000f4c0001057983 */ /* 0x001ea20000300800 */
[----:B------:R0:W-:Y:S02]  /*31140*/  STL [R1+0x5cc], R24 ;  /* 0x0005cc1801007387 */ /* 0x0001e40000100800 */
[----:B------:R-:W3:Y:S02]  /*31150*/  LDL.LU R4, [R1+0xdd0] ;  /* 0x000dd00001047983 */ /* 0x000ee40000300800 */
[----:B------:R-:W4:Y:S01]  /*31160*/  LDL.LU R6, [R1+0xf40] ;  /* 0x000f400001067983 */ /* 0x000f220000300800 */
[----:B------:R-:W3:Y:S01]  /*31170*/  LDL.LU R7, [R1+0xdcc] ;  /* 0x000dcc0001077983 */ /* 0x000ee20000300800 */
[----:B------:R-:W3:Y:S02]  /*31180*/  LDL.LU R26, [R1+0xf38] ;  /* 0x000f3800011a7983 */ /* 0x000ee40000300800 */
[----:B------:R-:W3:Y:S02]  /*31190*/  LDL.LU R27, [R1+0xdc8] ;  /* 0x000dc800011b7983 */ /* 0x000ee40000300800 */
[----:B------:R-:W3:Y:S01]  /*311a0*/  LDL.LU R20, [R1+0xf30] ;  /* 0x000f300001147983 */ /* 0x000ee20000300800 */
        /* <DEDUP_REMOVED lines=19> */
[----:B-1----:R-:W4:Y:S01]  /*312e0*/  LDL.LU R28, [R1+0xee0] ;  /* 0x000ee000011c7983 */ /* 0x002f220000300800 */
[----:B0-----:R-:W4:Y:S01]  /*312f0*/  LDL.LU R24, [R1+0xf04] ;  /* 0x000f040001187983 */ /* 0x001f220000300800 */
[----:B------:R0:W-:Y:S03]  /*31300*/  STL [R1+0x1118], R0 ;  /* 0x0011180001007387 */ /* 0x0001e60000100800 */
[----:B0-----:R-:W4:Y:S01]  /*31310*/  LDL.LU R0, [R1+0x5c8] ;  /* 0x0005c80001007983 */ /* 0x001f220000300800 */
[----:B--2---:R-:W-:-:S05]  /*31320*/  IADD3 R5, P2, R5, UR8, RZ ;  /* 0x0000000805057c10 */ /* 0x004fca000ff5e0ff */
[----:B------:R0:W-:Y:S04]  /*31330*/  STL [R1+0xf4c], R5 ;  /* 0x000f4c0501007387 */ /* 0x0001e80000100800 */
[----:B0-----:R-:W2:Y:S01]  /*31340*/  LDL.LU R5, [R1+0x1134] ;  /* 0x0011340001057983 */ /* 0x001ea20000300800 */
[----:B---3--:R-:W-:Y:S01]  /*31350*/  IADD3.X R4, R4, UR5, RZ, P4, !PT ;  /* 0x0000000504047c10 */ /* 0x008fe2000a7fe4ff */
[----:B----4-:R-:W-:Y:S01]  /*31360*/  IADD3 R6, P4, R6, UR8, RZ ;  /* 0x0000000806067c10 */ /* 0x010fe2000ff9e0ff */
[----:B------:R-:W-:Y:S01]  /*31370*/  IADD3.X R7, R7, UR5, RZ, P5, !PT ;  /* 0x0000000507077c10 */ /* 0x000fe2000affe4ff */
[----:B------:R-:W-:Y:S01]  /*31380*/  IADD3 R26, P5, R26, UR8, RZ ;  /* 0x000000081a1a7c10 */ /* 0x000fe2000ffbe0ff */
[----:B------:R-:W-:Y:S01]  /*31390*/  IADD3.X R27, R27, UR5, RZ, P6, !PT ;  /* 0x000000051b1b7c10 */ /* 0x000fe2000b7fe4ff */
[----:B------:R-:W-:Y:S01]  /*313a0*/  IADD3 R20, P6, R20, UR8, RZ ;  /* 0x0000000814147c10 */ /* 0x000fe2000ffde0ff */
[----:B------:R-:W-:Y:S01]  /*313b0*/  IADD3.X R21, R21, UR5, RZ, P1, !PT ;  /* 0x0000000515157c10 */ /* 0x000fe20008ffe4ff */
[----:B------:R-:W-:Y:S01]  /*313c0*/  IADD3 R22, P1, R22, UR8, RZ ;  /* 0x0000000816167c10 */ /* 0x000fe2000ff3e0ff */
[----:B------:R-:W-:Y:S01]  /*313d0*/  IADD3.X R23, R23, UR5, RZ, P2, !PT ;  /* 0x0000000517177c10 */ /* 0x000fe200097fe4ff */
[----:B------:R-:W-:Y:S01]  /*313e0*/  IADD3 R9, P2, R9, UR8, RZ ;  /* 0x0000000809097c10 */ /* 0x000fe2000ff5e0ff */
[----:B------:R-:W-:-:S05]  /*313f0*/  IADD3.X R0, R0, UR5, RZ, P3, !PT ;  /* 0x0000000500007c10 */ /* 0x000fca0009ffe4ff */
[----:B------:R0:W-:Y:S01]  /*31400*/  STL [R1+0x5c8], R0 ;  /* 0x0005c80001007387 */ /* 0x0001e20000100800 */
        /* <DEDUP_REMOVED lines=10> */
[----:B--2---:R-:W-:-:S05]  /*314b0*/  IADD3 R5, P3, R5, UR8, RZ ;  /* 0x0000000805057c10 */ /* 0x004fca000ff7e0ff */
[----:B------:R-:W-:Y:S01]  /*314c0*/  STL [R1+0xf48], R5 ;  /* 0x000f480501007387 */ /* 0x000fe20000100800 */
[----:B------:R-:W-:Y:S02]  /*314d0*/  STL [R1+0xdd0], R4 ;  /* 0x000dd00401007387 */ /* 0x000fe40000100800 */
[----:B------:R-:W-:Y:S02]  /*314e0*/  STL [R1+0xf40], R6 ;  /* 0x000f400601007387 */ /* 0x000fe40000100800 */
[----:B------:R-:W-:Y:S01]  /*314f0*/  STL [R1+0xdcc], R7 ;  /* 0x000dcc0701007387 */ /* 0x000fe20000100800 */
[----:B------:R-:W-:Y:S01]  /*31500*/  STL [R1+0xf38], R26 ;  /* 0x000f381a01007387 */ /* 0x000fe20000100800 */
[----:B------:R-:W-:Y:S02]  /*31510*/  STL [R1+0xdc8], R27 ;  /* 0x000dc81b01007387 */ /* 0x000fe40000100800 */
[----:B------:R-:W-:Y:S01]  /*31520*/  STL [R1+0xf30], R20 ;  /* 0x000f301401007387 */ /* 0x000fe20000100800 */
[----:B------:R-:W-:Y:S01]  /*31530*/  IADD3.X R8, R8, UR5, RZ, P3, !PT ;  /* 0x0000000508087c10 */ /* 0x000fe20009ffe4ff */
[----:B------:R-:W-:Y:S01]  /*31540*/  STL [R1+0xdc4], R21 ;  /* 0x000dc41501007387 */ /* 0x000fe20000100800 */
[----:B------:R-:W-:Y:S01]  /*31550*/  IADD3 R3, P3, R3, UR8, RZ ;  /* 0x0000000803037c10 */ /* 0x000fe2000ff7e0ff */
        /* <DEDUP_REMOVED lines=11> */
[----:B------:R-:W-:Y:S01]  /*31610*/  IADD3.X R16, R16, UR5, RZ, P3, !PT ;  /* 0x0000000510107c10 */ /* 0x000fe20009ffe4ff */
[----:B------:R-:W-:Y:S01]  /*31620*/  STL [R1+0xf24], R15 ;  /* 0x000f240f01007387 */ /* 0x000fe20000100800 */
[----:B------:R-:W-:Y:S01]  /*31630*/  IADD3 R29, P3, R29, UR8, RZ ;  /* 0x000000081d1d7c10 */ /* 0x000fe2000ff7e0ff */
[----:B------:R-:W-:Y:S01]  /*31640*/  STL [R1+0xef8], R19 ;  /* 0x000ef81301007387 */ /* 0x000fe20000100800 */
[----:B------:R-:W-:Y:S02]  /*31650*/  STL [R1+0xf1c], R18 ;  /* 0x000f1c1201007387 */ /* 0x000fe40000100800 */
[----:B------:R-:W-:Y:S02]  /*31660*/  STL [R1+0xef0], R17 ;  /* 0x000ef01101007387 */ /* 0x000fe40000100800 */
[----:B------:R-:W-:Y:S01]  /*31670*/  STL [R1+0xf14], R16 ;  /* 0x000f141001007387 */ /* 0x000fe20000100800 */
[----:B------:R-:W-:Y:S01]  /*31680*/  STL [R1+0xee8], R29 ;  /* 0x000ee81d01007387 */ /* 0x000fe20000100800 */
[----:B0-----:R-:W2:Y:S01]  /*31690*/  LDL.LU R0, [R1+0xed0] ;  /* 0x000ed00001007983 */ /* 0x001ea20000300800 */
[----:B------:R-:W-:Y:S01]  /*316a0*/  IADD3.X R25, R25, UR5, RZ, P4, !PT ;  /* 0x0000000519197c10 */ /* 0x000fe2000a7fe4ff */
[----:B------:R-:W-:-:S04]  /*316b0*/  IADD3 R28, P4, R28, UR8, RZ ;  /* 0x000000081c1c7c10 */ /* 0x000fc8000ff9e0ff */
[----:B------:R-:W-:Y:S04]  /*316c0*/  STL [R1+0xf0c], R25 ;  /* 0x000f0c1901007387 */ /* 0x000fe80000100800 */
[----:B--2---:R0:W-:Y:S01]  /*316d0*/  STL [R1+0x112c], R0 ;  /* 0x00112c0001007387 */ /* 0x0041e20000100800 */
[----:B------:R-:W-:Y:S03]  /*316e0*/  STL [R1+0xee0], R28 ;  /* 0x000ee01c01007387 */ /* 0x000fe60000100800 */
[----:B0-----:R-:W2:Y:S01]  /*316f0*/  LDL.LU R0, [R1+0xefc] ;  /* 0x000efc0001007983 */ /* 0x001ea20000300800 */
[----:B------:R-:W-:-:S05]  /*31700*/  IADD3.X R24, R24, UR5, RZ, P5, !PT ;  /* 0x0000000518187c10 */ /* 0x000fca000affe4ff */
[----:B------:R-:W-:Y:S04]  /*31710*/  STL [R1+0xf04], R24 ;  /* 0x000f041801007387 */ /* 0x000fe80000100800 */
[----:B--2---:R0:W-:Y:S04]  /*31720*/  STL [R1+0x1130], R0 ;  /* 0x0011300001007387 */ /* 0x0041e80000100800 */
[----:B0-----:R-:W2:Y:S01]  /*31730*/  LDL.LU R0, [R1+0xed8] ;  /* 0x000ed80001007983 */ /* 0x001ea20000300800 */
[----:B------:R-:W3:Y:S02]  /*31740*/  LDL.LU R5, [R1+0xef4] ;  /* 0x000ef40001057983 */ /* 0x000ee40000300800 */
[----:B------:R-:W4:Y:S02]  /*31750*/  LDL.LU R4, [R1+0xec8] ;  /* 0x000ec80001047983 */ /* 0x000f240000300800 */
        /* <DEDUP_REMOVED lines=26> */
[----:B--2---:R-:W-:-:S05]  /*31900*/  IADD3 R0, P5, R0, UR8, RZ ;  /* 0x0000000800007c10 */ /* 0x004fca000ffbe0ff */
[----:B------:R0:W-:Y:S04]  /*31910*/  STL [R1+0xed8], R0 ;  /* 0x000ed80001007387 */ /* 0x0001e80000100800 */
[----:B0-----:R-:W2:Y:S02]  /*31920*/  LDL.LU R0, [R1+0x1130] ;  /* 0x0011300001007983 */ /* 0x001ea40000300800 */
[----:B--2---:R-:W-:-:S05]  /*31930*/  IADD3.X R0, R0, UR5, RZ, P6, !PT ;  /* 0x0000000500007c10 */ /* 0x004fca000b7fe4ff */
        /* <DEDUP_REMOVED lines=22> */
[----:B------:R-:W-:-:S02]  /*31aa0*/  IADD3.X R29, R29, UR5, RZ, P1, !PT ;  /* 0x000000051d1d7c10 */ /* 0x000fc40008ffe4ff */
[----:B--2---:R-:W-:-:S05]  /*31ab0*/  IADD3 R0, P6, R0, UR8, RZ ;  /* 0x0000000800007c10 */ /* 0x004fca000ffde0ff */
[----:B------:R0:W-:Y:S01]  /*31ac0*/  STL [R1+0xed0], R0 ;  /* 0x000ed00001007387 */ /* 0x0001e20000100800 */
        /* <DEDUP_REMOVED lines=28> */
[----:B------:R-:W-:Y:S02]  /*31c90*/  STL [R1+0xe94], R29 ;  /* 0x000e941d01007387 */ /* 0x000fe40000100800 */
[----:B0-----:R-:W2:Y:S01]  /*31ca0*/  LDL.LU R0, [R1+0xe7c] ;  /* 0x000e7c0001007983 */ /* 0x001ea20000300800 */
[----:B------:R-:W-:-:S02]  /*31cb0*/  IADD3 R25, P1, R25, UR8, RZ ;  /* 0x0000000819197c10 */ /* 0x000fc4000ff3e0ff */
[----:B------:R-:W-:-:S03]  /*31cc0*/  IADD3.X R28, R28, UR5, RZ, P2, !PT ;  /* 0x000000051c1c7c10 */ /* 0x000fc600097fe4ff */
[----:B------:R-:W-:Y:S04]  /*31cd0*/  STL [R1+0xe68], R25 ;  /* 0x000e681901007387 */ /* 0x000fe80000100800 */
[----:B--2---:R0:W-:Y:S01]  /*31ce0*/  STL [R1+0x1124], R0 ;  /* 0x0011240001007387 */ /* 0x0041e20000100800 */
[----:B------:R-:W-:Y:S03]  /*31cf0*/  STL [R1+0xe8c], R28 ;  /* 0x000e8c1c01007387 */ /* 0x000fe60000100800 */
[----:B0-----:R-:W2:Y:S01]  /*31d00*/  LDL.LU R0, [R1+0xe58] ;  /* 0x000e580001007983 */ /* 0x001ea20000300800 */
[----:B------:R-:W-:-:S05]  /*31d10*/  IADD3 R24, P2, R24, UR8, RZ ;  /* 0x0000000818187c10 */ /* 0x000fca000ff5e0ff */
        /* <DEDUP_REMOVED lines=31> */
[----:B--2---:R-:W-:-:S05]  /*31f10*/  IADD3.X R0, R0, UR5, RZ, P3, !PT ;  /* 0x0000000500007c10 */ /* 0x004fca0009ffe4ff */
[----:B------:R0:W-:Y:S04]  /*31f20*/  STL [R1+0xe84], R0 ;  /* 0x000e840001007387 */ /* 0x0001e80000100800 */
[----:B0-----:R-:W2:Y:S02]  /*31f30*/  LDL.LU R0, [R1+0x1128] ;  /* 0x0011280001007983 */ /* 0x001ea40000300800 */
[----:B--2---:R-:W-:-:S05]  /*31f40*/  IADD3 R0, P3, R0, UR8, RZ ;  /* 0x0000000800007c10 */ /* 0x004fca000ff7e0ff */
[----:B------:R0:W-:Y:S04]  /*31f50*/  STL [R1+0xe58], R0 ;  /* 0x000e580001007387 */ /* 0x0001e80000100800 */
[----:B0-----:R-:W2:Y:S01]  /*31f60*/  LDL.LU R0, [R1+0x1124] ;  /* 0x0011240001007983 */ /* 0x001ea20000300800 */
[----:B----4-:R-:W-:Y:S01]  /*31f70*/  IADD3.X R4, R4, UR5, RZ, P5, !PT ;  /* 0x0000000504047c10 */ /* 0x010fe2000affe4ff */
[----:B---3--:R-:W-:Y:S01]  /*31f80*/  IADD3 R6, P5, R6, UR8, RZ ;  /* 0x0000000806067c10 */ /* 0x008fe2000ffbe0ff */
        /* <DEDUP_REMOVED lines=18> */
[----:B--2---:R-:W-:Y:S01]  /*320b0*/  IADD3.X R0, R0, UR5, RZ, P4, !PT ;  /* 0x0000000500007c10 */ /* 0x004fe2000a7fe4ff */
[----:B------:R-:W-:-:S04]  /*320c0*/  IADD3 R5, P4, R5, UR8, RZ ;  /* 0x0000000805057c10 */ /* 0x000fc8000ff9e0ff */
[----:B------:R0:W-:Y:S01]  /*320d0*/  STL [R1+0xe7c], R0 ;  /* 0x000e7c0001007387 */ /* 0x0001e20000100800 */
[----:B------:R-:W-:Y:S02]  /*320e0*/  STL [R1+0xe50], R5 ;  /* 0x000e500501007387 */ /* 0x000fe40000100800 */
[----:B------:R-:W-:Y:S02]  /*320f0*/  STL [R1+0xe74], R4 ;  /* 0x000e740401007387 */ /* 0x000fe40000100800 */
[----:B------:R-:W-:Y:S01]  /*32100*/  STL [R1+0xe48], R6 ;  /* 0x000e480601007387 */ /* 0x000fe20000100800 */
[----:B------:R-:W-:Y:S01]  /*32110*/  STL [R1+0xe6c], R7 ;  /* 0x000e6c0701007387 */ /* 0x000fe20000100800 */
[----:B------:R-:W-:Y:S02]  /*32120*/  STL [R1+0xe40], R26 ;  /* 0x000e401a01007387 */ /* 0x000fe40000100800 */
        /* <DEDUP_REMOVED lines=75> */
[----:B------:R-:W-:-:S02]  /*325e0*/  IADD3.X R19, R19, UR5, RZ, P5, !PT ;  /* 0x0000000513137c10 */ /* 0x000fc4000affe4ff */
[----:B--2---:R-:W-:-:S05]  /*325f0*/  IADD3 R0, P1, R0, UR8, RZ ;  /* 0x0000000800007c10 */ /* 0x004fca000ff3e0ff */
[----:B------:R0:W-:Y:S04]  /*32600*/  STL [R1+0xf7c], R0 ;  /* 0x000f7c0001007387 */ /* 0x0001e80000100800 */
[----:B0-----:R0:W5:Y:S01]  /*32610*/  LDL.LU R0, [R1+0x1118] ;  /* 0x0011180001007983 */ /* 0x0011620000300800 */
[----:B------:R1:W-:Y:S03]  /*32620*/  STL [R1+0xdfc], R4 ;  /* 0x000dfc0401007387 */ /* 0x0003e60000100800 */
[----:B-1----:R0:W5:Y:S01]  /*32630*/  LDL.LU R4, [R1+0x1114] ;  /* 0x0011140001047983 */ /* 0x0021620000300800 */
[----:B------:R1:W-:Y:S03]  /*32640*/  STL [R1+0xf84], R5 ;  /* 0x000f840501007387 */ /* 0x0003e60000100800 */
[----:B-1----:R0:W5:Y:S01]  /*32650*/  LDL.LU R5, [R1+0x1110] ;  /* 0x0011100001057983 */ /* 0x0021620000300800 */
[----:B------:R1:W-:Y:S03]  /*32660*/  STL [R1+0xdf4], R9 ;  /* 0x000df40901007387 */ /* 0x0003e60000100800 */
[----:B-1----:R-:W2:Y:S01]  /*32670*/  LDL.LU R9, [R1+0x110c] ;  /* 0x00110c0001097983 */ /* 0x002ea20000300800 */
[----:B------:R1:W-:Y:S03]  /*32680*/  STL [R1+0xf8c], R8 ;  /* 0x000f8c0801007387 */ /* 0x0003e60000100800 */
[----:B-1----:R-:W3:Y:S01]  /*32690*/  LDL.LU R8, [R1+0x1108] ;  /* 0x0011080001087983 */ /* 0x002ee20000300800 */
[----:B------:R1:W-:Y:S03]  /*326a0*/  STL [R1+0xdf0], R3 ;  /* 0x000df00301007387 */ /* 0x0003e60000100800 */
[----:B-1----:R-:W4:Y:S01]  /*326b0*/  LDL.LU R3, [R1+0x1104] ;  /* 0x0011040001037983 */ /* 0x002f220000300800 */
[----:B------:R1:W-:Y:S03]  /*326c0*/  STL [R1+0xf94], R2 ;  /* 0x000f940201007387 */ /* 0x0003e60000100800 */
[----:B-1----:R-:W2:Y:S01]  /*326d0*/  LDL.LU R2, [R1+0x1100] ;  /* 0x0011000001027983 */ /* 0x002ea20000300800 */
[----:B------:R-:W-:-:S02]  /*326e0*/  IADD3 R18, P5, R18, UR8, RZ ;  /* 0x0000000812127c10 */ /* 0x000fc4000ffbe0ff */
[----:B------:R-:W-:Y:S01]  /*326f0*/  IADD3.X R17, R17, UR5, RZ, P6, !PT ;  /* 0x0000000511117c10 */ /* 0x000fe2000b7fe4ff */
[----:B------:R1:W-:Y:S01]  /*32700*/  STL [R1+0xdec], R19 ;  /* 0x000dec1301007387 */ /* 0x0003e20000100800 */
[----:B------:R-:W-:Y:S02]  /*32710*/  IADD3 R16, P6, R16, UR8, RZ ;  /* 0x0000000810107c10 */ /* 0x000fe4000ffde0ff */
[----:B------:R-:W-:Y:S01]  /*32720*/  IADD3.X R25, R25, UR5, RZ, P1, !PT ;  /* 0x0000000519197c10 */ /* 0x000fe20008ffe4ff */
[----:B------:R-:W-:Y:S01]  /*32730*/  IADD3 R29, P1, R29, UR8, RZ ;  /* 0x000000081d1d7c10 */ /* 0x000fe2000ff3e0ff */
[----:B------:R-:W-:Y:S01]  /*32740*/  IADD3.X R24, R24, UR5, RZ, P2, !PT ;  /* 0x0000000518187c10 */ /* 0x000fe200097fe4ff */
[----:B-1----:R0:W5:Y:S01]  /*32750*/  LDL.LU R19, [R1+0x10fc] ;  /* 0x0010fc0001137983 */ /* 0x0021620000300800 */
[----:B------:R1:W-:Y:S01]  /*32760*/  STL [R1+0xf9c], R18 ;  /* 0x000f9c1201007387 */ /* 0x0003e20000100800 */
[----:B------:R-:W-:Y:S02]  /*32770*/  IADD3 R28, P2, R28, UR8, RZ ;  /* 0x000000081c1c7c10 */ /* 0x000fe4000ff5e0ff */
[----:B------:R-:W-:Y:S01]  /*32780*/  IADD3.X R6, R6, UR5, RZ, P3, !PT ;  /* 0x0000000506067c10 */ /* 0x000fe20009ffe4ff */
[----:B-1----:R0:W5:Y:S01]  /*32790*/  LDL.LU R18, [R1+0x10f8] ;  /* 0x0010f80001127983 */ /* 0x0021620000300800 */
[----:B------:R1:W-:Y:S01]  /*327a0*/  STL [R1+0xde8], R17 ;  /* 0x000de81101007387 */ /* 0x0003e20000100800 */
[----:B------:R-:W-:-:S02]  /*327b0*/  IADD3 R7, P3, R7, UR8, RZ ;  /* 0x0000000807077c10 */ /* 0x000fc4000ff7e0ff */
[----:B------:R-:W-:Y:S01]  /*327c0*/  IADD3.X R26, R26, UR5, RZ, P4, !PT ;  /* 0x000000051a1a7c10 */ /* 0x000fe2000a7fe4ff */
[----:B-1----:R0:W5:Y:S01]  /*327d0*/  LDL.LU R17, [R1+0x10f4] ;  /* 0x0010f40001117983 */ /* 0x0021620000300800 */
[----:B------:R1:W-:Y:S01]  /*327e0*/  STL [R1+0xfb8], R16 ;  /* 0x000fb81001007387 */ /* 0x0003e20000100800 */
[----:B------:R-:W-:Y:S02]  /*327f0*/  IADD3 R27, P4, R27, UR8, RZ ;  /* 0x000000081b1b7c10 */ /* 0x000fe4000ff9e0ff */
        /* <DEDUP_REMOVED lines=11> */
[----:B------:R-:W-:Y:S02]  /*328b0*/  IADD3.X R11, R11, UR5, RZ, P2, !PT ;  /* 0x000000050b0b7c10 */ /* 0x000fe400097fe4ff */
[----:B------:R-:W-:Y:S01]  /*328c0*/  IADD3.X R12, R12, UR5, RZ, P3, !PT ;  /* 0x000000050c0c7c10 */ /* 0x000fe20009ffe4ff */
[----:B-1----:R0:W5:Y:S01]  /*328d0*/  LDL.LU R24, [R1+0x10e4] ;  /* 0x0010e40001187983 */ /* 0x0021620000300800 */
[----:B------:R1:W-:Y:S01]  /*328e0*/  STL [R1+0xfb0], R28 ;  /* 0x000fb01c01007387 */ /* 0x0003e20000100800 */
[----:B------:R-:W-:Y:S02]  /*328f0*/  IADD3.X R13, R13, UR5, RZ, P4, !PT ;  /* 0x000000050d0d7c10 */ /* 0x000fe4000a7fe4ff */
[----:B------:R-:W-:Y:S01]  /*32900*/  IADD3.X R14, R14, UR5, RZ, P5, !PT ;  /* 0x000000050e0e7c10 */ /* 0x000fe2000affe4ff */
[----:B-1----:R0:W5:Y:S01]  /*32910*/  LDL.LU R28, [R1+0x10e0] ;  /* 0x0010e000011c7983 */ /* 0x0021620000300800 */
[----:B------:R-:W-:Y:S02]  /*32920*/  STL [R1+0xddc], R6 ;  /* 0x000ddc0601007387 */ /* 0x000fe40000100800 */
[----:B------:R3:W-:Y:S02]  /*32930*/  STL [R1+0xfac], R7 ;  /* 0x000fac0701007387 */ /* 0x0007e40000100800 */
[----:B------:R0:W-:Y:S01]  /*32940*/  STL [R1+0xdd8], R26 ;  /* 0x000dd81a01007387 */ /* 0x0001e20000100800 */
[----:B------:R0:W-:Y:S01]  /*32950*/  STL [R1+0xfa8], R27 ;  /* 0x000fa81b01007387 */ /* 0x0001e20000100800 */
[----:B------:R0:W-:Y:S02]  /*32960*/  STL [R1+0xf60], R20 ;  /* 0x000f601401007387 */ /* 0x0001e40000100800 */
[----:B------:R0:W-:Y:S02]  /*32970*/  STL [R1+0xfa4], R21 ;  /* 0x000fa41501007387 */ /* 0x0001e40000100800 */
[----:B------:R0:W-:Y:S01]  /*32980*/  STL [R1+0xf68], R22 ;  /* 0x000f681601007387 */ /* 0x0001e20000100800 */
[----:B------:R0:W-:Y:S01]  /*32990*/  STL [R1+0xfa0], R23 ;  /* 0x000fa01701007387 */ /* 0x0001e20000100800 */
[----:B------:R0:W-:Y:S02]  /*329a0*/  STL [R1+0xf70], R10 ;  /* 0x000f700a01007387 */ /* 0x0001e40000100800 */
[----:B------:R0:W-:Y:S01]  /*329b0*/  STL [R1+0xf78], R11 ;  /* 0x000f780b01007387 */ /* 0x0001e20000100800 */
[----:B------:R-:W-:Y:S01]  /*329c0*/  IADD3.X R15, R15, UR5, RZ, P6, !PT ;  /* 0x000000050f0f7c10 */ /* 0x000fe2000b7fe4ff */
[----:B------:R0:W-:Y:S01]  /*329d0*/  STL [R1+0xf80], R12 ;  /* 0x000f800c01007387 */ /* 0x0001e20000100800 */
[----:B------:R0:W-:Y:S02]  /*329e0*/  STL [R1+0xf88], R13 ;  /* 0x000f880d01007387 */ /* 0x0001e40000100800 */
[----:B------:R0:W-:Y:S02]  /*329f0*/  STL [R1+0xf90], R14 ;  /* 0x000f900e01007387 */ /* 0x0001e40000100800 */
[----:B---3--:R-:W-:-:S02]  /*32a00*/  IMAD.MOV.U32 R7, RZ, RZ, R8 ;  /* 0x000000ffff077224 */ /* 0x008fc400078e0008 */
[----:B--2---:R-:W-:Y:S02]  /*32a10*/  IMAD.MOV.U32 R6, RZ, RZ, R2 ;  /* 0x000000ffff067224 */ /* 0x004fe400078e0002 */
[----:B----4-:R-:W-:Y:S02]  /*32a20*/  IMAD.MOV.U32 R2, RZ, RZ, R3 ;  /* 0x000000ffff027224 */ /* 0x010fe400078e0003 */
[----:B------:R-:W-:-:S05]  /*32a30*/  IMAD.MOV.U32 R3, RZ, RZ, R9 ;  /* 0x000000ffff037224 */ /* 0x000fca00078e0009 */
[----:B------:R0:W-:Y:S01]  /*32a40*/  STL.64 [R1+0x390], R2 ;  /* 0x0003900201007387 */ /* 0x0001e20000100a00 */
[----:B------:R0:W-:Y:S02]  /*32a50*/  STL [R1+0xf98], R15 ;  /* 0x000f980f01007387 */ /* 0x0001e40000100800 */
[----:B------:R0:W-:Y:S01]  /*32a60*/  STL.64 [R1+0x398], R6 ;  /* 0x0003980601007387 */ /* 0x0001e20000100a00 */
[----:B------:R-:W-:Y:S01]  /*32a70*/  @!P0 CALL.REL.NOINC `(.L_x_2) ;  /* 0x0000001000008944 */ /* 0x000fe20003c00000 */
[----:B------:R-:W-:Y:S05]  /*32a80*/  BRA `(.L_x_3) ;  /* 0xfffd9e2000007947 */ /* 0x000fea000383ffff */
.L_x_2:
[----:B-----5:R-:W2:Y:S04]  /*32a90*/  LDL.LU R0, [R1+0x1c0] ;  /* 0x0001c00001007983 */ /* 0x020ea80000300800 */
[----:B--2---:R1:W-:Y:S04]  /*32aa0*/  STL [R1+0x1174], R0 ;  /* 0x0011740001007387 */ /* 0x0043e80000100800 */
[----:B-1----:R-:W2:Y:S04]  /*32ab0*/  LDL.LU R0, [R1+0x1cc] ;  /* 0x0001cc0001007983 */ /* 0x002ea80000300800 */
        /* <DEDUP_REMOVED lines=31> */
[----:B0-----:R-:W2:Y:S01]  /*32cb0*/  LDL.LU R3, [R1+0x174] ;  /* 0x0001740001037983 */ /* 0x001ea20000300800 */
[----:B-1----:R-:W-:-:S03]  /*32cc0*/  IMAD.MOV.U32 R0, RZ, RZ, R5 ;  /* 0x000000ffff007224 */ /* 0x002fc600078e0005 */
[----:B--2---:R0:W-:Y:S04]  /*32cd0*/  STL [R1+0x117c], R3 ;  /* 0x00117c0301007387 */ /* 0x0041e80000100800 */
[----:B0-----:R-:W2:Y:S04]  /*32ce0*/  LDL.LU R3, [R1+0x214] ;  /* 0x0002140001037983 */ /* 0x001ea80000300800 */
        /* <DEDUP_REMOVED lines=29> */
[----:B------:R-:W2:Y:S04]  /*32ec0*/  LDL.LU R9, [R1+0x170] ;  /* 0x0001700001097983 */ /* 0x000ea80000300800 */
[----:B------:R-:W3:Y:S01]  /*32ed0*/  LDL.LU R2, [R1+0x1d4] ;  /* 0x0001d40001027983 */ /* 0x000ee20000300800 */
[----:B0-----:R-:W-:-:S03]  /*32ee0*/  IMAD.MOV.U32 R3, RZ, RZ, R4 ;  /* 0x000000ffff037224 */ /* 0x001fc600078e0004 */
[----:B------:R-:W3:Y:S04]  /*32ef0*/  LDL.LU R8, [R1+0x1d0] ;  /* 0x0001d00001087983 */ /* 0x000ee80000300800 */
[----:B------:R-:W4:Y:S04]  /*32f00*/  LDL.LU R4, [R1+0x1e4] ;  /* 0x0001e40001047983 */ /* 0x000f280000300800 */
[----:B------:R-:W4:Y:S04]  /*32f10*/  LDL.LU R5, [R1+0x1e0] ;  /* 0x0001e00001057983 */ /* 0x000f280000300800 */
[----:B------:R-:W2:Y:S04]  /*32f20*/  LDL.LU R6, [R1+0x1fc] ;  /* 0x0001fc0001067983 */ /* 0x000ea80000300800 */
        /* <DEDUP_REMOVED lines=13> */
[----:B------:R0:W-:Y:S04]  /*33000*/  STL [R1+0x10fc], R19 ;  /* 0x0010fc1301007387 */ /* 0x0001e80000100800 */
[----:B0-----:R-:W2:Y:S04]  /*33010*/  LDL.LU R19, [R1+0x1c4] ;  /* 0x0001c40001137983 */ /* 0x001ea80000300800 */
[----:B------:R0:W-:Y:S01]  /*33020*/  STL [R1+0x10f8], R18 ;  /* 0x0010f81201007387 */ /* 0x0001e20000100800 */
[----:B------:R-:W-:-:S03]  /*33030*/  F2FP.BF16.PACK_AB R0, R3, R0 ;  /* 0x000000000300723e */ /* 0x000fc600000010ff */
        /* <DEDUP_REMOVED lines=13> */
[----:B------:R-:W2:Y:S04]  /*33110*/  LDL.LU R3, [R1+0x11f4] ;  /* 0x0011f40001037983 */ /* 0x000ea80000300800 */
[----:B------:R0:W-:Y:S04]  /*33120*/  STL [R1+0x9c], R0 ;  /* 0x00009c0001007387 */ /* 0x0001e80000100800 */
[----:B0-----:R-:W2:Y:S02]  /*33130*/  LDL.LU R0, [R1+0x11f0] ;  /* 0x0011f00001007983 */ /* 0x001ea40000300800 */
[----:B--2---:R-:W-:-:S02]  /*33140*/  F2FP.BF16.PACK_AB R0, R3, R0 ;  /* 0x000000000300723e */ /* 0x004fc400000010ff */
        /* <DEDUP_REMOVED lines=60> */
[----:B------:R-:W2:Y:S01]  /*33510*/  LDL.LU R0, [R1+0x1174] ;  /* 0x0011740001007983 */ /* 0x000ea20000300800 */
[----:B------:R-:W-:-:S03]  /*33520*/  F2FP.BF16.PACK_AB R17, R17, R18 ;  /* 0x000000121111723e */ /* 0x000fc600000010ff */
[----:B------:R0:W-:Y:S02]  /*33530*/  STL [R1+0x5c], R28 ;  /* 0x00005c1c01007387 */ /* 0x0001e40000100800 */
[----:B0-----:R-:W-:Y:S02]  /*33540*/  F2FP.BF16.PACK_AB R28, R24, R29 ;  /* 0x0000001d181c723e */ /* 0x001fe400000010ff */
[----:B------:R-:W-:-:S03]  /*33550*/  F2FP.BF16.PACK_AB R24, R25, R16 ;  /* 0x000000101918723e */ /* 0x000fc600000010ff */
[----:B------:R-:W-:Y:S04]  /*33560*/  STL [R1+0x58], R28 ;  /* 0x0000581c01007387 */ /* 0x000fe80000100800 */
[----:B------:R-:W-:Y:S04]  /*33570*/  STL [R1+0x54], R24 ;  /* 0x0000541801007387 */ /* 0x000fe80000100800 */
[----:B------:R-:W-:Y:S01]  /*33580*/  STL [R1+0x50], R17 ;  /* 0x0000501101007387 */ /* 0x000fe20000100800 */
[----:B--2---:R-:W-:Y:S02]  /*33590*/  F2FP.BF16.PACK_AB R16, R19, R0 ;  /* 0x000000001310723e */ /* 0x004fe400000010ff */
[----:B------:R-:W-:-:S02]  /*335a0*/  F2FP.BF16.PACK_AB R0, R3, R9 ;  /* 0x000000090300723e */ /* 0x000fc400000010ff */
[----:B---3--:R-:W-:Y:S01]  /*335b0*/  F2FP.BF16.PACK_AB R3, R2, R8 ;  /* 0x000000080203723e */ /* 0x008fe200000010ff */
[----:B------:R-:W-:Y:S01]  /*335c0*/  STL [R1+0x4c], R16 ;  /* 0x00004c1001007387 */ /* 0x000fe20000100800 */
[----:B----4-:R-:W-:-:S03]  /*335d0*/  F2FP.BF16.PACK_AB R2, R4, R5 ;  /* 0x000000050402723e */ /* 0x010fc600000010ff */
[----:B------:R0:W-:Y:S04]  /*335e0*/  STL [R1+0x48], R0 ;  /* 0x0000480001007387 */ /* 0x0001e80000100800 */
[----:B------:R1:W-:Y:S01]  /*335f0*/  STL [R1+0x44], R3 ;  /* 0x0000440301007387 */ /* 0x0003e20000100800 */
[----:B0-----:R-:W-:-:S03]  /*33600*/  F2FP.BF16.PACK_AB R0, R6, R7 ;  /* 0x000000070600723e */ /* 0x001fc600000010ff */
[----:B------:R0:W-:Y:S01]  /*33610*/  STL [R1+0x40], R2 ;  /* 0x0000400201007387 */ /* 0x0001e20000100800 */
[----:B-1----:R-:W-:-:S03]  /*33620*/  F2FP.BF16.PACK_AB R3, R26, R27 ;  /* 0x0000001b1a03723e */ /* 0x002fc600000010ff */
[----:B------:R1:W-:Y:S04]  /*33630*/  STL [R1+0x3c], R0 ;  /* 0x00003c0001007387 */ /* 0x0003e80000100800 */
[----:B------:R2:W-:Y:S01]  /*33640*/  STL [R1+0x38], R3 ;  /* 0x0000380301007387 */ /* 0x0005e20000100800 */
[----:B0-----:R-:W-:Y:S02]  /*33650*/  F2FP.BF16.PACK_AB R2, R20, R21 ;  /* 0x000000151402723e */ /* 0x001fe400000010ff */
[----:B-1----:R-:W-:-:S03]  /*33660*/  F2FP.BF16.PACK_AB R0, R22, R23 ;  /* 0x000000171600723e */ /* 0x002fc600000010ff */
[----:B------:R0:W-:Y:S01]  /*33670*/  STL [R1+0x34], R2 ;  /* 0x0000340201007387 */ /* 0x0001e20000100800 */
[----:B--2---:R-:W-:-:S03]  /*33680*/  F2FP.BF16.PACK_AB R3, R10, R11 ;  /* 0x0000000b0a03723e */ /* 0x004fc600000010ff */
[----:B------:R1:W-:Y:S04]  /*33690*/  STL [R1+0x30], R0 ;  /* 0x0000300001007387 */ /* 0x0003e80000100800 */
[----:B------:R-:W-:Y:S04]  /*336a0*/  STL [R1+0x2c], R3 ;  /* 0x00002c0301007387 */ /* 0x000fe80000100800 */
[----:B------:R-:W2:Y:S01]  /*336b0*/  LDL.LU R7, [R1+0x258] ;  /* 0x0002580001077983 */ /* 0x000ea20000300800 */
[----:B0-----:R-:W-:Y:S02]  /*336c0*/  F2FP.BF16.PACK_AB R2, R12, R13 ;  /* 0x0000000d0c02723e */ /* 0x001fe400000010ff */
[----:B-1----:R-:W-:-:S03]  /*336d0*/  F2FP.BF16.PACK_AB R0, R14, R15 ;  /* 0x0000000f0e00723e */ /* 0x002fc600000010ff */
        /* <DEDUP_REMOVED lines=20> */
[----:B------:R-:W3:Y:S04]  /*33820*/  LDL.LU R6, [R1+0x278] ;  /* 0x0002780001067983 */ /* 0x000ee80000300800 */
[----:B---3--:R0:W-:Y:S04]  /*33830*/  STL [R1+0x1128], R6 ;  /* 0x0011280601007387 */ /* 0x0081e80000100800 */
[----:B0-----:R-:W3:Y:S04]  /*33840*/  LDL.LU R6, [R1+0x25c] ;  /* 0x00025c0001067983 */ /* 0x001ee80000300800 */
        /* <DEDUP_REMOVED lines=17> */
[----:B0-----:R-:W2:Y:S04]  /*33960*/  LDL.LU R6, [R1+0x244] ;  /* 0x0002440001067983 */ /* 0x001ea80000300800 */
[----:B------:R-:W3:Y:S04]  /*33970*/  LDL.LU R5, [R1+0x2b8] ;  /* 0x0002b80001057983 */ /* 0x000ee80000300800 */
[----:B---3--:R0:W-:Y:S04]  /*33980*/  STL [R1+0x1124], R5 ;  /* 0x0011240501007387 */ /* 0x0081e80000100800 */
[----:B0-----:R-:W3:Y:S04]  /*33990*/  LDL.LU R5, [R1+0x27c] ;  /* 0x00027c0001057983 */ /* 0x001ee80000300800 */
[----:B------:R-:W4:Y:S04]  /*339a0*/  LDL.LU R4, [R1+0x2e8] ;  /* 0x0002e80001047983 */ /* 0x000f280000300800 */
[----:B----4-:R0:W-:Y:S04]  /*339b0*/  STL [R1+0x1120], R4 ;  /* 0x0011200401007387 */ /* 0x0101e80000100800 */
[----:B0-----:R-:W4:Y:S04]  /*339c0*/  LDL.LU R4, [R1+0x2bc] ;  /* 0x0002bc0001047983 */ /* 0x001f280000300800 */
[----:B------:R-:W2:Y:S04]  /*339d0*/  LDL.LU R11, [R1+0x250] ;  /* 0x00025000010b7983 */ /* 0x000ea80000300800 */
[----:B--2---:R0:W-:Y:S04]  /*339e0*/  STL [R1+0x111c], R11 ;  /* 0x00111c0b01007387 */ /* 0x0041e80000100800 */
[----:B0-----:R-:W2:Y:S04]  /*339f0*/  LDL.LU R11, [R1+0x2ec] ;  /* 0x0002ec00010b7983 */ /* 0x001ea80000300800 */
        /* <DEDUP_REMOVED lines=18> */
[----:B------:R-:W2:Y:S01]  /*33b20*/  LDL.LU R19, [R1+0x34c] ;  /* 0x00034c0001137983 */ /* 0x000ea20000300800 */
[----:B------:R-:W-:-:S03]  /*33b30*/  F2FP.BF16.PACK_AB R7, R6, R7 ;  /* 0x000000070607723e */ /* 0x000fc600000010ff */
[----:B--2---:R0:W-:Y:S04]  /*33b40*/  STL [R1+0x1100], R19 ;  /* 0x0011001301007387 */ /* 0x0041e80000100800 */
[----:B0-----:R-:W2:Y:S04]  /*33b50*/  LDL.LU R19, [R1+0x33c] ;  /* 0x00033c0001137983 */ /* 0x001ea80000300800 */
        /* <DEDUP_REMOVED lines=50> */
[----:B------:R0:W-:Y:S04]  /*33e80*/  STL [R1], R7 ;  /* 0x0000000701007387 */ /* 0x0001e80000100800 */
[----:B0-----:R-:W2:Y:S02]  /*33e90*/  LDL.LU R7, [R1+0x112c] ;  /* 0x00112c0001077983 */ /* 0x001ea40000300800 */
[----:B--2---:R-:W-:-:S02]  /*33ea0*/  F2FP.BF16.PACK_AB R7, R6, R7 ;  /* 0x000000070607723e */ /* 0x004fc400000010ff */
[----:B------:R-:W3:Y:S02]  /*33eb0*/  LDL.LU R6, [R1+0x1128] ;  /* 0x0011280001067983 */ /* 0x000ee40000300800 */
[----:B---3--:R-:W-:Y:S02]  /*33ec0*/  F2FP.BF16.PACK_AB R6, R5, R6 ;  /* 0x000000060506723e */ /* 0x008fe400000010ff */
[----:B------:R-:W4:Y:S02]  /*33ed0*/  LDL.LU R5, [R1+0x1124] ;  /* 0x0011240001057983 */ /* 0x000f240000300800 */
[----:B----4-:R-:W-:Y:S02]  /*33ee0*/  F2FP.BF16.PACK_AB R5, R4, R5 ;  /* 0x000000050405723e */ /* 0x010fe400000010ff */
[----:B------:R-:W2:Y:S02]  /*33ef0*/  LDL.LU R4, [R1+0x1120] ;  /* 0x0011200001047983 */ /* 0x000ea40000300800 */
[----:B--2---:R-:W-:-:S02]  /*33f00*/  F2FP.BF16.PACK_AB R4, R11, R4 ;  /* 0x000000040b04723e */ /* 0x004fc400000010ff */
[----:B------:R-:W2:Y:S02]  /*33f10*/  LDL.LU R11, [R1+0x111c] ;  /* 0x00111c00010b7983 */ /* 0x000ea40000300800 */
[----:B--2---:R-:W-:Y:S02]  /*33f20*/  F2FP.BF16.PACK_AB R11, R10, R11 ;  /* 0x0000000b0a0b723e */ /* 0x004fe400000010ff */
[----:B------:R-:W2:Y:S02]  /*33f30*/  LDL.LU R10, [R1+0x1118] ;  /* 0x00111800010a7983 */ /* 0x000ea40000300800 */
[----:B--2---:R-:W-:Y:S02]  /*33f40*/  F2FP.BF16.PACK_AB R10, R9, R10 ;  /* 0x0000000a090a723e */ /* 0x004fe400000010ff */
        /* <DEDUP_REMOVED lines=18> */
[----:B------:R-:W2:Y:S01]  /*34070*/  LDL.LU R16, [R1+0x10f0] ;  /* 0x0010f00001107983 */ /* 0x000ea20000300800 */
[----:B------:R-:W-:Y:S02]  /*34080*/  F2FP.BF16.PACK_AB R23, R29, R23 ;  /* 0x000000171d17723e */ /* 0x000fe400000010ff */
[----:B------:R-:W-:-:S02]  /*34090*/  F2FP.BF16.PACK_AB R22, R24, R22 ;  /* 0x000000161816723e */ /* 0x000fc400000010ff */
[----:B------:R-:W-:Y:S02]  /*340a0*/  F2FP.BF16.PACK_AB R21, R28, R21 ;  /* 0x000000151c15723e */ /* 0x000fe400000010ff */
[----:B--2---:R-:W-:Y:S02]  /*340b0*/  F2FP.BF16.PACK_AB R16, R25, R16 ;  /* 0x000000101910723e */ /* 0x004fe400000010ff */
[----:B------:R-:W2:Y:S04]  /*340c0*/  LDL.LU R25, [R1+0x10ec] ;  /* 0x0010ec0001197983 */ /* 0x000ea80000300800 */
[----:B------:R-:W2:Y:S04]  /*340d0*/  LDL.LU R29, [R1+0x10e8] ;  /* 0x0010e800011d7983 */ /* 0x000ea80000300800 */
[----:B------:R-:W3:Y:S04]  /*340e0*/  LDL.LU R24, [R1+0x10e4] ;  /* 0x0010e40001187983 */ /* 0x000ee80000300800 */
[----:B------:R-:W3:Y:S01]  /*340f0*/  LDL.LU R28, [R1+0x10e0] ;  /* 0x0010e000011c7983 */ /* 0x000ee20000300800 */
[----:B------:R-:W-:-:S02]  /*34100*/  F2FP.BF16.PACK_AB R20, R0, R20 ;  /* 0x000000140014723e */ /* 0x000fc400000010ff */
[----:B------:R-:W-:Y:S02]  /*34110*/  F2FP.BF16.PACK_AB R27, R3, R27 ;  /* 0x0000001b031b723e */ /* 0x000fe400000010ff */
[----:B------:R-:W-:Y:S02]  /*34120*/  F2FP.BF16.PACK_AB R26, R2, R26 ;  /* 0x0000001a021a723e */ /* 0x000fe400000010ff */
[----:B--2---:R-:W-:Y:S02]  /*34130*/  F2FP.BF16.PACK_AB R25, R29, R25 ;  /* 0x000000191d19723e */ /* 0x004fe400000010ff */
[----:B---3--:R-:W-:Y:S02]  /*34140*/  F2FP.BF16.PACK_AB R24, R28, R24 ;  /* 0x000000181c18723e */ /* 0x008fe400000010ff */
.L_x_1:
[----:B0-----:R-:W2:Y:S04]  /*34150*/  LDL.LU R0, [R1+0xfe0] ;  /* 0x000fe00001007983 */ /* 0x001ea80000300800 */
[----:B------:R-:W0:Y:S02]  /*34160*/  S2R R28, SR_TID.X ;  /* 0x00000000001c7919 */ /* 0x000e240000002100 */
[----:B0-----:R-:W-:-:S02]  /*34170*/  IMAD.SHL.U32 R3, R28, 0x8, RZ ;  /* 0x000000081c037824 */ /* 0x001fc400078e00ff */
[C---:B------:R-:W-:Y:S02]  /*34180*/  IMAD.SHL.U32 R2, R28.reuse, 0x20, RZ ;  /* 0x000000201c027824 */ /* 0x040fe400078e00ff */
[C---:B------:R-:W-:Y:S01]  /*34190*/  IMAD.SHL.U32 R29, R28.reuse, 0x4, RZ ;  /* 0x000000041c1d7824 */ /* 0x040fe200078e00ff */
[----:B------:R-:W-:Y:S01]  /*341a0*/  LOP3.LUT R3, R3, 0x300, RZ, 0xc0, !PT ;  /* 0x0000030003037812 */ /* 0x000fe200078ec0ff */
[----:B------:R-:W-:Y:S01]  /*341b0*/  IMAD.SHL.U32 R28, R28, 0x400, RZ ;  /* 0x000004001c1c7824 */ /* 0x000fe200078e00ff */
[----:B------:R-:W-:Y:S01]  /*341c0*/  BAR.SYNC.DEFER_BLOCKING 0x0 ;  /* 0x0000000000007b1d */ /* 0x000fe20000010000 */
[----:B--2---:R-:W-:-:S04]  /*341d0*/  LOP3.LUT R0, R0, 0x1800, RZ, 0xc0, !PT ;  /* 0x0000180000007812 */ /* 0x004fc800078ec0ff */
[----:B------:R-:W-:Y:S02]  /*341e0*/  LOP3.LUT R2, R0, 0x60, R2, 0xf8, !PT ;  /* 0x0000006000027812 */ /* 0x000fe400078ef802 */
[----:B------:R-:W-:Y:S02]  /*341f0*/  LOP3.LUT R0, R3, 0x70, R29, 0xf8, !PT ;  /* 0x0000007003007812 */ /* 0x000fe400078ef81d */
[----:B------:R-:W2:Y:S04]  /*34200*/  LDL.LU R29, [R1+0xfe8] ;  /* 0x000fe800011d7983 */ /* 0x000ea80000300800 */
[----:B------:R-:W3:Y:S01]  /*34210*/  LDL.LU R3, [R1+0xfe4] ;  /* 0x000fe40001037983 */ /* 0x000ee20000300800 */
[----:B------:R-:W-:-:S05]  /*34220*/  LOP3.LUT R0, R2, R0, RZ, 0x3c, !PT ;  /* 0x0000000002007212 */ /* 0x000fca00078e3cff */
[----:B------:R0:W-:Y:S04]  /*34230*/  STS.128 [R0+0x80], R20 ;  /* 0x0000801400007388 */ /* 0x0001e80000000c00 */
[----:B------:R-:W-:Y:S04]  /*34240*/  STS.128 [R0], R24 ;  /* 0x0000001800007388 */ /* 0x000fe80000000c00 */
[----:B------:R1:W-:Y:S04]  /*34250*/  STS.128 [R0+0x400], R16 ;  /* 0x0004001000007388 */ /* 0x0003e80000000c00 */
[----:B------:R-:W-:Y:S04]  /*34260*/  STS.128 [R0+0x480], R12 ;  /* 0x0004800c00007388 */ /* 0x000fe80000000c00 */
[----:B------:R-:W-:Y:S01]  /*34270*/  BAR.SYNC.DEFER_BLOCKING 0x0 ;  /* 0x0000000000007b1d */ /* 0x000fe20000010000 */
[----:B--2---:R-:W-:-:S05]  /*34280*/  ISETP.GE.AND P6, PT, R29, c[0x0][0x17c], PT ;  /* 0x00005f001d007a0c */ /* 0x004fca0003fc6270 */
[----:B------:R-:W2:Y:S01]  /*34290*/  S2R R29, SR_TID.X ;  /* 0x00000000001d7919 */ /* 0x000ea20000002100 */
[----:B---3--:R-:W-:Y:S02]  /*342a0*/  ISETP.GE.AND P4, PT, R3, c[0x0][0x17c], PT ;  /* 0x00005f0003007a0c */ /* 0x008fe40003f86270 */
[----:B------:R-:W-:Y:S02]  /*342b0*/  LOP3.LUT R3, R28, 0x1800, RZ, 0xc0, !PT ;  /* 0x000018001c037812 */ /* 0x000fe400078ec0ff */
[----:B------:R-:W3:Y:S04]  /*342c0*/  LDL.LU R28, [R1+0xfec] ;  /* 0x000fec00011c7983 */ /* 0x000ee80000300800 */
[----:B------:R-:W4:Y:S04]  /*342d0*/  LDL.LU R2, [R1+0xff0] ;  /* 0x000ff00001027983 */ /* 0x000f280000300800 */
[----:B0-----:R-:W5:Y:S04]  /*342e0*/  LDL.LU R20, [R1+0x10] ;  /* 0x0000100001147983 */ /* 0x001f680000300800 */
[----:B------:R-:W5:Y:S04]  /*342f0*/  LDL.LU R21, [R1+0x14] ;  /* 0x0000140001157983 */ /* 0x000f680000300800 */
[----:B------:R-:W5:Y:S01]  /*34300*/  LDL.LU R22, [R1+0x18] ;  /* 0x0000180001167983 */ /* 0x000f620000300800 */
[----:B--2---:R-:W-:-:S03]  /*34310*/  LOP3.LUT R29, R29, 0x7f, RZ, 0xc0, !PT ;  /* 0x0000007f1d1d7812 */ /* 0x004fc600078ec0ff */
[----:B------:R-:W5:Y:S02]  /*34320*/  LDL.LU R23, [R1+0x1c] ;  /* 0x00001c0001177983 */ /* 0x000f640000300800 */
[----:B------:R-:W-:Y:S02]  /*34330*/  IMAD R3, R29, 0x10, R3 ;  /* 0x000000101d037824 */ /* 0x000fe400078e0203 */
[----:B-1----:R-:W2:Y:S03]  /*34340*/  LDL.LU R16, [R1] ;  /* 0x0000000001107983 */ /* 0x002ea60000300800 */
[----:B------:R-:W-:Y:S01]  /*34350*/  LOP3.LUT R29, R3, 0x20, RZ, 0x3c, !PT ;  /* 0x00000020031d7812 */ /* 0x000fe200078e3cff */
[----:B------:R-:W0:Y:S04]  /*34360*/  LDS.128 R12, [R3] ;  /* 0x00000000030c7984 */ /* 0x000e280000000c00 */
[----:B------:R-:W1:Y:S04]  /*34370*/  LDS.128 R24, [R29] ;  /* 0x000000001d187984 */ /* 0x000e680000000c00 */
[----:B------:R-:W2:Y:S04]  /*34380*/  LDL.LU R17, [R1+0x4] ;  /* 0x0000040001117983 */ /* 0x000ea80000300800 */
[----:B------:R-:W2:Y:S04]  /*34390*/  LDL.LU R18, [R1+0x8] ;  /* 0x0000080001127983 */ /* 0x000ea80000300800 */
[----:B------:R-:W2:Y:S04]  /*343a0*/  LDL.LU R19, [R1+0xc] ;  /* 0x00000c0001137983 */ /* 0x000ea80000300800 */
[----:B0-----:R-:W-:Y:S04]  /*343b0*/  STL.64 [R1+0xb0], R12 ;  /* 0x0000b00c01007387 */ /* 0x001fe80000100a00 */
[----:B------:R-:W-:Y:S04]  /*343c0*/  STL.64 [R1+0xb8], R14 ;  /* 0x0000b80e01007387 */ /* 0x000fe80000100a00 */
[----:B-1----:R-:W-:Y:S04]  /*343d0*/  STL.64 [R1+0xa0], R24 ;  /* 0x0000a01801007387 */ /* 0x002fe80000100a00 */
[----:B------:R-:W-:Y:S01]  /*343e0*/  STL.64 [R1+0xa8], R26 ;  /* 0x0000a81a01007387 */ /* 0x000fe20000100a00 */
[----:B---3--:R-:W-:-:S02]  /*343f0*/  ISETP.GE.AND P1, PT, R28, c[0x0][0x17c], PT ;  /* 0x00005f001c007a0c */ /* 0x008fc40003f26270 */
[C---:B------:R-:W-:Y:S02]  /*34400*/  LOP3.LUT R28, R3.reuse, 0x40, RZ, 0x3c, !PT ;  /* 0x00000040031c7812 */ /* 0x040fe400078e3cff */
[----:B----4-:R-:W-:Y:S02]  /*34410*/  ISETP.GE.AND P5, PT, R2, c[0x0][0x17c], PT ;  /* 0x00005f0002007a0c */ /* 0x010fe40003fa6270 */
[----:B------:R-:W-:Y:S01]  /*34420*/  LOP3.LUT R2, R3, 0x60, RZ, 0x3c, !PT ;  /* 0x0000006003027812 */ /* 0x000fe200078e3cff */
[----:B------:R-:W-:Y:S04]  /*34430*/  LDS.128 R12, [R28] ;  /* 0x000000001c0c7984 */ /* 0x000fe80000000c00 */
[----:B------:R-:W0:Y:S04]  /*34440*/  LDS.128 R24, [R2] ;  /* 0x0000000002187984 */ /* 0x000e280000000c00 */
[----:B------:R-:W-:Y:S06]  /*34450*/  BAR.SYNC.DEFER_BLOCKING 0x0 ;  /* 0x0000000000007b1d */ /* 0x000fec0000010000 */
[----:B-----5:R-:W-:Y:S04]  /*34460*/  STS.128 [R0+0x480], R20 ;  /* 0x0004801400007388 */ /* 0x020fe80000000c00 */
[----:B0-----:R-:W-:Y:S04]  /*34470*/  STL [R1+0x1104], R24 ;  /* 0x0011041801007387 */ /* 0x001fe80000100800 */
[----:B------:R-:W-:Y:S04]  /*34480*/  STL.64 [R1+0xc0], R12 ;  /* 0x0000c00c01007387 */ /* 0x000fe80000100a00 */
[----:B------:R-:W-:Y:S04]  /*34490*/  STL.64 [R1+0xc8], R14 ;  /* 0x0000c80e01007387 */ /* 0x000fe80000100a00 */
[----:B------:R-:W-:Y:S04]  /*344a0*/  STL [R1+0x1100], R25 ;  /* 0x0011001901007387 */ /* 0x000fe80000100800 */
[----:B------:R-:W-:Y:S04]  /*344b0*/  STL [R1+0x10fc], R26 ;  /* 0x0010fc1a01007387 */ /* 0x000fe80000100800 */
[----:B------:R0:W-:Y:S04]  /*344c0*/  STL [R1+0x10f4], R27 ;  /* 0x0010f41b01007387 */ /* 0x0001e80000100800 */
[----:B0-----:R-:W3:Y:S04]  /*344d0*/  LDL R27, [R1+0x5c4] ;  /* 0x0005c400011b7983 */ /* 0x001ee80000100800 */
[----:B------:R-:W4:Y:S04]  /*344e0*/  LDL.LU R20, [R1+0x60] ;  /* 0x0000600001147983 */ /* 0x000f280000300800 */
[----:B------:R-:W4:Y:S04]  /*344f0*/  LDL.LU R21, [R1+0x64] ;  /* 0x0000640001157983 */ /* 0x000f280000300800 */
[----:B------:R-:W5:Y:S04]  /*34500*/  LDL.LU R22, [R1+0x68] ;  /* 0x0000680001167983 */ /* 0x000f680000300800 */
[----:B------:R-:W5:Y:S04]  /*34510*/  LDL.LU R23, [R1+0x6c] ;  /* 0x00006c0001177983 */ /* 0x000f680000300800 */
[----:B-----5:R-:W-:Y:S04]  /*34520*/  STL.64 [R1+0x1148], R22 ;  /* 0x0011481601007387 */ /* 0x020fe80000100a00 */
[----:B----4-:R0:W-:Y:S04]  /*34530*/  STL.64 [R1+0x1140], R20 ;  /* 0x0011401401007387 */ /* 0x0101e80000100a00 */
[----:B0-----:R-:W4:Y:S04]  /*34540*/  LDL.LU R20, [R1+0x50] ;  /* 0x0000500001147983 */ /* 0x001f280000300800 */
        /* <DEDUP_REMOVED lines=9> */
[----:B--2---:R0:W-:Y:S04]  /*345e0*/  STS.128 [R0+0x400], R16 ;  /* 0x0004001000007388 */ /* 0x0041e80000000c00 */
[----:B0-----:R-:W0:Y:S04]  /*345f0*/  S2R R19, SR_TID.X ;  /* 0x0000000000137919 */ /* 0x001e280000002100 */
[----:B------:R-:W-:Y:S04]  /*34600*/  STS.128 [R0], R8 ;  /* 0x0000000800007388 */ /* 0x000fe80000000c00 */
[----:B------:R-:W-:Y:S04]  /*34610*/  STS.128 [R0+0x80], R4 ;  /* 0x0000800400007388 */ /* 0x000fe80000000c00 */
[----:B------:R-:W-:Y:S01]  /*34620*/  BAR.SYNC.DEFER_BLOCKING 0x0 ;  /* 0x0000000000007b1d */ /* 0x000fe20000010000 */
[----:B0-----:R-:W-:-:S05]  /*34630*/  IMAD.SHL.U32 R24, R19, 0x400, RZ ;  /* 0x0000040013187824 */ /* 0x001fca00078e00ff */
[----:B-----5:R-:W-:Y:S04]  /*34640*/  STL.64 [R1+0x1168], R22 ;  /* 0x0011681601007387 */ /* 0x020fe80000100a00 */
[----:B----4-:R0:W-:Y:S01]  /*34650*/  STL.64 [R1+0x1160], R20 ;  /* 0x0011601401007387 */ /* 0x0101e20000100a00 */
[----:B------:R-:W-:Y:S02]  /*34660*/  LOP3.LUT R3, R19, 0x7f, RZ, 0xc0, !PT ;  /* 0x0000007f13037812 */ /* 0x000fe400078ec0ff */
[----:B------:R-:W-:Y:S01]  /*34670*/  LOP3.LUT R24, R24, 0x1800, RZ, 0xc0, !PT ;  /* 0x0000180018187812 */ /* 0x000fe200078ec0ff */
[----:B------:R-:W-:Y:S04]  /*34680*/  LDS.128 R8, [R29] ;  /* 0x000000001d087984 */ /* 0x000fe80000000c00 */
[----:B------:R-:W-:Y:S04]  /*34690*/  LDS.128 R12, [R28] ;  /* 0x000000001c0c7984 */ /* 0x000fe80000000c00 */
[----:B0-----:R-:W2:Y:S04]  /*346a0*/  LDL.LU R20, [R1+0x30] ;  /* 0x0000300001147983 */ /* 0x001ea80000300800 */
[----:B------:R-:W2:Y:S04]  /*346b0*/  LDL.LU R21, [R1+0x34] ;  /* 0x0000340001157983 */ /* 0x000ea80000300800 */
[----:B------:R-:W4:Y:S04]  /*346c0*/  LDL.LU R22, [R1+0x38] ;  /* 0x0000380001167983 */ /* 0x000f280000300800 */
[----:B------:R-:W4:Y:S01]  /*346d0*/  LDL.LU R23, [R1+0x3c] ;  /* 0x00003c0001177983 */ /* 0x000f220000300800 */
[----:B------:R-:W-:-:S03]  /*346e0*/  IMAD R24, R3, 0x10, R24 ;  /* 0x0000001003187824 */ /* 0x000fc600078e0218 */
[----:B------:R-:W-:Y:S04]  /*346f0*/  LDS.128 R16, [R2] ;  /* 0x0000000002107984 */ /* 0x000fe80000000c00 */
[----:B------:R-:W0:Y:S04]  /*34700*/  LDS.128 R4, [R24] ;  /* 0x0000000018047984 */ /* 0x000e280000000c00 */
[----:B------:R-:W-:Y:S06]  /*34710*/  BAR.SYNC.DEFER_BLOCKING 0x0 ;  /* 0x0000000000007b1d */ /* 0x000fec0000010000 */
[----:B----4-:R-:W-:Y:S04]  /*34720*/  STL.64 [R1+0x1178], R22 ;  /* 0x0011781601007387 */ /* 0x010fe80000100a00 */
[----:B--2---:R1:W-:Y:S04]  /*34730*/  STL.64 [R1+0x1170], R20 ;  /* 0x0011701401007387 */ /* 0x0043e80000100a00 */
[----:B-1----:R-:W2:Y:S04]  /*34740*/  LDL.LU R20, [R1+0x20] ;  /* 0x0000200001147983 */ /* 0x002ea80000300800 */
[----:B------:R-:W2:Y:S04]  /*34750*/  LDL.LU R21, [R1+0x24] ;  /* 0x0000240001157983 */ /* 0x000ea80000300800 */
[----:B------:R-:W2:Y:S04]  /*34760*/  LDL.LU R22, [R1+0x28] ;  /* 0x0000280001167983 */ /* 0x000ea80000300800 */
[----:B------:R-:W2:Y:S04]  /*34770*/  LDL.LU R23, [R1+0x2c] ;  /* 0x00002c0001177983 */ /* 0x000ea80000300800 */
[----:B0-----:R-:W-:Y:S04]  /*34780*/  STL [R1+0x10f8], R7 ;  /* 0x0010f80701007387 */ /* 0x001fe80000100800 */
[----:B------:R-:W-:Y:S04]  /*34790*/  STL.64 [R1+0x1108], R10 ;  /* 0x0011080a01007387 */ /* 0x000fe80000100a00 */
[----:B------:R-:W-:Y:S04]  /*347a0*/  STL.64 [R1+0x1118], R14 ;  /* 0x0011180e01007387 */ /* 0x000fe80000100a00 */
[----:B------:R0:W-:Y:S04]  /*347b0*/  STL.64 [R1+0x1110], R12 ;  /* 0x0011100c01007387 */ /* 0x0001e80000100a00 */
        /* <DEDUP_REMOVED lines=10> */
[----:B--2---:R-:W-:Y:S04]  /*34860*/  STS.128 [R0], R20 ;  /* 0x0000001400007388 */ /* 0x004fe80000000c00 */
[----:B-----5:R-:W-:Y:S04]  /*34870*/  STL.64 [R1+0x1138], R14 ;  /* 0x0011380e01007387 */ /* 0x020fe80000100a00 */
[----:B----4-:R0:W-:Y:S04]  /*34880*/  STL.64 [R1+0x1130], R12 ;  /* 0x0011300c01007387 */ /* 0x0101e80000100a00 */
[----:B0-----:R-:W2:Y:S04]  /*34890*/  LDL.LU R12, [R1+0x70] ;  /* 0x00007000010c7983 */ /* 0x001ea80000300800 */
[----:B------:R-:W2:Y:S04]  /*348a0*/  LDL.LU R13, [R1+0x74] ;  /* 0x00007400010d7983 */ /* 0x000ea80000300800 */
[----:B------:R-:W2:Y:S04]  /*348b0*/  LDL.LU R14, [R1+0x78] ;  /* 0x00007800010e7983 */ /* 0x000ea80000300800 */
[----:B------:R-:W2:Y:S04]  /*348c0*/  LDL.LU R15, [R1+0x7c] ;  /* 0x00007c00010f7983 */ /* 0x000ea80000300800 */
[----:B------:R-:W4:Y:S04]  /*348d0*/  LDL.LU.64 R22, [R1+0x1178] ;  /* 0x0011780001167983 */ /* 0x000f280000300a00 */
[----:B------:R-:W4:Y:S04]  /*348e0*/  LDL.LU.64 R20, [R1+0x1170] ;  /* 0x0011700001147983 */ /* 0x000f280000300a00 */
[----:B----4-:R0:W-:Y:S04]  /*348f0*/  STS.128 [R0+0x80], R20 ;  /* 0x0000801400007388 */ /* 0x0101e80000000c00 */
[----:B0-----:R-:W4:Y:S04]  /*34900*/  LDL.LU.64 R22, [R1+0x1168] ;  /* 0x0011680001167983 */ /* 0x001f280000300a00 */
[----:B------:R-:W4:Y:S04]  /*34910*/  LDL.LU.64 R20, [R1+0x1160] ;  /* 0x0011600001147983 */ /* 0x000f280000300a00 */
[----:B------:R-:W5:Y:S04]  /*34920*/  LDL.LU R11, [R1+0xb0] ;  /* 0x0000b000010b7983 */ /* 0x000f680000300800 */
[----:B----4-:R0:W-:Y:S04]  /*34930*/  STS.128 [R0+0x400], R20 ;  /* 0x0004001400007388 */ /* 0x0101e80000000c00 */
[----:B0-----:R-:W4:Y:S04]  /*34940*/  LDL.LU.64 R22, [R1+0x1158] ;  /* 0x0011580001167983 */ /* 0x001f280000300a00 */
[----:B------:R-:W4:Y:S04]  /*34950*/  LDL.LU.64 R20, [R1+0x1150] ;  /* 0x0011500001147983 */ /* 0x000f280000300a00 */
[----:B------:R-:W2:Y:S04]  /*34960*/  LDL.LU R10, [R1+0x5c0] ;  /* 0x0005c000010a7983 */ /* 0x000ea80000300800 */
[----:B------:R-:W2:Y:S04]  /*34970*/  LDL R7, [R1+0x678] ;  /* 0x0006780001077983 */ /* 0x000ea80000100800 */
[----:B----4-:R-:W-:Y:S04]  /*34980*/  STS.128 [R0+0x480], R20 ;  /* 0x0004801400007388 */ /* 0x010fe80000000c00 */
[----:B------:R-:W-:Y:S06]  /*34990*/  BAR.SYNC.DEFER_BLOCKING 0x0 ;  /* 0x0000000000007b1d */ /* 0x000fec0000010000 */
[----:B------:R-:W0:Y:S04]  /*349a0*/  LDS.128 R20, [R24] ;  /* 0x0000000018147984 */ /* 0x000e280000000c00 */
[----:B0-----:R-:W-:Y:S04]  /*349b0*/  STL.64 [R1+0x40], R20 ;  /* 0x0000401401007387 */ /* 0x001fe80000100a00 */
[----:B------:R-:W-:Y:S04]  /*349c0*/  STL.64 [R1+0x48], R22 ;  /* 0x0000481601007387 */ /* 0x000fe80000100a00 */
[----:B------:R-:W0:Y:S04]  /*349d0*/  LDS.128 R20, [R29] ;  /* 0x000000001d147984 */ /* 0x000e280000000c00 */
[----:B0-----:R-:W-:Y:S04]  /*349e0*/  STL.64 [R1+0x30], R20 ;  /* 0x0000301401007387 */ /* 0x001fe80000100a00 */
[----:B------:R-:W-:Y:S04]  /*349f0*/  STL.64 [R1+0x38], R22 ;  /* 0x0000381601007387 */ /* 0x000fe80000100a00 */
[----:B------:R-:W0:Y:S04]  /*34a00*/  LDS.128 R20, [R28] ;  /* 0x000000001c147984 */ /* 0x000e280000000c00 */
[----:B0-----:R-:W-:Y:S04]  /*34a10*/  STL.64 [R1+0x20], R20 ;  /* 0x0000201401007387 */ /* 0x001fe80000100a00 */
[----:B------:R-:W-:Y:S04]  /*34a20*/  STL.64 [R1+0x28], R22 ;  /* 0x0000281601007387 */ /* 0x000fe80000100a00 */
[----:B------:R-:W0:Y:S04]  /*34a30*/  LDS.128 R20, [R2] ;  /* 0x0000000002147984 */ /* 0x000e280000000c00 */
[----:B------:R-:W-:Y:S06]  /*34a40*/  BAR.SYNC.DEFER_BLOCKING 0x0 ;  /* 0x0000000000007b1d */ /* 0x000fec0000010000 */
[----:B--2---:R-:W-:Y:S04]  /*34a50*/  STS.128 [R0+0x80], R12 ;  /* 0x0000800c00007388 */ /* 0x004fe80000000c00 */
[----:B0-----:R-:W-:Y:S04]  /*34a60*/  STL.64 [R1+0x10], R20 ;  /* 0x0000101401007387 */ /* 0x001fe80000100a00 */
[----:B------:R0:W-:Y:S04]  /*34a70*/  STL.64 [R1+0x18], R22 ;  /* 0x0000181601007387 */ /* 0x0001e80000100a00 */
[----:B0-----:R-:W2:Y:S04]  /*34a80*/  LDL.LU.64 R22, [R1+0x1148] ;  /* 0x0011480001167983 */ /* 0x001ea80000300a00 */
[----:B------:R-:W2:Y:S04]  /*34a90*/  LDL.LU.64 R20, [R1+0x1140] ;  /* 0x0011400001147983 */ /* 0x000ea80000300a00 */
[----:B------:R-:W4:Y:S04]  /*34aa0*/  LDL.LU.64 R14, [R1+0x1138] ;  /* 0x00113800010e7983 */ /* 0x000f280000300a00 */
[----:B------:R-:W4:Y:S04]  /*34ab0*/  LDL.LU.64 R12, [R1+0x1130] ;  /* 0x00113000010c7983 */ /* 0x000f280000300a00 */
[----:B----4-:R0:W-:Y:S04]  /*34ac0*/  STS.128 [R0+0x400], R12 ;  /* 0x0004000c00007388 */ /* 0x0101e80000000c00 */
[----:B0-----:R-:W4:Y:S04]  /*34ad0*/  LDL.LU.64 R14, [R1+0x1128] ;  /* 0x00112800010e7983 */ /* 0x001f280000300a00 */
[----:B------:R-:W4:Y:S04]  /*34ae0*/  LDL.LU.64 R12, [R1+0x1120] ;  /* 0x00112000010c7983 */ /* 0x000f280000300a00 */
[----:B--2---:R0:W-:Y:S01]  /*34af0*/  STS.128 [R0], R20 ;  /* 0x0000001400007388 */ /* 0x0041e20000000c00 */
[C---:B---3--:R-:W-:Y:S01]  /*34b00*/  IMAD R3, R27.reuse, c[0x0][0x194], RZ ;  /* 0x000065001b037a24 */ /* 0x048fe200078e02ff */
[----:B------:R-:W-:-:S02]  /*34b10*/  ISETP.GE.AND P0, PT, R27, c[0x0][0x178], PT ;  /* 0x00005e001b007a0c */ /* 0x000fc40003f06270 */
[C---:B------:R-:W-:Y:S02]  /*34b20*/  ISETP.GE.AND P3, PT, R10.reuse, c[0x0][0x17c], PT ;  /* 0x00005f000a007a0c */ /* 0x040fe40003f66270 */
[----:B------:R-:W-:Y:S02]  /*34b30*/  LEA R2, P2, R3, c[0x0][0x170], 0x1 ;  /* 0x00005c0003027a11 */ /* 0x000fe400078408ff */
[----:B------:R-:W-:Y:S01]  /*34b40*/  ISETP.LT.AND P0, PT, R10, c[0x0][0x17c], !P0 ;  /* 0x00005f000a007a0c */ /* 0x000fe20004701270 */
[----:B0-----:R-:W-:-:S04]  /*34b50*/  IMAD.MOV.U32 R21, RZ, RZ, c[0x0][0x194] ;  /* 0x00006500ff157624 */ /* 0x001fc800078e00ff */
[----:B------:R-:W-:Y:S01]  /*34b60*/  IMAD R21, R21, 0x80, R3 ;  /* 0x0000008015157824 */ /* 0x000fe200078e0203 */
[----:B------:R-:W-:Y:S01]  /*34b70*/  LEA.HI.X.SX32 R3, R3, c[0x0][0x174], 0x1, P2 ;  /* 0x00005d0003037a11 */ /* 0x000fe200010f0eff */
[----:B------:R-:W-:Y:S01]  /*34b80*/  IMAD R10, R10, c[0x0][0x198], RZ ;  /* 0x000066000a0a7a24 */ /* 0x000fe200078e02ff */
[----:B------:R-:W-:Y:S02]  /*34b90*/  ISETP.LT.AND P3, PT, R7, c[0x0][0x178], !P3 ;  /* 0x00005e0007007a0c */ /* 0x000fe40005f61270 */
[C---:B------:R-:W-:Y:S01]  /*34ba0*/  LEA R20, P2, R21.reuse, c[0x0][0x170], 0x1 ;  /* 0x00005c0015147a11 */ /* 0x040fe200078408ff */
[----:B----4-:R0:W-:Y:S04]  /*34bb0*/  STS.128 [R0+0x480], R12 ;  /* 0x0004800c00007388 */ /* 0x0101e80000000c00 */
[----:B0-----:R-:W2:Y:S04]  /*34bc0*/  LDL.LU.64 R14, [R1+0x1118] ;  /* 0x00111800010e7983 */ /* 0x001ea80000300a00 */
[----:B------:R-:W3:Y:S04]  /*34bd0*/  LDL.LU.64 R12, [R1+0x1110] ;  /* 0x00111000010c7983 */ /* 0x000ee80000300a00 */
[----:B------:R-:W4:Y:S01]  /*34be0*/  LDL.LU R24, [R1+0xff8] ;  /* 0x000ff80001187983 */ /* 0x000f220000300800 */
[----:B------:R-:W-:Y:S01]  /*34bf0*/  LEA.HI.X.SX32 R21, R21, c[0x0][0x174], 0x1, P2 ;  /* 0x00005d0015157a11 */ /* 0x000fe200010f0eff */
[----:B------:R-:W-:-:S02]  /*34c00*/  IMAD.WIDE R28, R10, 0x2, R2 ;  /* 0x000000020a1c7825 */ /* 0x000fc400078e0202 */
[----:B------:R-:W-:Y:S01]  /*34c10*/  BAR.SYNC.DEFER_BLOCKING 0x0 ;  /* 0x0000000000007b1d */ /* 0x000fe20000010000 */
[----:B------:R-:W-:Y:S01]  /*34c20*/  ISETP.LT.AND P2, PT, R27, c[0x0][0x178], !P6 ;  /* 0x00005e001b007a0c */ /* 0x000fe20007741270 */
[----:B------:R-:W-:-:S04]  /*34c30*/  IMAD.WIDE R22, R10, 0x2, R20 ;  /* 0x000000020a167825 */ /* 0x000fc800078e0214 */
[----:B-----5:R0:W-:Y:S04]  /*34c40*/  @P0 STG.E.U16 [R28.64], R11 ;  /* 0x0000000b1c000986 */ /* 0x0201e8000c101506 */
[----:B------:R1:W-:Y:S01]  /*34c50*/  @P3 STG.E.U16 [R22.64], R4 ;  /* 0x0000000416003986 */ /* 0x0003e2000c101506 */
[----:B0-----:R-:W-:-:S03]  /*34c60*/  IADD3 R28, R10, c[0x0][0x198], RZ ;  /* 0x000066000a1c7a10 */ /* 0x001fc60007ffe0ff */
[----:B------:R-:W5:Y:S01]  /*34c70*/  LDL.LU R29, [R1+0xff4] ;  /* 0x000ff400011d7983 */ /* 0x000f620000300800 */
[----:B-1----:R-:W-:Y:S01]  /*34c80*/  PRMT R4, R11, 0x7632, R4 ;  /* 0x000076320b047816 */ /* 0x002fe20000000004 */
[----:B------:R-:W-:Y:S01]  /*34c90*/  IMAD.WIDE R22, R28, 0x2, R2 ;  /* 0x000000021c167825 */ /* 0x000fe200078e0202 */
[----:B------:R-:W-:Y:S02]  /*34ca0*/  ISETP.LT.AND P0, PT, R7, c[0x0][0x178], !P6 ;  /* 0x00005e0007007a0c */ /* 0x000fe40007701270 */
[----:B------:R-:W-:Y:S02]  /*34cb0*/  PRMT R25, R4, 0x7632, R25 ;  /* 0x0000763204197816 */ /* 0x000fe40000000019 */
[----:B------:R0:W-:Y:S01]  /*34cc0*/  @P2 STG.E.U16 [R22.64], R4 ;  /* 0x0000000416002986 */ /* 0x0001e2000c101506 */
[----:B------:R-:W-:-:S03]  /*34cd0*/  IMAD.WIDE R10, R28, 0x2, R20 ;  /* 0x000000021c0a7825 */ /* 0x000fc600078e0214 */
[----:B0-----:R-:W2:Y:S05]  /*34ce0*/  LDL.LU R4, [R1+0xa0] ;  /* 0x0000a00001047983 */ /* 0x001eaa0000300800 */
[----:B------:R0:W-:Y:S01]  /*34cf0*/  @P0 STG.E.U16 [R10.64], R25 ;  /* 0x000000190a000986 */ /* 0x0001e2000c101506 */
[----:B----4-:R-:W-:-:S03]  /*34d00*/  ISETP.GE.AND P2, PT, R24, c[0x0][0x17c], PT ;  /* 0x00005f0018007a0c */ /* 0x010fc60003f46270 */
[----:B------:R-:W4:Y:S04]  /*34d10*/  LDL.LU R24, [R1+0xffc] ;  /* 0x000ffc0001187983 */ /* 0x000f280000300800 */
[----:B0-----:R-:W3:Y:S04]  /*34d20*/  LDL.LU.64 R10, [R1+0x1108] ;  /* 0x00110800010a7983 */ /* 0x001ee80000300a00 */
[----:B------:R-:W3:Y:S01]  /*34d30*/  LDL.LU R25, [R1+0x1000] ;  /* 0x0010000001197983 */ /* 0x000ee20000300800 */
[----:B------:R-:W-:Y:S02]  /*34d40*/  ISETP.LT.AND P6, PT, R27, c[0x0][0x178], !P4 ;  /* 0x00005e001b007a0c */ /* 0x000fe400067c1270 */
[----:B------:R-:W-:-:S02]  /*34d50*/  ISETP.LT.AND P4, PT, R7, c[0x0][0x178], !P4 ;  /* 0x00005e0007007a0c */ /* 0x000fc40006781270 */
[----:B------:R-:W-:-:S05]  /*34d60*/  IADD3 R0, R28, c[0x0][0x198], RZ ;  /* 0x000066001c007a10 */ /* 0x000fca0007ffe0ff */
[C---:B------:R-:W-:Y:S01]  /*34d70*/  IMAD.WIDE R22, R0.reuse, 0x2, R20 ;  /* 0x0000000200167825 */ /* 0x040fe200078e0214 */
[----:B------:R-:W-:Y:S02]  /*34d80*/  ISETP.LT.AND P0, PT, R27, c[0x0][0x178], !P5 ;  /* 0x00005e001b007a0c */ /* 0x000fe40006f01270 */
[----:B------:R-:W-:Y:S02]  /*34d90*/  ISETP.LT.AND P5, PT, R7, c[0x0][0x178], !P5 ;  /* 0x00005e0007007a0c */ /* 0x000fe40006fa1270 */
[----:B-----5:R-:W-:Y:S01]  /*34da0*/  ISETP.GE.AND P3, PT, R29, c[0x0][0x17c], PT ;  /* 0x00005f001d007a0c */ /* 0x020fe20003f66270 */
[C---:B------:R-:W-:Y:S01]  /*34db0*/  IMAD.WIDE R28, R0.reuse, 0x2, R2 ;  /* 0x00000002001c7825 */ /* 0x040fe200078e0202 */
[----:B------:R-:W-:-:S04]  /*34dc0*/  IADD3 R0, R0, c[0x0][0x198], RZ ;  /* 0x0000660000007a10 */ /* 0x000fc80007ffe0ff */
[----:B--2---:R0:W-:Y:S04]  /*34dd0*/  @P6 STG.E.U16 [R28.64], R4 ;  /* 0x000000041c006986 */ /* 0x0041e8000c101506 */
[----:B------:R1:W-:Y:S01]  /*34de0*/  @P4 STG.E.U16 [R22.64], R8 ;  /* 0x0000000816004986 */ /* 0x0003e2000c101506 */
[----:B0-----:R-:W-:Y:S01]  /*34df0*/  IMAD.WIDE R28, R0, 0x2, R20 ;  /* 0x00000002001c7825 */ /* 0x001fe200078e0214 */
[----:B-1----:R-:W-:-:S03]  /*34e00*/  PRMT R8, R4, 0x7632, R8 ;  /* 0x0000763204087816 */ /* 0x002fc60000000008 */
[C---:B------:R-:W-:Y:S01]  /*34e10*/  IMAD.WIDE R22, R0.reuse, 0x2, R2 ;  /* 0x0000000200167825 */ /* 0x040fe200078e0202 */
[----:B------:R-:W-:Y:S02]  /*34e20*/  IADD3 R4, R0, c[0x0][0x198], RZ ;  /* 0x0000660000047a10 */ /* 0x000fe40007ffe0ff */
[----:B------:R-:W2:Y:S01]  /*34e30*/  LDL.LU R0, [R1+0xc0] ;  /* 0x0000c00001007983 */ /* 0x000ea20000300800 */
[----:B------:R-:W-:-:S03]  /*34e40*/  PRMT R26, R8, 0x7632, R26 ;  /* 0x00007632081a7816 */ /* 0x000fc6000000001a */
[----:B------:R-:W-:Y:S04]  /*34e50*/  @P0 STG.E.U16 [R22.64], R8 ;  /* 0x0000000816000986 */ /* 0x000fe8000c101506 */
[----:B------:R0:W-:Y:S01]  /*34e60*/  @P5 STG.E.U16 [R28.64], R26 ;  /* 0x0000001a1c005986 */ /* 0x0001e2000c101506 */
[----:B----4-:R-:W-:-:S03]  /*34e70*/  ISETP.GE.AND P4, PT, R24, c[0x0][0x17c], PT ;  /* 0x00005f0018007a0c */ /* 0x010fc60003f86270 */
[----:B------:R-:W4:Y:S01]  /*34e80*/  LDL.LU R24, [R1+0x1104] ;  /* 0x0011040001187983 */ /* 0x000f220000300800 */
[----:B---3--:R-:W-:-:S03]  /*34e90*/  ISETP.GE.AND P0, PT, R25, c[0x0][0x17c], PT ;  /* 0x00005f0019007a0c */ /* 0x008fc60003f06270 */
[----:B------:R-:W3:Y:S04]  /*34ea0*/  LDL.LU R25, [R1+0x1100] ;  /* 0x0011000001197983 */ /* 0x000ee80000300800 */
[----:B0-----:R-:W5:Y:S01]  /*34eb0*/  LDL.LU R26, [R1+0x1008] ;  /* 0x00100800011a7983 */ /* 0x001f620000300800 */
[----:B------:R-:W-:Y:S02]  /*34ec0*/  ISETP.LT.AND P6, PT, R27, c[0x0][0x178], !P1 ;  /* 0x00005e001b007a0c */ /* 0x000fe40004fc1270 */
[----:B------:R-:W-:Y:S01]  /*34ed0*/  ISETP.LT.AND P1, PT, R7, c[0x0][0x178], !P1 ;  /* 0x00005e0007007a0c */ /* 0x000fe20004f21270 */
[C---:B------:R-:W-:Y:S01]  /*34ee0*/  IMAD.WIDE R22, R4.reuse, 0x2, R2 ;  /* 0x0000000204167825 */ /* 0x040fe200078e0202 */
[----:B------:R-:W-:Y:S02]  /*34ef0*/  ISETP.LT.AND P5, PT, R27, c[0x0][0x178], !P3 ;  /* 0x00005e001b007a0c */ /* 0x000fe40005fa1270 */
[----:B------:R-:W-:Y:S01]  /*34f00*/  ISETP.LT.AND P3, PT, R7, c[0x0][0x178], !P3 ;  /* 0x00005e0007007a0c */ /* 0x000fe20005f61270 */
[C---:B------:R-:W-:Y:S01]  /*34f10*/  IMAD.WIDE R28, R4.reuse, 0x2, R20 ;  /* 0x00000002041c7825 */ /* 0x040fe200078e0214 */
[----:B------:R-:W-:-:S05]  /*34f20*/  IADD3 R4, R4, c[0x0][0x198], RZ ;  /* 0x0000660004047a10 */ /* 0x000fca0007ffe0ff */
[----:B--2---:R0:W-:Y:S01]  /*34f30*/  @P6 STG.E.U16 [R22.64], R0 ;  /* 0x0000000016006986 */ /* 0x0041e2000c101506 */
[----:B------:R-:W-:Y:S02]  /*34f40*/  PRMT R8, R0, 0x7632, R8 ;  /* 0x0000763200087816 */ /* 0x000fe40000000008 */
[----:B------:R-:W-:Y:S01]  /*34f50*/  ISETP.LT.AND P6, PT, R27, c[0x0][0x178], !P2 ;  /* 0x00005e001b007a0c */ /* 0x000fe200057c1270 */
[----:B------:R1:W-:Y:S01]  /*34f60*/  @P1 STG.E.U16 [R28.64], R12 ;  /* 0x0000000c1c001986 */ /* 0x0003e2000c101506 */
[----:B------:R-:W-:Y:S02]  /*34f70*/  ISETP.LT.AND P2, PT, R7, c[0x0][0x178], !P2 ;  /* 0x00005e0007007a0c */ /* 0x000fe40005741270 */
[C---:B0-----:R-:W-:Y:S01]  /*34f80*/  IADD3 R0, R4.reuse, c[0x0][0x198], RZ ;  /* 0x0000660004007a10 */ /* 0x041fe20007ffe0ff */
[----:B------:R-:W-:-:S04]  /*34f90*/  IMAD.WIDE R22, R4, 0x2, R20 ;  /* 0x0000000204167825 */ /* 0x000fc800078e0214 */
[----:B-1----:R-:W-:Y:S01]  /*34fa0*/  IMAD.WIDE R28, R4, 0x2, R2 ;  /* 0x00000002041c7825 */ /* 0x002fe200078e0202 */
[----:B------:R-:W-:Y:S01]  /*34fb0*/  PRMT R12, R12, 0x7632, R12 ;  /* 0x000076320c0c7816 */ /* 0x000fe2000000000c */
[----:B------:R-:W2:Y:S04]  /*34fc0*/  LDL.LU R4, [R1+0x1004] ;  /* 0x0010040001047983 */ /* 0x000ea80000300800 */
[----:B------:R0:W-:Y:S04]  /*34fd0*/  @P5 STG.E.U16 [R28.64], R8 ;  /* 0x000000081c005986 */ /* 0x0001e8000c101506 */
[----:B------:R1:W-:Y:S01]  /*34fe0*/  @P3 STG.E.U16 [R22.64], R12 ;  /* 0x0000000c16003986 */ /* 0x0003e2000c101506 */
[----:B0-----:R-:W-:-:S04]  /*34ff0*/  IMAD.WIDE R28, R0, 0x2, R2 ;  /* 0x00000002001c7825 */ /* 0x001fc800078e0202 */
[----:B-1----:R-:W-:Y:S01]  /*35000*/  IMAD.WIDE R22, R0, 0x2, R20 ;  /* 0x0000000200167825 */ /* 0x002fe200078e0214 */
[----:B------:R-:W-:Y:S01]  /*35010*/  PRMT R12, R16, 0x7632, R12 ;  /* 0x00007632100c7816 */ /* 0x000fe2000000000c */
[----:B----4-:R0:W-:Y:S01]  /*35020*/  @P6 STG.E.U16 [R28.64], R24 ;  /* 0x000000181c006986 */ /* 0x0101e2000c101506 */
[----:B------:R-:W-:-:S03]  /*35030*/  PRMT R8, R24, 0x7632, R8 ;  /* 0x0000763218087816 */ /* 0x000fc60000000008 */
[----:B------:R1:W-:Y:S01]  /*35040*/  @P2 STG.E.U16 [R22.64], R16 ;  /* 0x0000001016002986 */ /* 0x0003e2000c101506 */
[----:B-----5:R-:W-:-:S03]  /*35050*/  ISETP.GE.AND P5, PT, R26, c[0x0][0x17c], PT ;  /* 0x00005f001a007a0c */ /* 0x020fc60003fa6270 */
[----:B------:R-:W4:Y:S04]  /*35060*/  LDL.LU R26, [R1+0x1010] ;  /* 0x00101000011a7983 */ /* 0x000f280000300800 */
[----:B0-----:R-:W5:Y:S04]  /*35070*/  LDL.LU R24, [R1+0xb4] ;  /* 0x0000b40001187983 */ /* 0x001f680000300800 */
[----:B-1----:R-:W3:Y:S01]  /*35080*/  LDL.LU R16, [R1+0x100c] ;  /* 0x00100c0001107983 */ /* 0x002ee20000300800 */
[----:B------:R-:W-:Y:S02]  /*35090*/  ISETP.LT.AND P3, PT, R27, c[0x0][0x178], !P4 ;  /* 0x00005e001b007a0c */ /* 0x000fe40006761270 */
[----:B--2---:R-:W-:-:S02]  /*350a0*/  ISETP.GE.AND P1, PT, R4, c[0x0][0x17c], PT ;  /* 0x00005f0004007a0c */ /* 0x004fc40003f26270 */
[----:B------:R-:W-:-:S05]  /*350b0*/  IADD3 R4, R0, c[0x0][0x198], RZ ;  /* 0x0000660000047a10 */ /* 0x000fca0007ffe0ff */
[----:B------:R-:W-:-:S05]  /*350c0*/  IMAD.WIDE R28, R4, 0x2, R2 ;  /* 0x00000002041c7825 */ /* 0x000fca00078e0202 */
[----:B------:R0:W-:Y:S01]  /*350d0*/  @P3 STG.E.U16 [R28.64], R8 ;  /* 0x000000081c003986 */ /* 0x0001e2000c101506 */
[----:B----4-:R-:W-:-:S03]  /*350e0*/  ISETP.GE.AND P3, PT, R26, c[0x0][0x17c], PT ;  /* 0x00005f001a007a0c */ /* 0x010fc60003f66270 */
[----:B------:R-:W2:Y:S01]  /*350f0*/  LDL.LU R26, [R1+0x1014] ;  /* 0x00101400011a7983 */ /* 0x000ea20000300800 */
[----:B---3--:R-:W-:-:S03]  /*35100*/  ISETP.GE.AND P2, PT, R16, c[0x0][0x17c], PT ;  /* 0x00005f0010007a0c */ /* 0x008fc60003f46270 */
[----:B------:R-:W3:Y:S01]  /*35110*/  LDL.LU R16, [R1+0x1018] ;  /* 0x0010180001107983 */ /* 0x000ee20000300800 */
[----:B------:R-:W-:Y:S02]  /*35120*/  ISETP.LT.AND P4, PT, R7, c[0x0][0x178], !P4 ;  /* 0x00005e0007007a0c */ /* 0x000fe40006781270 */
[----:B------:R-:W-:Y:S02]  /*35130*/  ISETP.LT.AND P6, PT, R27, c[0x0][0x178], !P0 ;  /* 0x00005e001b007a0c */ /* 0x000fe400047c1270 */
[----:B------:R-:W-:Y:S01]  /*35140*/  ISETP.LT.AND P0, PT, R7, c[0x0][0x178], !P0 ;  /* 0x00005e0007007a0c */ /* 0x000fe20004701270 */
[C---:B------:R-:W-:Y:S01]  /*35150*/  IMAD.WIDE R22, R4.reuse, 0x2, R20 ;  /* 0x0000000204167825 */ /* 0x040fe200078e0214 */
[----:B------:R-:W-:-:S05]  /*35160*/  IADD3 R0, R4, c[0x0][0x198], RZ ;  /* 0x0000660004007a10 */ /* 0x000fca0007ffe0ff */
[C---:B0-----:R-:W-:Y:S02]  /*35170*/  IMAD.WIDE R28, R0.reuse, 0x2, R2 ;  /* 0x00000002001c7825 */ /* 0x041fe400078e0202 */
[----:B------:R0:W-:Y:S04]  /*35180*/  @P4 STG.E.U16 [R22.64], R12 ;  /* 0x0000000c16004986 */ /* 0x0001e8000c101506 */
[----:B-----5:R1:W-:Y:S01]  /*35190*/  @P6 STG.E.U16 [R28.64], R24 ;  /* 0x000000181c006986 */ /* 0x0203e2000c101506 */
[C---:B0-----:R-:W-:Y:S01]  /*351a0*/  IMAD.WIDE R22, R0.reuse, 0x2, R20 ;  /* 0x0000000200167825 */ /* 0x041fe200078e0214 */
[----:B------:R-:W-:-:S04]  /*351b0*/  IADD3 R0, R0, c[0x0][0x198], RZ ;  /* 0x0000660000007a10 */ /* 0x000fc80007ffe0ff */
[----:B------:R0:W-:Y:S01]  /*351c0*/  @P0 STG.E.U16 [R22.64], R5 ;  /* 0x0000000516000986 */ /* 0x0001e2000c101506 */
[C---:B-1----:R-:W-:Y:S01]  /*351d0*/  IMAD.WIDE R28, R0.reuse, 0x2, R2 ;  /* 0x00000002001c7825 */ /* 0x042fe200078e0202 */
[----:B------:R-:W-:Y:S02]  /*351e0*/  IADD3 R4, R0, c[0x0][0x198], RZ ;  /* 0x0000660000047a10 */ /* 0x000fe40007ffe0ff */
[----:B0-----:R-:W-:Y:S01]  /*351f0*/  PRMT R5, R24, 0x7632, R5 ;  /* 0x0000763218057816 */ /* 0x001fe20000000005 */
[----:B------:R-:W-:Y:S01]  /*35200*/  IMAD.WIDE R22, R0, 0x2, R20 ;  /* 0x0000000200167825 */ /* 0x000fe200078e0214 */
[----:B------:R-:W4:Y:S04]  /*35210*/  LDL.LU R24, [R1+0xc4] ;  /* 0x0000c40001187983 */ /* 0x000f280000300800 */
[----:B------:R-:W5:Y:S01]  /*35220*/  LDL.LU R0, [R1+0xa4] ;  /* 0x0000a40001007983 */ /* 0x000f620000300800 */
[----:B------:R-:W-:-:S13]  /*35230*/  ISETP.LT.AND P4, PT, R27, c[0x0][0x178], !P1 ;  /* 0x00005e001b007a0c */ /* 0x000fda0004f81270 */
[----:B------:R0:W-:Y:S01]  /*35240*/  @P4 STG.E.U16 [R28.64], R5 ;  /* 0x000000051c004986 */ /* 0x0001e2000c101506 */
[----:B--2---:R-:W-:-:S03]  /*35250*/  ISETP.GE.AND P0, PT, R26, c[0x0][0x17c], PT ;  /* 0x00005f001a007a0c */ /* 0x004fc60003f06270 */
[----:B------:R-:W2:Y:S01]  /*35260*/  LDL.LU R26, [R1+0x10fc] ;  /* 0x0010fc00011a7983 */ /* 0x000ea20000300800 */
[----:B---3--:R-:W-:-:S03]  /*35270*/  ISETP.GE.AND P4, PT, R16, c[0x0][0x17c], PT ;  /* 0x00005f0010007a0c */ /* 0x008fc60003f86270 */
[----:B------:R-:W3:Y:S01]  /*35280*/  LDL.LU R16, [R1+0x1020] ;  /* 0x0010200001107983 */ /* 0x000ee20000300800 */
[----:B------:R-:W-:Y:S02]  /*35290*/  ISETP.LT.AND P1, PT, R7, c[0x0][0x178], !P1 ;  /* 0x00005e0007007a0c */ /* 0x000fe40004f21270 */
[----:B------:R-:W-:Y:S02]  /*352a0*/  ISETP.LT.AND P6, PT, R27, c[0x0][0x178], !P5 ;  /* 0x00005e001b007a0c */ /* 0x000fe40006fc1270 */
[----:B------:R-:W-:Y:S02]  /*352b0*/  ISETP.LT.AND P5, PT, R7, c[0x0][0x178], !P5 ;  /* 0x00005e0007007a0c */ /* 0x000fe40006fa1270 */
[----:B------:R-:W-:Y:S01]  /*352c0*/  PRMT R8, R5, 0x7632, R8 ;  /* 0x0000763205087816 */ /* 0x000fe20000000008 */
[----:B0-----:R-:W-:-:S06]  /*352d0*/  IMAD.WIDE R28, R4, 0x2, R2 ;  /* 0x00000002041c7825 */ /* 0x001fcc00078e0202 */
[----:B------:R0:W-:Y:S01]  /*352e0*/  @P1 STG.E.U16 [R22.64], R8 ;  /* 0x0000000816001986 */ /* 0x0001e2000c101506 */
[----:B------:R-:W-:Y:S01]  /*352f0*/  ISETP.LT.AND P1, PT, R27, c[0x0][0x178], !P2 ;  /* 0x00005e001b007a0c */ /* 0x000fe20005721270 */
[C---:B0-----:R-:W-:Y:S01]  /*35300*/  IMAD.WIDE R22, R4.reuse, 0x2, R20 ;  /* 0x0000000204167825 */ /* 0x041fe200078e0214 */
[----:B------:R-:W-:Y:S01]  /*35310*/  IADD3 R4, R4, c[0x0][0x198], RZ ;  /* 0x0000660004047a10 */ /* 0x000fe20007ffe0ff */
[----:B-----5:R0:W-:Y:S01]  /*35320*/  @P6 STG.E.U16 [R28.64], R0 ;  /* 0x000000001c006986 */ /* 0x0201e2000c101506 */
[----:B------:R-:W-:-:S03]  /*35330*/  PRMT R8, R0, 0x7632, R8 ;  /* 0x0000763200087816 */ /* 0x000fc60000000008 */
[----:B------:R1:W-:Y:S04]  /*35340*/  @P5 STG.E.U16 [R22.64], R9 ;  /* 0x0000000916005986 */ /* 0x0003e8000c101506 */
[----:B0-----:R-:W5:Y:S01]  /*35350*/  LDL.LU R29, [R1+0x101c] ;  /* 0x00101c00011d7983 */ /* 0x001f620000300800 */
[----:B-1----:R-:W-:-:S03]  /*35360*/  IMAD.WIDE R22, R4, 0x2, R2 ;  /* 0x0000000204167825 */ /* 0x002fc600078e0202 */
[----:B------:R-:W2:Y:S04]  /*35370*/  LDL.LU R28, [R1+0x1024] ;  /* 0x00102400011c7983 */ /* 0x000ea80000300800 */
[----:B------:R0:W-:Y:S04]  /*35380*/  @P1 STG.E.U16 [R22.64], R8 ;  /* 0x0000000816001986 */ /* 0x0001e8000c101506 */
[----:B0-----:R-:W2:Y:S04]  /*35390*/  LDL.LU R23, [R1+0x1028] ;  /* 0x0010280001177983 */ /* 0x001ea80000300800 */
[----:B------:R-:W2:Y:S01]  /*353a0*/  LDL.LU R22, [R1+0x102c] ;  /* 0x00102c0001167983 */ /* 0x000ea20000300800 */
[----:B------:R-:W-:-:S02]  /*353b0*/  ISETP.LT.AND P2, PT, R7, c[0x0][0x178], !P2 ;  /* 0x00005e0007007a0c */ /* 0x000fc40005741270 */
[----:B------:R-:W-:Y:S02]  /*353c0*/  ISETP.LT.AND P5, PT, R27, c[0x0][0x178], !P3 ;  /* 0x00005e001b007a0c */ /* 0x000fe40005fa1270 */
[C---:B------:R-:W-:Y:S01]  /*353d0*/  IADD3 R0, R4.reuse, c[0x0][0x198], RZ ;  /* 0x0000660004007a10 */ /* 0x040fe20007ffe0ff */
[----:B------:R-:W-:Y:S01]  /*353e0*/  IMAD.WIDE R4, R4, 0x2, R20 ;  /* 0x0000000204047825 */ /* 0x000fe200078e0214 */
[----:B------:R-:W-:-:S03]  /*353f0*/  PRMT R12, R9, 0x7632, R12 ;  /* 0x00007632090c7816 */ /* 0x000fc6000000000c */
[----:B------:R-:W-:-:S04]  /*35400*/  IMAD.WIDE R8, R0, 0x2, R2 ;  /* 0x0000000200087825 */ /* 0x000fc800078e0202 */
[----:B------:R0:W-:Y:S04]  /*35410*/  @P2 STG.E.U16 [R4.64], R12 ;  /* 0x0000000c04002986 */ /* 0x0001e8000c101506 */
[----:B----4-:R1:W-:Y:S01]  /*35420*/  @P5 STG.E.U16 [R8.64], R24 ;  /* 0x0000001808005986 */ /* 0x0103e2000c101506 */
[----:B0-----:R-:W-:Y:S02]  /*35430*/  PRMT R12, R24, 0x7632, R12 ;  /* 0x00007632180c7816 */ /* 0x001fe4000000000c */
[----:B---3--:R-:W-:Y:S02]  /*35440*/  ISETP.GE.AND P1, PT, R16, c[0x0][0x17c], PT ;  /* 0x00005f0010007a0c */ /* 0x008fe40003f26270 */
[----:B------:R-:W3:Y:S04]  /*35450*/  LDL.LU R16, [R1+0x1030] ;  /* 0x0010300001107983 */ /* 0x000ee80000300800 */
[----:B-1----:R-:W4:Y:S01]  /*35460*/  LDL.LU R24, [R1+0xb8] ;  /* 0x0000b80001187983 */ /* 0x002f220000300800 */
[----:B------:R-:W-:-:S02]  /*35470*/  ISETP.LT.AND P3, PT, R7, c[0x0][0x178], !P3 ;  /* 0x00005e0007007a0c */ /* 0x000fc40005f61270 */
[----:B------:R-:W-:Y:S01]  /*35480*/  ISETP.LT.AND P2, PT, R27, c[0x0][0x178], !P0 ;  /* 0x00005e001b007a0c */ /* 0x000fe20004741270 */
[C---:B------:R-:W-:Y:S01]  /*35490*/  IMAD.WIDE R4, R0.reuse, 0x2, R20 ;  /* 0x0000000200047825 */ /* 0x040fe200078e0214 */
[----:B------:R-:W-:Y:S02]  /*354a0*/  ISETP.LT.AND P0, PT, R7, c[0x0][0x178], !P0 ;  /* 0x00005e0007007a0c */ /* 0x000fe40004701270 */
[----:B------:R-:W-:Y:S02]  /*354b0*/  IADD3 R8, R0, c[0x0][0x198], RZ ;  /* 0x0000660000087a10 */ /* 0x000fe40007ffe0ff */
[----:B------:R-:W-:Y:S02]  /*354c0*/  ISETP.LT.AND P5, PT, R27, c[0x0][0x178], !P4 ;  /* 0x00005e001b007a0c */ /* 0x000fe400067a1270 */
[----:B------:R-:W-:Y:S02]  /*354d0*/  ISETP.LT.AND P4, PT, R7, c[0x0][0x178], !P4 ;  /* 0x00005e0007007a0c */ /* 0x000fe40006781270 */
[C---:B------:R-:W-:Y:S01]  /*354e0*/  IADD3 R0, R8.reuse, c[0x0][0x198], RZ ;  /* 0x0000660008007a10 */ /* 0x040fe20007ffe0ff */
[----:B------:R0:W-:Y:S02]  /*354f0*/  @P3 STG.E.U16 [R4.64], R13 ;  /* 0x0000000d04003986 */ /* 0x0001e4000c101506 */
[----:B0-----:R-:W-:Y:S01]  /*35500*/  IMAD.WIDE R4, R8, 0x2, R2 ;  /* 0x0000000208047825 */ /* 0x001fe200078e0202 */
[----:B------:R-:W-:-:S03]  /*35510*/  PRMT R13, R13, 0x7632, R13 ;  /* 0x000076320d0d7816 */ /* 0x000fc6000000000d */
[----:B------:R-:W-:Y:S01]  /*35520*/  IMAD.WIDE R8, R8, 0x2, R20 ;  /* 0x0000000208087825 */ /* 0x000fe200078e0214 */
[----:B------:R0:W-:Y:S04]  /*35530*/  @P2 STG.E.U16 [R4.64], R12 ;  /* 0x0000000c04002986 */ /* 0x0001e8000c101506 */
[----:B------:R1:W-:Y:S01]  /*35540*/  @P0 STG.E.U16 [R8.64], R13 ;  /* 0x0000000d08000986 */ /* 0x0003e2000c101506 */
[----:B0-----:R-:W-:-:S04]  /*35550*/  IMAD.WIDE R4, R0, 0x2, R2 ;  /* 0x0000000200047825 */ /* 0x001fc800078e0202 */
[----:B-1----:R-:W-:Y:S01]  /*35560*/  IMAD.WIDE R8, R0, 0x2, R20 ;  /* 0x0000000200087825 */ /* 0x002fe200078e0214 */
[----:B------:R0:W-:Y:S04]  /*35570*/  @P5 STG.E.U16 [R4.64], R25 ;  /* 0x0000001904005986 */ /* 0x0001e8000c101506 */
[----:B------:R1:W-:Y:S01]  /*35580*/  @P4 STG.E.U16 [R8.64], R17 ;  /* 0x0000001108004986 */ /* 0x0003e2000c101506 */
[----:B-----5:R-:W-:-:S03]  /*35590*/  ISETP.GE.AND P6, PT, R29, c[0x0][0x17c], PT ;  /* 0x00005f001d007a0c */ /* 0x020fc60003fc6270 */
[----:B------:R-:W5:Y:S01]  /*355a0*/  LDL.LU R29, [R1+0xa8] ;  /* 0x0000a800011d7983 */ /* 0x000f620000300800 */
[----:B0-----:R-:W-:-:S03]  /*355b0*/  PRMT R5, R25, 0x7632, R5 ;  /* 0x0000763219057816 */ /* 0x001fc60000000005 */
[----:B------:R-:W5:Y:S01]  /*355c0*/  LDL.LU R25, [R1+0x1034] ;  /* 0x0010340001197983 */ /* 0x000f620000300800 */
[----:B--2---:R-:W-:-:S03]  /*355d0*/  ISETP.GE.AND P4, PT, R22, c[0x0][0x17c], PT ;  /* 0x00005f0016007a0c */ /* 0x004fc60003f86270 */
[----:B------:R-:W2:Y:S01]  /*355e0*/  LDL.LU R22, [R1+0x1038] ;  /* 0x0010380001167983 */ /* 0x000ea20000300800 */
[----:B------:R-:W-:Y:S02]  /*355f0*/  ISETP.LT.AND P0, PT, R27, c[0x0][0x178], !P6 ;  /* 0x00005e001b007a0c */ /* 0x000fe40007701270 */
[----:B------:R-:W-:-:S05]  /*35600*/  IADD3 R0, R0, c[0x0][0x198], RZ ;  /* 0x0000660000007a10 */ /* 0x000fca0007ffe0ff */
[----:B-1----:R-:W-:Y:S01]  /*35610*/  IMAD.WIDE R8, R0, 0x2, R2 ;  /* 0x0000000200087825 */ /* 0x002fe200078e0202 */
[----:B------:R-:W-:Y:S02]  /*35620*/  ISETP.GE.AND P2, PT, R23, c[0x0][0x17c], PT ;  /* 0x00005f0017007a0c */ /* 0x000fe40003f46270 */
[----:B------:R-:W2:Y:S04]  /*35630*/  LDL.LU R23, [R1+0x103c] ;  /* 0x00103c0001177983 */ /* 0x000ea80000300800 */
[----:B------:R0:W-:Y:S01]  /*35640*/  @P0 STG.E.U16 [R8.64], R5 ;  /* 0x0000000508000986 */ /* 0x0001e2000c101506 */
[----:B------:R-:W-:Y:S02]  /*35650*/  ISETP.LT.AND P6, PT, R7, c[0x0][0x178], !P6 ;  /* 0x00005e0007007a0c */ /* 0x000fe400077c1270 */
[----:B------:R-:W-:-:S02]  /*35660*/  ISETP.LT.AND P5, PT, R27, c[0x0][0x178], !P1 ;  /* 0x00005e001b007a0c */ /* 0x000fc40004fa1270 */
[C---:B------:R-:W-:Y:S01]  /*35670*/  IADD3 R4, R0.reuse, c[0x0][0x198], RZ ;  /* 0x0000660000047a10 */ /* 0x040fe20007ffe0ff */
[----:B------:R-:W-:Y:S01]  /*35680*/  IMAD.WIDE R12, R0, 0x2, R20 ;  /* 0x00000002000c7825 */ /* 0x000fe200078e0214 */
[----:B------:R-:W-:-:S03]  /*35690*/  PRMT R17, R17, 0x7632, R17 ;  /* 0x0000763211117816 */ /* 0x000fc60000000011 */
[----:B0-----:R-:W-:-:S04]  /*356a0*/  IMAD.WIDE R8, R4, 0x2, R2 ;  /* 0x0000000204087825 */ /* 0x001fc800078e0202 */
[----:B------:R-:W-:Y:S01]  /*356b0*/  @P6 STG.E.U16 [R12.64], R17 ;  /* 0x000000110c006986 */ /* 0x000fe2000c101506 */
[----:B---3--:R-:W-:-:S03]  /*356c0*/  ISETP.GE.AND P0, PT, R16, c[0x0][0x17c], PT ;  /* 0x00005f0010007a0c */ /* 0x008fc60003f06270 */
[----:B------:R-:W3:Y:S01]  /*356d0*/  LDL.LU R16, [R1+0x1040] ;  /* 0x0010400001107983 */ /* 0x000ee20000300800 */
[----:B----4-:R-:W-:-:S03]  /*356e0*/  PRMT R5, R24, 0x7632, R5 ;  /* 0x0000763218057816 */ /* 0x010fc60000000005 */
[----:B------:R0:W-:Y:S04]  /*356f0*/  @P5 STG.E.U16 [R8.64], R24 ;  /* 0x0000001808005986 */ /* 0x0001e8000c101506 */
[----:B0-----:R-:W4:Y:S01]  /*35700*/  LDL.LU R24, [R1+0xc8] ;  /* 0x0000c80001187983 */ /* 0x001f220000300800 */
[----:B------:R-:W-:Y:S02]  /*35710*/  ISETP.LT.AND P1, PT, R7, c[0x0][0x178], !P1 ;  /* 0x00005e0007007a0c */ /* 0x000fe40004f21270 */
[----:B------:R-:W-:Y:S01]  /*35720*/  ISETP.GE.AND P3, PT, R28, c[0x0][0x17c], PT ;  /* 0x00005f001c007a0c */ /* 0x000fe20003f66270 */
[----:B------:R-:W-:-:S03]  /*35730*/  IMAD.WIDE R12, R4, 0x2, R20 ;  /* 0x00000002040c7825 */ /* 0x000fc600078e0214 */
[----:B------:R-:W-:Y:S02]  /*35740*/  ISETP.LT.AND P6, PT, R27, c[0x0][0x178], !P3 ;  /* 0x00005e001b007a0c */ /* 0x000fe40005fc1270 */
[----:B------:R-:W-:Y:S02]  /*35750*/  ISETP.LT.AND P3, PT, R7, c[0x0][0x178], !P3 ;  /* 0x00005e0007007a0c */ /* 0x000fe40005f61270 */
[----:B------:R-:W-:Y:S02]  /*35760*/  IADD3 R0, R4, c[0x0][0x198], RZ ;  /* 0x0000660004007a10 */ /* 0x000fe40007ffe0ff */
[----:B------:R-:W-:Y:S01]  /*35770*/  ISETP.LT.AND P5, PT, R27, c[0x0][0x178], !P2 ;  /* 0x00005e001b007a0c */ /* 0x000fe200057a1270 */
[----:B------:R0:W-:Y:S01]  /*35780*/  @P1 STG.E.U16 [R12.64], R6 ;  /* 0x000000060c001986 */ /* 0x0001e2000c101506 */
[----:B------:R-:W-:Y:S01]  /*35790*/  ISETP.LT.AND P2, PT, R7, c[0x0][0x178], !P2 ;  /* 0x00005e0007007a0c */ /* 0x000fe20005741270 */
[C---:B------:R-:W-:Y:S01]  /*357a0*/  IMAD.WIDE R8, R0.reuse, 0x2, R2 ;  /* 0x0000000200087825 */ /* 0x040fe200078e0202 */
[----:B------:R-:W-:-:S04]  /*357b0*/  IADD3 R4, R0, c[0x0][0x198], RZ ;  /* 0x0000660000047a10 */ /* 0x000fc80007ffe0ff */
[----:B------:R1:W-:Y:S01]  /*357c0*/  @P6 STG.E.U16 [R8.64], R5 ;  /* 0x0000000508006986 */ /* 0x0003e2000c101506 */
[----:B0-----:R-:W-:Y:S01]  /*357d0*/  PRMT R6, R6, 0x7632, R6 ;  /* 0x0000763206067816 */ /* 0x001fe20000000006 */
[----:B------:R-:W-:-:S05]  /*357e0*/  IMAD.WIDE R12, R0, 0x2, R20 ;  /* 0x00000002000c7825 */ /* 0x000fca00078e0214 */
[----:B------:R0:W-:Y:S01]  /*357f0*/  @P3 STG.E.U16 [R12.64], R6 ;  /* 0x000000060c003986 */ /* 0x0001e2000c101506 */
[----:B-1----:R-:W-:-:S04]  /*35800*/  IMAD.WIDE R8, R4, 0x2, R2 ;  /* 0x0000000204087825 */ /* 0x002fc800078e0202 */
[----:B0-----:R-:W-:Y:S01]  /*35810*/  IMAD.WIDE R12, R4, 0x2, R20 ;  /* 0x00000002040c7825 */ /* 0x001fe200078e0214 */
[----:B-----5:R-:W-:Y:S04]  /*35820*/  @P5 STG.E.U16 [R8.64], R29 ;  /* 0x0000001d08005986 */ /* 0x020fe8000c101506 */
[----:B------:R0:W-:Y:S01]  /*35830*/  @P2 STG.E.U16 [R12.64], R10 ;  /* 0x0000000a0c002986 */ /* 0x0001e2000c101506 */
[----:B--2---:R-:W-:-:S03]  /*35840*/  ISETP.GE.AND P6, PT, R22, c[0x0][0x17c], PT ;  /* 0x00005f0016007a0c */ /* 0x004fc60003fc6270 */
[----:B------:R-:W2:Y:S04]  /*35850*/  LDL.LU R22, [R1+0x1044] ;  /* 0x0010440001167983 */ /* 0x000ea80000300800 */
[----:B------:R-:W5:Y:S04]  /*35860*/  LDL.LU R17, [R1+0x1048] ;  /* 0x0010480001117983 */ /* 0x000f680000300800 */
[----:B0-----:R-:W2:Y:S01]  /*35870*/  LDL.LU R13, [R1+0x104c] ;  /* 0x00104c00010d7983 */ /* 0x001ea20000300800 */
[----:B------:R-:W-:Y:S02]  /*35880*/  ISETP.LT.AND P3, PT, R27, c[0x0][0x178], !P4 ;  /* 0x00005e001b007a0c */ /* 0x000fe40006761270 */
[----:B------:R-:W-:-:S02]  /*35890*/  IADD3 R4, R4, c[0x0][0x198], RZ ;  /* 0x0000660004047a10 */ /* 0x000fc40007ffe0ff */
[----:B------:R-:W-:-:S03]  /*358a0*/  PRMT R10, R29, 0x7632, R10 ;  /* 0x000076321d0a7816 */ /* 0x000fc6000000000a */
[----:B------:R-:W-:-:S06]  /*358b0*/  IMAD.WIDE R8, R4, 0x2, R2 ;  /* 0x0000000204087825 */ /* 0x000fcc00078e0202 */
[----:B------:R0:W-:Y:S01]  /*358c0*/  @P3 STG.E.U16 [R8.64], R10 ;  /* 0x0000000a08003986 */ /* 0x0001e2000c101506 */
[----:B------:R-:W-:Y:S02]  /*358d0*/  ISETP.LT.AND P4, PT, R7, c[0x0][0x178], !P4 ;  /* 0x00005e0007007a0c */ /* 0x000fe40006781270 */
[----:B------:R-:W-:Y:S02]  /*358e0*/  ISETP.LT.AND P2, PT, R27, c[0x0][0x178], !P0 ;  /* 0x00005e001b007a0c */ /* 0x000fe40004741270 */
[C---:B------:R-:W-:Y:S01]  /*358f0*/  IADD3 R0, R4.reuse, c[0x0][0x198], RZ ;  /* 0x0000660004007a10 */ /* 0x040fe20007ffe0ff */
[----:B------:R-:W-:Y:S01]  /*35900*/  IMAD.WIDE R4, R4, 0x2, R20 ;  /* 0x0000000204047825 */ /* 0x000fe200078e0214 */
[----:B------:R-:W-:-:S03]  /*35910*/  PRMT R6, R10, 0x7632, R6 ;  /* 0x000076320a067816 */ /* 0x000fc60000000006 */
[----:B0-----:R-:W-:-:S04]  /*35920*/  IMAD.WIDE R8, R0, 0x2, R2 ;  /* 0x0000000200087825 */ /* 0x001fc800078e0202 */
[----:B------:R-:W-:Y:S01]  /*35930*/  @P4 STG.E.U16 [R4.64], R6 ;  /* 0x0000000604004986 */ /* 0x000fe2000c101506 */
[----:B---3--:R-:W-:-:S03]  /*35940*/  ISETP.GE.AND P3, PT, R16, c[0x0][0x17c], PT ;  /* 0x00005f0010007a0c */ /* 0x008fc60003f66270 */
[----:B------:R-:W3:Y:S04]  /*35950*/  LDL.LU R16, [R1+0x1050] ;  /* 0x0010500001107983 */ /* 0x000ee80000300800 */
[----:B----4-:R0:W-:Y:S01]  /*35960*/  @P2 STG.E.U16 [R8.64], R24 ;  /* 0x0000001808002986 */ /* 0x0101e2000c101506 */
[----:B------:R-:W-:-:S03]  /*35970*/  PRMT R12, R24, 0x7632, R12 ;  /* 0x00007632180c7816 */ /* 0x000fc6000000000c */
[----:B0-----:R-:W4:Y:S01]  /*35980*/  LDL.LU R24, [R1+0xbc] ;  /* 0x0000bc0001187983 */ /* 0x001f220000300800 */
[----:B------:R-:W-:Y:S02]  /*35990*/  ISETP.LT.AND P0, PT, R7, c[0x0][0x178], !P0 ;  /* 0x00005e0007007a0c */ /* 0x000fe40004701270 */
[----:B------:R-:W-:Y:S01]  /*359a0*/  ISETP.GE.AND P1, PT, R25, c[0x0][0x17c], PT ;  /* 0x00005f0019007a0c */ /* 0x000fe20003f26270 */
[----:B------:R-:W-:-:S03]  /*359b0*/  IMAD.WIDE R4, R0, 0x2, R20 ;  /* 0x0000000200047825 */ /* 0x000fc600078e0214 */
[----:B------:R-:W-:Y:S02]  /*359c0*/  ISETP.LT.AND P4, PT, R27, c[0x0][0x178], !P1 ;  /* 0x00005e001b007a0c */ /* 0x000fe40004f81270 */
[----:B------:R-:W-:Y:S02]  /*359d0*/  ISETP.LT.AND P1, PT, R7, c[0x0][0x178], !P1 ;  /* 0x00005e0007007a0c */ /* 0x000fe40004f21270 */
[----:B------:R-:W-:-:S03]  /*359e0*/  IADD3 R6, R0, c[0x0][0x198], RZ ;  /* 0x0000660000067a10 */ /* 0x000fc60007ffe0ff */
[----:B------:R0:W-:Y:S01]  /*359f0*/  @P0 STG.E.U16 [R4.64], R14 ;  /* 0x0000000e04000986 */ /* 0x0001e2000c101506 */
[----:B------:R-:W-:Y:S01]  /*35a00*/  ISETP.LT.AND P0, PT, R27, c[0x0][0x178], !P6 ;  /* 0x00005e001b007a0c */ /* 0x000fe20007701270 */
[C---:B------:R-:W-:Y:S01]  /*35a10*/  IMAD.WIDE R8, R6.reuse, 0x2, R2 ;  /* 0x0000000206087825 */ /* 0x040fe200078e0202 */
[----:B------:R-:W-:Y:S02]  /*35a20*/  IADD3 R0, R6, c[0x0][0x198], RZ ;  /* 0x0000660006007a10 */ /* 0x000fe40007ffe0ff */
[----:B------:R-:W-:Y:S02]  /*35a30*/  PRMT R10, R14, 0x7632, R10 ;  /* 0x000076320e0a7816 */ /* 0x000fe4000000000a */
[----:B------:R-:W-:Y:S01]  /*35a40*/  ISETP.GE.AND P5, PT, R23, c[0x0][0x17c], PT ;  /* 0x00005f0017007a0c */ /* 0x000fe20003fa6270 */
[----:B------:R1:W-:Y:S01]  /*35a50*/  @P4 STG.E.U16 [R8.64], R12 ;  /* 0x0000000c08004986 */ /* 0x0003e2000c101506 */
[----:B0-----:R-:W-:Y:S01]  /*35a60*/  IMAD.WIDE R4, R6, 0x2, R20 ;  /* 0x0000000206047825 */ /* 0x001fe200078e0214 */
[----:B------:R-:W-:-:S04]  /*35a70*/  ISETP.LT.AND P6, PT, R7, c[0x0][0x178], !P6 ;  /* 0x00005e0007007a0c */ /* 0x000fc800077c1270 */
[----:B------:R0:W-:Y:S01]  /*35a80*/  @P1 STG.E.U16 [R4.64], R10 ;  /* 0x0000000a04001986 */ /* 0x0001e2000c101506 */
[----:B------:R-:W-:Y:S01]  /*35a90*/  ISETP.LT.AND P1, PT, R27, c[0x0][0x178], !P5 ;  /* 0x00005e001b007a0c */ /* 0x000fe20006f21270 */
[----:B-1----:R-:W-:Y:S01]  /*35aa0*/  IMAD.WIDE R8, R0, 0x2, R2 ;  /* 0x0000000200087825 */ /* 0x002fe200078e0202 */
[----:B------:R-:W-:Y:S02]  /*35ab0*/  ISETP.LT.AND P5, PT, R7, c[0x0][0x178], !P5 ;  /* 0x00005e0007007a0c */ /* 0x000fe40006fa1270 */
[----:B------:R-:W4:Y:S04]  /*35ac0*/  LDL.LU R7, [R1+0x10f8] ;  /* 0x0010f80001077983 */ /* 0x000f280000300800 */
[----:B------:R1:W-:Y:S01]  /*35ad0*/  @P0 STG.E.U16 [R8.64], R26 ;  /* 0x0000001a08000986 */ /* 0x0003e2000c101506 */
[----:B0-----:R-:W-:-:S02]  /*35ae0*/  PRMT R10, R26, 0x7632, R10 ;  /* 0x000076321a0a7816 */ /* 0x001fc4000000000a */
[----:B-----5:R-:W-:Y:S02]  /*35af0*/  ISETP.GE.AND P4, PT, R17, c[0x0][0x17c], PT ;  /* 0x00005f0011007a0c */ /* 0x020fe40003f86270 */
[----:B------:R-:W5:Y:S01]  /*35b00*/  LDL.LU R17, [R1+0x1054] ;  /* 0x0010540001117983 */ /* 0x000f620000300800 */
[----:B--2---:R-:W-:-:S03]  /*35b10*/  ISETP.GE.AND P0, PT, R13, c[0x0][0x17c], PT ;  /* 0x00005f000d007a0c */ /* 0x004fc60003f06270 */
[----:B------:R-:W2:Y:S04]  /*35b20*/  LDL.LU R14, [R1+0x1058] ;  /* 0x00105800010e7983 */ /* 0x000ea80000300800 */
[----:B------:R-:W2:Y:S04]  /*35b30*/  LDL.LU R13, [R1+0x105c] ;  /* 0x00105c00010d7983 */ /* 0x000ea80000300800 */
[----:B------:R-:W2:Y:S04]  /*35b40*/  LDL.LU R29, [R1+0xac] ;  /* 0x0000ac00011d7983 */ /* 0x000ea80000300800 */
[----:B-1----:R-:W2:Y:S01]  /*35b50*/  LDL R26, [R1+0x678] ;  /* 0x00067800011a7983 */ /* 0x002ea20000100800 */
[C---:B------:R-:W-:Y:S01]  /*35b60*/  IMAD.WIDE R4, R0.reuse, 0x2, R20 ;  /* 0x0000000200047825 */ /* 0x040fe200078e0214 */
[----:B------:R-:W-:-:S04]  /*35b70*/  IADD3 R0, R0, c[0x0][0x198], RZ ;  /* 0x0000660000007a10 */ /* 0x000fc80007ffe0ff */
[----:B------:R0:W-:Y:S02]  /*35b80*/  @P6 STG.E.U16 [R4.64], R18 ;  /* 0x0000001204006986 */ /* 0x0001e4000c101506 */
[----:B0-----:R-:W-:-:S05]  /*35b90*/  IMAD.WIDE R4, R0, 0x2, R2 ;  /* 0x0000000200047825 */ /* 0x001fca00078e0202 */
[----:B------:R0:W-:Y:S01]  /*35ba0*/  @P1 STG.E.U16 [R4.64], R10 ;  /* 0x0000000a04001986 */ /* 0x0001e2000c101506 */
[----:B------:R-:W-:Y:S02]  /*35bb0*/  ISETP.LT.AND P6, PT, R27, c[0x0][0x178], !P3 ;  /* 0x00005e001b007a0c */ /* 0x000fe40005fc1270 */
[C---:B------:R-:W-:Y:S01]  /*35bc0*/  IADD3 R6, R0.reuse, c[0x0][0x198], RZ ;  /* 0x0000660000067a10 */ /* 0x040fe20007ffe0ff */
[----:B------:R-:W-:Y:S01]  /*35bd0*/  IMAD.WIDE R8, R0, 0x2, R20 ;  /* 0x0000000200087825 */ /* 0x000fe200078e0214 */
[----:B------:R-:W-:-:S03]  /*35be0*/  PRMT R12, R18, 0x7632, R12 ;  /* 0x00007632120c7816 */ /* 0x000fc6000000000c */
[----:B0-----:R-:W-:Y:S02]  /*35bf0*/  IMAD.WIDE R4, R6, 0x2, R2 ;  /* 0x0000000206047825 */ /* 0x001fe400078e0202 */
[----:B------:R-:W-:Y:S01]  /*35c00*/  @P5 STG.E.U16 [R8.64], R12 ;  /* 0x0000000c08005986 */ /* 0x000fe2000c101506 */
[----:B---3--:R-:W-:-:S03]  /*35c10*/  ISETP.GE.AND P1, PT, R16, c[0x0][0x17c], PT ;  /* 0x00005f0010007a0c */ /* 0x008fc60003f26270 */
[----:B------:R-:W3:Y:S01]  /*35c20*/  LDL.LU R16, [R1+0x1060] ;  /* 0x0010600001107983 */ /* 0x000ee20000300800 */
[----:B----4-:R-:W-:-:S03]  /*35c30*/  PRMT R0, R24, 0x7632, R0 ;  /* 0x0000763218007816 */ /* 0x010fc60000000000 */
[----:B------:R0:W-:Y:S04]  /*35c40*/  @P6 STG.E.U16 [R4.64], R24 ;  /* 0x0000001804006986 */ /* 0x0001e8000c101506 */
[----:B0-----:R-:W4:Y:S01]  /*35c50*/  LDL.LU R24, [R1+0xcc] ;  /* 0x0000cc0001187983 */ /* 0x001f220000300800 */
[----:B------:R-:W-:Y:S01]  /*35c60*/  ISETP.GE.AND P2, PT, R22, c[0x0][0x17c], PT ;  /* 0x00005f0016007a0c */ /* 0x000fe20003f46270 */
[----:B------:R-:W-:-:S03]  /*35c70*/  IMAD.WIDE R8, R6, 0x2, R20 ;  /* 0x0000000206087825 */ /* 0x000fc600078e0214 */
[C---:B------:R-:W-:Y:S02]  /*35c80*/  ISETP.LT.AND P5, PT, R27.reuse, c[0x0][0x178], !P2 ;  /* 0x00005e001b007a0c */ /* 0x040fe400057a1270 */
[----:B------:R-:W-:Y:S02]  /*35c90*/  IADD3 R6, R6, c[0x0][0x198], RZ ;  /* 0x0000660006067a10 */ /* 0x000fe40007ffe0ff */
[----:B------:R-:W-:-:S03]  /*35ca0*/  ISETP.LT.AND P6, PT, R27, c[0x0][0x178], !P4 ;  /* 0x00005e001b007a0c */ /* 0x000fc600067c1270 */
[C---:B------:R-:W-:Y:S01]  /*35cb0*/  IMAD.WIDE R4, R6.reuse, 0x2, R2 ;  /* 0x0000000206047825 */ /* 0x040fe200078e0202 */
[----:B------:R-:W-:Y:S02]  /*35cc0*/  IADD3 R12, R6, c[0x0][0x198], RZ ;  /* 0x00006600060c7a10 */ /* 0x000fe40007ffe0ff */
[----:B------:R-:W-:Y:S02]  /*35cd0*/  PRMT R10, R7, 0x7632, R10 ;  /* 0x00007632070a7816 */ /* 0x000fe4000000000a */
[C---:B--2---:R-:W-:Y:S02]  /*35ce0*/  ISETP.LT.AND P3, PT, R26.reuse, c[0x0][0x178], !P3 ;  /* 0x00005e001a007a0c */ /* 0x044fe40005f61270 */
[C---:B------:R-:W-:Y:S02]  /*35cf0*/  ISETP.LT.AND P2, PT, R26.reuse, c[0x0][0x178], !P2 ;  /* 0x00005e001a007a0c */ /* 0x040fe40005741270 */
[----:B------:R-:W-:-:S09]  /*35d00*/  ISETP.LT.AND P4, PT, R26, c[0x0][0x178], !P4 ;  /* 0x00005e001a007a0c */ /* 0x000fd20006781270 */
[----:B------:R0:W-:Y:S04]  /*35d10*/  @P3 STG.E.U16 [R8.64], R7 ;  /* 0x0000000708003986 */ /* 0x0001e8000c101506 */
[----:B------:R1:W-:Y:S01]  /*35d20*/  @P5 STG.E.U16 [R4.64], R0 ;  /* 0x0000000004005986 */ /* 0x0003e2000c101506 */
[----:B------:R-:W-:Y:S01]  /*35d30*/  ISETP.LT.AND P5, PT, R27, c[0x0][0x178], !P0 ;  /* 0x00005e001b007a0c */ /* 0x000fe200047a1270 */
[----:B0-----:R-:W-:-:S04]  /*35d40*/  IMAD.WIDE R6, R6, 0x2, R20 ;  /* 0x0000000206067825 */ /* 0x001fc800078e0214 */
[C---:B------:R-:W-:Y:S01]  /*35d50*/  IMAD.WIDE R8, R12.reuse, 0x2, R2 ;  /* 0x000000020c087825 */ /* 0x040fe200078e0202 */
[C---:B-1----:R-:W-:Y:S01]  /*35d60*/  IADD3 R0, R12.reuse, c[0x0][0x198], RZ ;  /* 0x000066000c007a10 */ /* 0x042fe20007ffe0ff */
[----:B------:R0:W-:Y:S02]  /*35d70*/  @P2 STG.E.U16 [R6.64], R10 ;  /* 0x0000000a06002986 */ /* 0x0001e4000c101506 */
[----:B------:R-:W-:Y:S02]  /*35d80*/  IMAD.WIDE R4, R12, 0x2, R20 ;  /* 0x000000020c047825 */ /* 0x000fe400078e0214 */
[----:B------:R1:W-:Y:S04]  /*35d90*/  @P6 STG.E.U16 [R8.64], R29 ;  /* 0x0000001d08006986 */ /* 0x0003e8000c101506 */
[----:B------:R2:W-:Y:S01]  /*35da0*/  @P4 STG.E.U16 [R4.64], R11 ;  /* 0x0000000b04004986 */ /* 0x0005e2000c101506 */
[----:B0-----:R-:W-:Y:S01]  /*35db0*/  IMAD.WIDE R6, R0, 0x2, R2 ;  /* 0x0000000200067825 */ /* 0x001fe200078e0202 */
[----:B-1----:R-:W-:-:S05]  /*35dc0*/  PRMT R9, R29, 0x7632, R9 ;  /* 0x000076321d097816 */ /* 0x002fca0000000009 */
[----:B------:R-:W-:Y:S01]  /*35dd0*/  @P5 STG.E.U16 [R6.64], R9 ;  /* 0x0000000906005986 */ /* 0x000fe2000c101506 */
[----:B------:R-:W-:Y:S01]  /*35de0*/  ISETP.LT.AND P6, PT, R26, c[0x0][0x178], !P0 ;  /* 0x00005e001a007a0c */ /* 0x000fe200047c1270 */
[----:B--2---:R-:W-:Y:S01]  /*35df0*/  IMAD.WIDE R4, R0, 0x2, R20 ;  /* 0x0000000200047825 */ /* 0x004fe200078e0214 */
[----:B------:R-:W-:-:S11]  /*35e00*/  PRMT R8, R11, 0x7632, R8 ;  /* 0x000076320b087816 */ /* 0x000fd60000000008 */
[----:B------:R-:W-:Y:S01]  /*35e10*/  @P6 STG.E.U16 [R4.64], R8 ;  /* 0x0000000804006986 */ /* 0x000fe2000c101506 */
[----:B-----5:R-:W-:Y:S02]  /*35e20*/  ISETP.GE.AND P3, PT, R17, c[0x0][0x17c], PT ;  /* 0x00005f0011007a0c */ /* 0x020fe40003f66270 */
[----:B------:R-:W-:Y:S02]  /*35e30*/  ISETP.GE.AND P2, PT, R14, c[0x0][0x17c], PT ;  /* 0x00005f000e007a0c */ /* 0x000fe40003f46270 */
[----:B------:R-:W2:Y:S01]  /*35e40*/  LDL.LU R14, [R1+0x1064] ;  /* 0x00106400010e7983 */ /* 0x000ea20000300800 */
[----:B------:R-:W-:Y:S02]  /*35e50*/  ISETP.GE.AND P0, PT, R13, c[0x0][0x17c], PT ;  /* 0x00005f000d007a0c */ /* 0x000fe40003f06270 */
[C---:B------:R-:W-:Y:S01]  /*35e60*/  ISETP.LT.AND P4, PT, R27.reuse, c[0x0][0x178], !P1 ;  /* 0x00005e001b007a0c */ /* 0x040fe20004f81270 */
[----:B------:R-:W5:Y:S01]  /*35e70*/  LDL.LU R13, [R1+0x1068] ;  /* 0x00106800010d7983 */ /* 0x000f620000300800 */
[----:B------:R-:W-:-:S03]  /*35e80*/  ISETP.LT.AND P6, PT, R27, c[0x0][0x178], !P3 ;  /* 0x00005e001b007a0c */ /* 0x000fc60005fc1270 */
[----:B------:R-:W5:Y:S01]  /*35e90*/  LDL.LU R27, [R1+0x10f4] ;  /* 0x0010f400011b7983 */ /* 0x000f620000300800 */
[----:B---3--:R-:W-:-:S03]  /*35ea0*/  ISETP.GE.AND P5, PT, R16, c[0x0][0x17c], PT ;  /* 0x00005f0010007a0c */ /* 0x008fc60003fa6270 */
[----:B------:R-:W0:Y:S02]  /*35eb0*/  S2R R16, SR_TID.X ;  /* 0x0000000000107919 */ /* 0x000e240000002100 */
[C---:B0-----:R-:W-:Y:S01]  /*35ec0*/  LOP3.LUT R29, R16.reuse, 0x7f, RZ, 0xc0, !PT ;  /* 0x0000007f101d7812 */ /* 0x041fe200078ec0ff */
[----:B------:R-:W-:-:S05]  /*35ed0*/  IMAD.SHL.U32 R16, R16, 0x400, RZ ;  /* 0x0000040010107824 */ /* 0x000fca00078e00ff */
[----:B------:R-:W-:-:S05]  /*35ee0*/  LOP3.LUT R16, R16, 0x1800, RZ, 0xc0, !PT ;  /* 0x0000180010107812 */ /* 0x000fca00078ec0ff */
[----:B------:R-:W-:-:S05]  /*35ef0*/  IMAD R16, R29, 0x10, R16 ;  /* 0x000000101d107824 */ /* 0x000fca00078e0210 */
[----:B------:R-:W0:Y:S04]  /*35f00*/  LDS.128 R4, [R16] ;  /* 0x0000000010047984 */ /* 0x000e280000000c00 */
[----:B0-----:R-:W-:Y:S04]  /*35f10*/  STL [R1+0x10ec], R5 ;  /* 0x0010ec0501007387 */ /* 0x001fe80000100800 */
[----:B------:R-:W-:Y:S04]  /*35f20*/  STL [R1+0x10e8], R6 ;  /* 0x0010e80601007387 */ /* 0x000fe80000100800 */
[----:B------:R0:W-:Y:S04]  /*35f30*/  STL [R1+0x10e4], R7 ;  /* 0x0010e40701007387 */ /* 0x0001e80000100800 */
[----:B0-----:R-:W3:Y:S01]  /*35f40*/  LDL R7, [R1+0x5c4] ;  /* 0x0005c40001077983 */ /* 0x001ee20000100800 */
[----:B------:R-:W-:-:S05]  /*35f50*/  IADD3 R0, R0, c[0x0][0x198], RZ ;  /* 0x0000660000007a10 */ /* 0x000fca0007ffe0ff */
[----:B------:R-:W-:Y:S01]  /*35f60*/  IMAD.WIDE R8, R0, 0x2, R2 ;  /* 0x0000000200087825 */ /* 0x000fe200078e0202 */
[----:B----4-:R-:W-:-:S04]  /*35f70*/  PRMT R12, R24, 0x7632, R12 ;  /* 0x00007632180c7816 */ /* 0x010fc8000000000c */
[----:B------:R0:W-:Y:S04]  /*35f80*/  @P4 STG.E.U16 [R8.64], R24 ;  /* 0x0000001808004986 */ /* 0x0001e8000c101506 */
[----:B0-----:R-:W4:Y:S04]  /*35f90*/  LDL.LU R24, [R1+0x40] ;  /* 0x0000400001187983 */ /* 0x001f280000300800 */
[----:B------:R-:W4:Y:S04]  /*35fa0*/  LDL.LU R28, [R1+0x1070] ;  /* 0x00107000011c7983 */ /* 0x000f280000300800 */
[----:B------:R-:W0:Y:S01]  /*35fb0*/  S2R R29, SR_TID.X ;  /* 0x00000000001d7919 */ /* 0x000e220000002100 */
[----:B------:R-:W-:Y:S01]  /*35fc0*/  ISETP.LT.AND P1, PT, R26, c[0x0][0x178], !P1 ;  /* 0x00005e001a007a0c */ /* 0x000fe20004f21270 */
[C---:B------:R-:W-:Y:S01]  /*35fd0*/  IMAD.WIDE R10, R0.reuse, 0x2, R20 ;  /* 0x00000002000a7825 */ /* 0x040fe200078e0214 */
[----:B------:R-:W-:Y:S01]  /*35fe0*/  IADD3 R0, R0, c[0x0][0x198], RZ ;  /* 0x0000660000007a10 */ /* 0x000fe20007ffe0ff */
[----:B------:R-:W4:Y:S01]  /*35ff0*/  LDL.LU R25, [R1+0x106c] ;  /* 0x00106c0001197983 */ /* 0x000f220000300800 */
[----:B------:R-:W-:-:S03]  /*36000*/  ISETP.LT.AND P3, PT, R26, c[0x0][0x178], !P3 ;  /* 0x00005e001a007a0c */ /* 0x000fc60005f61270 */
[----:B------:R-:W-:-:S06]  /*36010*/  IMAD.WIDE R8, R0, 0x2, R2 ;  /* 0x0000000200087825 */ /* 0x000fcc00078e0202 */
[----:B------:R1:W-:Y:S01]  /*36020*/  @P1 STG.E.U16 [R10.64], R15 ;  /* 0x0000000f0a001986 */ /* 0x0003e2000c101506 */
[C---:B0-----:R-:W-:Y:S01]  /*36030*/  LOP3.LUT R16, R29.reuse, 0x7f, RZ, 0xc0, !PT ;  /* 0x0000007f1d107812 */ /* 0x041fe200078ec0ff */
[----:B------:R-:W-:Y:S01]  /*36040*/  IMAD.SHL.U32 R29, R29, 0x400, RZ ;  /* 0x000004001d1d7824 */ /* 0x000fe200078e00ff */
[----:B-1----:R-:W-:-:S04]  /*36050*/  IADD3 R10, R0, c[0x0][0x198], RZ ;  /* 0x00006600000a7a10 */ /* 0x002fc80007ffe0ff */
[----:B------:R-:W-:Y:S01]  /*36060*/  LOP3.LUT R29, R29, 0x1800, RZ, 0xc0, !PT ;  /* 0x000018001d1d7812 */ /* 0x000fe200078ec0ff */
[----:B------:R0:W-:Y:S01]  /*36070*/  @P6 STG.E.U16 [R8.64], R12 ;  /* 0x0000000c08006986 */ /* 0x0001e2000c101506 */
[----:B------:R-:W-:-:S03]  /*36080*/  PRMT R11, R15, 0x7632, R11 ;  /* 0x000076320f0b7816 */ /* 0x000fc6000000000b */
[----:B------:R-:W-:Y:S01]  /*36090*/  IMAD R29, R16, 0x10, R29 ;  /* 0x00000010101d7824 */ /* 0x000fe200078e021d */
[----:B--2---:R-:W-:Y:S01]  /*360a0*/  ISETP.GE.AND P1, PT, R14, c[0x0][0x17c], PT ;  /* 0x00005f000e007a0c */ /* 0x004fe20003f26270 */
[----:B------:R-:W-:-:S03]  /*360b0*/  IMAD.WIDE R14, R0, 0x2, R20 ;  /* 0x00000002000e7825 */ /* 0x000fc600078e0214 */
[----:B------:R-:W-:Y:S01]  /*360c0*/  LOP3.LUT R29, R29, 0x20, RZ, 0x3c, !PT ;  /* 0x000000201d1d7812 */ /* 0x000fe200078e3cff */
[C---:B0-----:R-:W-:Y:S01]  /*360d0*/  IMAD.WIDE R8, R10.reuse, 0x2, R2 ;  /* 0x000000020a087825 */ /* 0x041fe200078e0202 */
[----:B-----5:R-:W-:Y:S01]  /*360e0*/  ISETP.GE.AND P6, PT, R13, c[0x0][0x17c], PT ;  /* 0x00005f000d007a0c */ /* 0x020fe20003fc6270 */
[----:B------:R-:W-:Y:S01]  /*360f0*/  @P3 STG.E.U16 [R14.64], R11 ;  /* 0x0000000b0e003986 */ /* 0x000fe2000c101506 */
[C---:B------:R-:W-:Y:S01]  /*36100*/  IADD3 R13, R10.reuse, c[0x0][0x198], RZ ;  /* 0x000066000a0d7a10 */ /* 0x040fe20007ffe0ff */
[----:B------:R-:W-:Y:S01]  /*36110*/  IMAD.WIDE R16, R10, 0x2, R20 ;  /* 0x000000020a107825 */ /* 0x000fe200078e0214 */
[----:B------:R-:W-:Y:S02]  /*36120*/  PRMT R0, R27, 0x7632, R0 ;  /* 0x000076321b007816 */ /* 0x000fe40000000000 */
[----:B---3--:R-:W-:-:S13]  /*36130*/  ISETP.LT.AND P4, PT, R7, c[0x0][0x178], !P2 ;  /* 0x00005e0007007a0c */ /* 0x008fda0005781270 */
[----:B------:R-:W-:Y:S04]  /*36140*/  @P4 STG.E.U16 [R8.64], R27 ;  /* 0x0000001b08004986 */ /* 0x000fe8000c101506 */
[----:B------:R0:W1:Y:S01]  /*36150*/  LDS.128 R8, [R29] ;  /* 0x000000001d087984 */ /* 0x0000620000000c00 */
[----:B------:R-:W-:-:S03]  /*36160*/  ISETP.LT.AND P2, PT, R26, c[0x0][0x178], !P2 ;  /* 0x00005e001a007a0c */ /* 0x000fc60005741270 */
[----:B0-----:R-:W2:Y:S10]  /*36170*/  LDL.LU R29, [R1+0x30] ;  /* 0x00003000011d7983 */ /* 0x001eb40000300800 */
[----:B------:R0:W-:Y:S01]  /*36180*/  @P2 STG.E.U16 [R16.64], R19 ;  /* 0x0000001310002986 */ /* 0x0001e2000c101506 */
[----:B----4-:R-:W-:-:S03]  /*36190*/  ISETP.GE.AND P2, PT, R28, c[0x0][0x17c], PT ;  /* 0x00005f001c007a0c */ /* 0x010fc60003f46270 */
[----:B-1----:R-:W-:Y:S04]  /*361a0*/  STL [R1+0x10f0], R11 ;  /* 0x0010f00b01007387 */ /* 0x002fe80000100800 */
[----:B------:R-:W3:Y:S04]  /*361b0*/  LDL.LU R28, [R1+0x1078] ;  /* 0x00107800011c7983 */ /* 0x000ee80000300800 */
[----:B------:R-:W4:Y:S01]  /*361c0*/  LDL.LU R27, [R1+0x1074] ;  /* 0x00107400011b7983 */ /* 0x000f220000300800 */
[----:B------:R-:W-:Y:S02]  /*361d0*/  ISETP.LT.AND P3, PT, R7, c[0x0][0x178], !P0 ;  /* 0x00005e0007007a0c */ /* 0x000fe40004761270 */
[----:B------:R-:W-:-:S02]  /*361e0*/  ISETP.LT.AND P0, PT, R26, c[0x0][0x178], !P0 ;  /* 0x00005e001a007a0c */ /* 0x000fc40004701270 */
[----:B------:R-:W-:Y:S01]  /*361f0*/  ISETP.LT.AND P4, PT, R7, c[0x0][0x178], !P5 ;  /* 0x00005e0007007a0c */ /* 0x000fe20006f81270 */
[----:B0-----:R-:W-:Y:S01]  /*36200*/  IMAD.WIDE R16, R13, 0x2, R2 ;  /* 0x000000020d107825 */ /* 0x001fe200078e0202 */
[----:B------:R-:W-:Y:S02]  /*36210*/  ISETP.LT.AND P5, PT, R26, c[0x0][0x178], !P5 ;  /* 0x00005e001a007a0c */ /* 0x000fe40006fa1270 */
[----:B------:R-:W-:Y:S01]  /*36220*/  PRMT R12, R19, 0x7632, R12 ;  /* 0x00007632130c7816 */ /* 0x000fe2000000000c */
[C---:B------:R-:W-:Y:S01]  /*36230*/  IMAD.WIDE R18, R13.reuse, 0x2, R20 ;  /* 0x000000020d127825 */ /* 0x040fe200078e0214 */
[----:B------:R-:W-:-:S03]  /*36240*/  IADD3 R14, R13, c[0x0][0x198], RZ ;  /* 0x000066000d0e7a10 */ /* 0x000fc60007ffe0ff */
[----:B------:R-:W-:Y:S02]  /*36250*/  @P3 STG.E.U16 [R16.64], R0 ;  /* 0x0000000010003986 */ /* 0x000fe4000c101506 */
[C---:B------:R-:W-:Y:S02]  /*36260*/  IMAD.WIDE R22, R14.reuse, 0x2, R2 ;  /* 0x000000020e167825 */ /* 0x040fe400078e0202 */
[----:B------:R0:W-:Y:S04]  /*36270*/  @P0 STG.E.U16 [R18.64], R12 ;  /* 0x0000000c12000986 */ /* 0x0001e8000c101506 */
[----:B------:R-:W-:Y:S01]  /*36280*/  @P4 STG.E.U16 [R22.64], R24 ;  /* 0x0000001816004986 */ /* 0x000fe2000c101506 */
[----:B0-----:R-:W-:Y:S01]  /*36290*/  IMAD.WIDE R12, R14, 0x2, R20 ;  /* 0x000000020e0c7825 */ /* 0x001fe200078e0214 */
[----:B------:R-:W-:-:S04]  /*362a0*/  ISETP.GE.AND P3, PT, R25, c[0x0][0x17c], PT ;  /* 0x00005f0019007a0c */ /* 0x000fc80003f66270 */
[----:B------:R0:W-:Y:S04]  /*362b0*/  @P5 STG.E.U16 [R12.64], R4 ;  /* 0x000000040c005986 */ /* 0x0001e8000c101506 */
[----:B------:R-:W1:Y:S01]  /*362c0*/  S2R R25, SR_TID.X ;  /* 0x0000000000197919 */ /* 0x000e620000002100 */
[----:B------:R-:W-:Y:S02]  /*362d0*/  ISETP.LT.AND P0, PT, R7, c[0x0][0x178], !P1 ;  /* 0x00005e0007007a0c */ /* 0x000fe40004f01270 */
[----:B------:R-:W-:Y:S02]  /*362e0*/  IADD3 R14, R14, c[0x0][0x198], RZ ;  /* 0x000066000e0e7a10 */ /* 0x000fe40007ffe0ff */
[----:B------:R-:W-:-:S03]  /*362f0*/  PRMT R0, R24, 0x7632, R0 ;  /* 0x0000763218007816 */ /* 0x000fc60000000000 */
[----:B0-----:R-:W-:-:S06]  /*36300*/  IMAD.WIDE R12, R14, 0x2, R2 ;  /* 0x000000020e0c7825 */ /* 0x001fcc00078e0202 */
[----:B------:R-:W-:Y:S01]  /*36310*/  @P0 STG.E.U16 [R12.64], R0 ;  /* 0x000000000c000986 */ /* 0x000fe2000c101506 */
[----:B------:R-:W-:Y:S02]  /*36320*/  ISETP.LT.AND P1, PT, R26, c[0x0][0x178], !P1 ;  /* 0x00005e001a007a0c */ /* 0x000fe40004f21270 */
[C---:B-1----:R-:W-:Y:S01]  /*36330*/  LOP3.LUT R15, R25.reuse, 0x7f, RZ, 0xc0, !PT ;  /* 0x0000007f190f7812 */ /* 0x042fe200078ec0ff */
[----:B------:R-:W-:-:S05]  /*36340*/  IMAD.SHL.U32 R25, R25, 0x400, RZ ;  /* 0x0000040019197824 */ /* 0x000fca00078e00ff */
[----:B------:R-:W-:Y:S02]  /*36350*/  LOP3.LUT R25, R25, 0x1800, RZ, 0xc0, !PT ;  /* 0x0000180019197812 */ /* 0x000fe400078ec0ff */
[----:B------:R-:W-:Y:S02]  /*36360*/  IADD3 R22, R14, c[0x0][0x198], RZ ;  /* 0x000066000e167a10 */ /* 0x000fe40007ffe0ff */
[----:B------:R-:W-:Y:S01]  /*36370*/  PRMT R4, R4, 0x7632, R4 ;  /* 0x0000763204047816 */ /* 0x000fe20000000004 */
[----:B------:R-:W-:Y:S02]  /*36380*/  IMAD R25, R15, 0x10, R25 ;  /* 0x000000100f197824 */ /* 0x000fe400078e0219 */
[----:B------:R-:W-:-:S05]  /*36390*/  IMAD.WIDE R14, R14, 0x2, R20 ;  /* 0x000000020e0e7825 */ /* 0x000fca00078e0214 */
[----:B------:R0:W-:Y:S01]  /*363a0*/  @P1 STG.E.U16 [R14.64], R4 ;  /* 0x000000040e001986 */ /* 0x0001e2000c101506 */
[----:B------:R-:W-:Y:S02]  /*363b0*/  ISETP.LT.AND P4, PT, R7, c[0x0][0x178], !P6 ;  /* 0x00005e0007007a0c */ /* 0x000fe40007781270 */
[----:B------:R-:W-:Y:S02]  /*363c0*/  LOP3.LUT R25, R25, 0x40, RZ, 0x3c, !PT ;  /* 0x0000004019197812 */ /* 0x000fe400078e3cff */
[----:B------:R-:W-:-:S03]  /*363d0*/  ISETP.LT.AND P6, PT, R26, c[0x0][0x178], !P6 ;  /* 0x00005e001a007a0c */ /* 0x000fc600077c1270 */
[----:B------:R1:W-:Y:S01]  /*363e0*/  LDS.128 R16, [R25] ;  /* 0x0000000019107984 */ /* 0x0003e20000000c00 */
[----:B------:R-:W-:Y:S02]  /*363f0*/  ISETP.LT.AND P1, PT, R7, c[0x0][0x178], !P2 ;  /* 0x00005e0007007a0c */ /* 0x000fe40005721270 */
[C---:B0-----:R-:W-:Y:S01]  /*36400*/  IADD3 R4, R22.reuse, c[0x0][0x198], RZ ;  /* 0x0000660016047a10 */ /* 0x041fe20007ffe0ff */
[----:B-1----:R-:W-:Y:S01]  /*36410*/  IMAD.WIDE R24, R22, 0x2, R2 ;  /* 0x0000000216187825 */ /* 0x002fe200078e0202 */
[----:B------:R-:W-:-:S03]  /*36420*/  ISETP.LT.AND P2, PT, R26, c[0x0][0x178], !P2 ;  /* 0x00005e001a007a0c */ /* 0x000fc60005741270 */
[----:B------:R-:W-:Y:S01]  /*36430*/  IMAD.WIDE R22, R22, 0x2, R20 ;  /* 0x0000000216167825 */ /* 0x000fe200078e0214 */
[----:B------:R-:W-:Y:S02]  /*36440*/  IADD3 R0, R4, c[0x0][0x198], RZ ;  /* 0x0000660004007a10 */ /* 0x000fe40007ffe0ff */
[----:B---3--:R-:W-:Y:S02]  /*36450*/  ISETP.GE.AND P5, PT, R28, c[0x0][0x17c], PT ;  /* 0x00005f001c007a0c */ /* 0x008fe40003fa6270 */
[----:B------:R-:W0:Y:S01]  /*36460*/  S2R R28, SR_TID.X ;  /* 0x00000000001c7919 */ /* 0x000e220000002100 */
[----:B----4-:R-:W-:Y:S02]  /*36470*/  ISETP.GE.AND P0, PT, R27, c[0x0][0x17c], PT ;  /* 0x00005f001b007a0c */ /* 0x010fe40003f06270 */
[C---:B0-----:R-:W-:Y:S01]  /*36480*/  LOP3.LUT R27, R28.reuse, 0x7f, RZ, 0xc0, !PT ;  /* 0x0000007f1c1b7812 */ /* 0x041fe200078ec0ff */
[----:B------:R-:W-:-:S05]  /*36490*/  IMAD.SHL.U32 R28, R28, 0x400, RZ ;  /* 0x000004001c1c7824 */ /* 0x000fca00078e00ff */
[----:B------:R-:W-:-:S05]  /*364a0*/  LOP3.LUT R28, R28, 0x1800, RZ, 0xc0, !PT ;  /* 0x000018001c1c7812 */ /* 0x000fca00078ec0ff */
[----:B------:R-:W-:-:S05]  /*364b0*/  IMAD R28, R27, 0x10, R28 ;  /* 0x000000101b1c7824 */ /* 0x000fca00078e021c */
[----:B------:R-:W-:-:S05]  /*364c0*/  LOP3.LUT R28, R28, 0x60, RZ, 0x3c, !PT ;  /* 0x000000601c1c7812 */ /* 0x000fca00078e3cff */
[----:B------:R-:W0:Y:S01]  /*364d0*/  LDS.128 R12, [R28] ;  /* 0x000000001c0c7984 */ /* 0x000e220000000c00 */
[----:B------:R-:W-:-:S03]  /*364e0*/  IMAD.WIDE R26, R4, 0x2, R20 ;  /* 0x00000002041a7825 */ /* 0x000fc600078e0214 */
[----:B--2---:R1:W-:Y:S04]  /*364f0*/  @P4 STG.E.U16 [R24.64], R29 ;  /* 0x0000001d18004986 */ /* 0x0043e8000c101506 */
[----:B------:R-:W-:Y:S01]  /*36500*/  @P6 STG.E.U16 [R22.64], R8 ;  /* 0x0000000816006986 */ /* 0x000fe2000c101506 */
[----:B-1----:R-:W-:-:S03]  /*36510*/  IMAD.WIDE R24, R4, 0x2, R2 ;  /* 0x0000000204187825 */ /* 0x002fc600078e0202 */
[----:B0-----:R0:W-:Y:S04]  /*36520*/  STL [R1+0x10e0], R15 ;  /* 0x0010e00f01007387 */ /* 0x0011e80000100800 */
[----:B0-----:R-:W2:Y:S04]  /*36530*/  LDL.LU R15, [R1+0x678] ;  /* 0x00067800010f7983 */ /* 0x001ea80000300800 */
[----:B------:R-:W3:Y:S04]  /*36540*/  LDL.LU R4, [R1+0x20] ;  /* 0x0000200001047983 */ /* 0x000ee80000300800 */
[----:B------:R-:W4:Y:S04]  /*36550*/  LDL.LU R22, [R1+0x107c] ;  /* 0x00107c0001167983 */ /* 0x000f280000300800 */
[----:B------:R-:W5:Y:S01]  /*36560*/  LDL.LU R23, [R1+0x1080] ;  /* 0x0010800001177983 */ /* 0x000f620000300800 */
[----:B------:R-:W-:-:S02]  /*36570*/  ISETP.LT.AND P4, PT, R7, c[0x0][0x178], !P3 ;  /* 0x00005e0007007a0c */ /* 0x000fc40005f81270 */
[----:B------:R-:W-:Y:S01]  /*36580*/  PRMT R11, R29, 0x7632, R11 ;  /* 0x000076321d0b7816 */ /* 0x000fe2000000000b */
[----:B------:R-:W-:Y:S01]  /*36590*/  IMAD.WIDE R28, R0, 0x2, R2 ;  /* 0x00000002001c7825 */ /* 0x000fe200078e0202 */
[----:B------:R-:W-:-:S03]  /*365a0*/  PRMT R5, R8, 0x7632, R5 ;  /* 0x0000763208057816 */ /* 0x000fc60000000005 */
[----:B------:R0:W-:Y:S01]  /*365b0*/  @P1 STG.E.U16 [R24.64], R11 ;  /* 0x0000000b18001986 */ /* 0x0001e2000c101506 */
[----:B------:R-:W-:-:S03]  /*365c0*/  IADD3 R8, R0, c[0x0][0x198], RZ ;  /* 0x0000660000087a10 */ /* 0x000fc60007ffe0ff */
[----:B------:R1:W-:Y:S04]  /*365d0*/  @P2 STG.E.U16 [R26.64], R5 ;  /* 0x000000051a002986 */ /* 0x0003e8000c101506 */
[----:B0-----:R-:W3:Y:S04]  /*365e0*/  LDL.LU R11, [R1+0x10f0] ;  /* 0x0010f000010b7983 */ /* 0x001ee80000300800 */
[----:B-1----:R-:W3:Y:S01]  /*365f0*/  LDL.LU R5, [R1+0x10ec] ;  /* 0x0010ec0001057983 */ /* 0x002ee20000300800 */
[----:B--2---:R-:W-:Y:S02]  /*36600*/  ISETP.LT.AND P3, PT, R15, c[0x0][0x178], !P3 ;  /* 0x00005e000f007a0c */ /* 0x004fe40005f61270 */
[----:B----4-:R-:W-:-:S02]  /*36610*/  ISETP.GE.AND P6, PT, R22, c[0x0][0x17c], PT ;  /* 0x00005f0016007a0c */ /* 0x010fc40003fc6270 */
[----:B-----5:R-:W-:Y:S01]  /*36620*/  ISETP.GE.AND P1, PT, R23, c[0x0][0x17c], PT ;  /* 0x00005f0017007a0c */ /* 0x020fe20003f26270 */
[----:B------:R-:W-:Y:S01]  /*36630*/  IMAD.WIDE R22, R0, 0x2, R20 ;  /* 0x0000000200167825 */ /* 0x000fe200078e0214 */
[----:B---3--:R-:W-:Y:S01]  /*36640*/  @P4 STG.E.U16 [R28.64], R4 ;  /* 0x000000041c004986 */ /* 0x008fe2000c101506 */
[----:B------:R-:W-:-:S06]  /*36650*/  PRMT R0, R16, 0x7632, R0 ;  /* 0x0000763210007816 */ /* 0x000fcc0000000000 */
[----:B------:R0:W-:Y:S04]  /*36660*/  @P3 STG.E.U16 [R22.64], R16 ;  /* 0x0000001016003986 */ /* 0x0001e8000c101506 */
[----:B0-----:R-:W2:Y:S04]  /*36670*/  LDL.LU R16, [R1+0x1084] ;  /* 0x0010840001107983 */ /* 0x001ea80000300800 */
[----:B------:R-:W3:Y:S04]  /*36680*/  LDL.LU R22, [R1+0x1088] ;  /* 0x0010880001167983 */ /* 0x000ee80000300800 */
[----:B------:R-:W4:Y:S01]  /*36690*/  LDL.LU R23, [R1+0x10] ;  /* 0x0000100001177983 */ /* 0x000f220000300800 */
[----:B------:R-:W-:-:S02]  /*366a0*/  ISETP.LT.AND P2, PT, R7, c[0x0][0x178], !P5 ;  /* 0x00005e0007007a0c */ /* 0x000fc40006f41270 */
[----:B------:R-:W-:Y:S02]  /*366b0*/  ISETP.LT.AND P5, PT, R15, c[0x0][0x178], !P5 ;  /* 0x00005e000f007a0c */ /* 0x000fe40006fa1270 */
[----:B------:R-:W-:Y:S02]  /*366c0*/  ISETP.LT.AND P4, PT, R7, c[0x0][0x178], !P0 ;  /* 0x00005e0007007a0c */ /* 0x000fe40004781270 */
[----:B------:R-:W-:Y:S02]  /*366d0*/  PRMT R6, R4, 0x7632, R6 ;  /* 0x0000763204067816 */ /* 0x000fe40000000006 */
[C---:B------:R-:W-:Y:S01]  /*366e0*/  IADD3 R4, R8.reuse, c[0x0][0x198], RZ ;  /* 0x0000660008047a10 */ /* 0x040fe20007ffe0ff */
[----:B------:R-:W-:Y:S01]  /*366f0*/  IMAD.WIDE R24, R8, 0x2, R2 ;  /* 0x0000000208187825 */ /* 0x000fe200078e0202 */
[----:B------:R-:W-:-:S03]  /*36700*/  ISETP.LT.AND P0, PT, R15, c[0x0][0x178], !P0 ;  /* 0x00005e000f007a0c */ /* 0x000fc60004701270 */
[----:B------:R-:W-:Y:S01]  /*36710*/  IMAD.WIDE R26, R8, 0x2, R20 ;  /* 0x00000002081a7825 */ /* 0x000fe200078e0214 */
[----:B------:R0:W-:Y:S03]  /*36720*/  @P2 STG.E.U16 [R24.64], R6 ;  /* 0x0000000618002986 */ /* 0x0001e6000c101506 */
[----:B------:R-:W-:Y:S01]  /*36730*/  IMAD.WIDE R28, R4, 0x2, R2 ;  /* 0x00000002041c7825 */ /* 0x000fe200078e0202 */
[----:B------:R-:W-:Y:S04]  /*36740*/  @P5 STG.E.U16 [R26.64], R0 ;  /* 0x000000001a005986 */ /* 0x000fe8000c101506 */
[----:B0-----:R-:W5:Y:S01]  /*36750*/  LDL.LU R6, [R1+0x10e8] ;  /* 0x0010e80001067983 */ /* 0x001f620000300800 */
[----:B---3--:R-:W-:-:S03]  /*36760*/  ISETP.GE.AND P2, PT, R22, c[0x0][0x17c], PT ;  /* 0x00005f0016007a0c */ /* 0x008fc60003f46270 */
[----:B----4-:R0:W-:Y:S01]  /*36770*/  @P4 STG.E.U16 [R28.64], R23 ;  /* 0x000000171c004986 */ /* 0x0101e2000c101506 */
[----:B------:R-:W-:Y:S02]  /*36780*/  PRMT R8, R23, 0x7632, R8 ;  /* 0x0000763217087816 */ /* 0x000fe40000000008 */
[----:B--2---:R-:W-:Y:S02]  /*36790*/  ISETP.GE.AND P3, PT, R16, c[0x0][0x17c], PT ;  /* 0x00005f0010007a0c */ /* 0x004fe40003f66270 */
[----:B------:R-:W2:Y:S01]  /*367a0*/  LDL.LU R16, [R1+0x1090] ;  /* 0x0010900001107983 */ /* 0x000ea20000300800 */
[----:B0-----:R-:W-:-:S05]  /*367b0*/  IMAD.WIDE R22, R4, 0x2, R20 ;  /* 0x0000000204167825 */ /* 0x001fca00078e0214 */
[----:B------:R0:W-:Y:S04]  /*367c0*/  @P0 STG.E.U16 [R22.64], R12 ;  /* 0x0000000c16000986 */ /* 0x0001e8000c101506 */
[----:B0-----:R-:W3:Y:S04]  /*367d0*/  LDL.LU R22, [R1+0x108c] ;  /* 0x00108c0001167983 */ /* 0x001ee80000300800 */
[----:B------:R-:W4:Y:S01]  /*367e0*/  LDL.LU R23, [R1+0x44] ;  /* 0x0000440001177983 */ /* 0x000f220000300800 */
[----:B------:R-:W-:Y:S02]  /*367f0*/  ISETP.LT.AND P4, PT, R7, c[0x0][0x178], !P6 ;  /* 0x00005e0007007a0c */ /* 0x000fe40007781270 */
[----:B------:R-:W-:-:S02]  /*36800*/  ISETP.LT.AND P6, PT, R15, c[0x0][0x178], !P6 ;  /* 0x00005e000f007a0c */ /* 0x000fc400077c1270 */
[----:B------:R-:W-:Y:S02]  /*36810*/  IADD3 R26, R4, c[0x0][0x198], RZ ;  /* 0x00006600041a7a10 */ /* 0x000fe40007ffe0ff */
[----:B------:R-:W-:Y:S02]  /*36820*/  ISETP.LT.AND P5, PT, R7, c[0x0][0x178], !P1 ;  /* 0x00005e0007007a0c */ /* 0x000fe40004fa1270 */
[C---:B------:R-:W-:Y:S01]  /*36830*/  IADD3 R0, R26.reuse, c[0x0][0x198], RZ ;  /* 0x000066001a007a10 */ /* 0x040fe20007ffe0ff */
[----:B------:R-:W-:Y:S01]  /*36840*/  IMAD.WIDE R24, R26, 0x2, R2 ;  /* 0x000000021a187825 */ /* 0x000fe200078e0202 */
[C---:B------:R-:W-:Y:S02]  /*36850*/  ISETP.LT.AND P1, PT, R15.reuse, c[0x0][0x178], !P1 ;  /* 0x00005e000f007a0c */ /* 0x040fe40004f21270 */
[----:B------:R-:W-:Y:S01]  /*36860*/  PRMT R4, R12, 0x7632, R4 ;  /* 0x000076320c047816 */ /* 0x000fe20000000004 */
[----:B------:R-:W-:Y:S01]  /*36870*/  IMAD.WIDE R26, R26, 0x2, R20 ;  /* 0x000000021a1a7825 */ /* 0x000fe200078e0214 */
[----:B------:R-:W-:Y:S03]  /*36880*/  @P4 STG.E.U16 [R24.64], R8 ;  /* 0x0000000818004986 */ /* 0x000fe6000c101506 */
[----:B------:R-:W-:Y:S01]  /*36890*/  IMAD.WIDE R28, R0, 0x2, R2 ;  /* 0x00000002001c7825 */ /* 0x000fe200078e0202 */
[----:B------:R0:W-:Y:S01]  /*368a0*/  @P6 STG.E.U16 [R26.64], R4 ;  /* 0x000000041a006986 */ /* 0x0001e2000c101506 */
[----:B------:R-:W-:-:S02]  /*368b0*/  ISETP.LT.AND P4, PT, R15, c[0x0][0x178], !P3 ;  /* 0x00005e000f007a0c */ /* 0x000fc40005f81270 */
[----:B0-----:R-:W-:Y:S02]  /*368c0*/  IADD3 R26, R0, c[0x0][0x198], RZ ;  /* 0x00006600001a7a10 */ /* 0x001fe40007ffe0ff */
[----:B---3--:R-:W-:Y:S01]  /*368d0*/  ISETP.GE.AND P0, PT, R22, c[0x0][0x17c], PT ;  /* 0x00005f0016007a0c */ /* 0x008fe20003f06270 */
[----:B----4-:R0:W-:Y:S01]  /*368e0*/  @P5 STG.E.U16 [R28.64], R23 ;  /* 0x000000171c005986 */ /* 0x0101e2000c101506 */
[----:B------:R-:W-:Y:S02]  /*368f0*/  PRMT R8, R23, 0x7632, R8 ;  /* 0x0000763217087816 */ /* 0x000fe40000000008 */
[----:B------:R-:W-:Y:S02]  /*36900*/  ISETP.LT.AND P5, PT, R7, c[0x0][0x178], !P3 ;  /* 0x00005e0007007a0c */ /* 0x000fe40005fa1270 */
[----:B--2---:R-:W-:Y:S02]  /*36910*/  ISETP.GE.AND P3, PT, R16, c[0x0][0x17c], PT ;  /* 0x00005f0010007a0c */ /* 0x004fe40003f66270 */
[----:B------:R-:W2:Y:S01]  /*36920*/  LDL.LU R16, [R1+0x24] ;  /* 0x0000240001107983 */ /* 0x000ea20000300800 */
[----:B0-----:R-:W-:Y:S01]  /*36930*/  IMAD.WIDE R22, R0, 0x2, R20 ;  /* 0x0000000200167825 */ /* 0x001fe200078e0214 */
[----:B------:R-:W-:-:S04]  /*36940*/  PRMT R0, R5, 0x7632, R0 ;  /* 0x0000763205007816 */ /* 0x000fc80000000000 */
[----:B------:R0:W-:Y:S04]  /*36950*/  @P1 STG.E.U16 [R22.64], R5 ;  /* 0x0000000516001986 */ /* 0x0001e8000c101506 */
[----:B0-----:R-:W3:Y:S04]  /*36960*/  LDL.LU R5, [R1+0x1094] ;  /* 0x0010940001057983 */ /* 0x001ee80000300800 */
[----:B------:R-:W4:Y:S04]  /*36970*/  LDL.LU R22, [R1+0x1098] ;  /* 0x0010980001167983 */ /* 0x000f280000300800 */
[----:B------:R-:W2:Y:S01]  /*36980*/  LDL.LU R23, [R1+0x34] ;  /* 0x0000340001177983 */ /* 0x000ea20000300800 */
[----:B------:R-:W-:-:S02]  /*36990*/  ISETP.LT.AND P6, PT, R7, c[0x0][0x178], !P2 ;  /* 0x00005e0007007a0c */ /* 0x000fc400057c1270 */
[C---:B------:R-:W-:Y:S01]  /*369a0*/  IADD3 R4, R26.reuse, c[0x0][0x198], RZ ;  /* 0x000066001a047a10 */ /* 0x040fe20007ffe0ff */
[----:B------:R-:W-:-:S04]  /*369b0*/  IMAD.WIDE R24, R26, 0x2, R2 ;  /* 0x000000021a187825 */ /* 0x000fc800078e0202 */
[----:B------:R-:W-:Y:S01]  /*369c0*/  IMAD.WIDE R26, R26, 0x2, R20 ;  /* 0x000000021a1a7825 */ /* 0x000fe200078e0214 */
[----:B------:R0:W-:Y:S03]  /*369d0*/  @P5 STG.E.U16 [R24.64], R8 ;  /* 0x0000000818005986 */ /* 0x0001e6000c101506 */
[C---:B------:R-:W-:Y:S01]  /*369e0*/  IMAD.WIDE R28, R4.reuse, 0x2, R2 ;  /* 0x00000002041c7825 */ /* 0x040fe200078e0202 */
[----:B------:R-:W-:Y:S01]  /*369f0*/  ISETP.LT.AND P2, PT, R15, c[0x0][0x178], !P2 ;  /* 0x00005e000f007a0c */ /* 0x000fe20005741270 */
[----:B------:R1:W-:Y:S01]  /*36a00*/  @P4 STG.E.U16 [R26.64], R0 ;  /* 0x000000001a004986 */ /* 0x0003e2000c101506 */
[----:B------:R-:W-:Y:S02]  /*36a10*/  ISETP.LT.AND P5, PT, R7, c[0x0][0x178], !P0 ;  /* 0x00005e0007007a0c */ /* 0x000fe400047a1270 */
[----:B------:R-:W-:Y:S02]  /*36a20*/  ISETP.LT.AND P4, PT, R15, c[0x0][0x178], !P0 ;  /* 0x00005e000f007a0c */ /* 0x000fe40004781270 */
[----:B0-----:R-:W-:-:S04]  /*36a30*/  IADD3 R24, R4, c[0x0][0x198], RZ ;  /* 0x0000660004187a10 */ /* 0x001fc80007ffe0ff */
[----:B-1----:R-:W-:Y:S02]  /*36a40*/  IADD3 R0, R24, c[0x0][0x198], RZ ;  /* 0x0000660018007a10 */ /* 0x002fe40007ffe0ff */
[----:B------:R-:W-:-:S03]  /*36a50*/  PRMT R12, R9, 0x7632, R12 ;  /* 0x00007632090c7816 */ /* 0x000fc6000000000c */
[----:B------:R-:W-:Y:S01]  /*36a60*/  IMAD.WIDE R26, R0, 0x2, R2 ;  /* 0x00000002001a7825 */ /* 0x000fe200078e0202 */
[----:B---3--:R-:W-:-:S03]  /*36a70*/  ISETP.GE.AND P1, PT, R5, c[0x0][0x17c], PT ;  /* 0x00005f0005007a0c */ /* 0x008fc60003f26270 */
[----:B------:R-:W-:Y:S01]  /*36a80*/  IMAD.WIDE R4, R4, 0x2, R20 ;  /* 0x0000000204047825 */ /* 0x000fe200078e0214 */
[----:B--2---:R0:W-:Y:S01]  /*36a90*/  @P6 STG.E.U16 [R28.64], R23 ;  /* 0x000000171c006986 */ /* 0x0041e2000c101506 */
[----:B------:R-:W-:Y:S02]  /*36aa0*/  ISETP.LT.AND P6, PT, R7, c[0x0][0x178], !P3 ;  /* 0x00005e0007007a0c */ /* 0x000fe40005fc1270 */
[----:B----4-:R-:W-:Y:S01]  /*36ab0*/  ISETP.GE.AND P0, PT, R22, c[0x0][0x17c], PT ;  /* 0x00005f0016007a0c */ /* 0x010fe20003f06270 */
[----:B------:R-:W2:Y:S01]  /*36ac0*/  LDL.LU R7, [R1+0x10e4] ;  /* 0x0010e40001077983 */ /* 0x000ea20000300800 */
[----:B------:R-:W-:-:S03]  /*36ad0*/  PRMT R8, R23, 0x7632, R8 ;  /* 0x0000763217087816 */ /* 0x000fc60000000008 */
[----:B------:R1:W-:Y:S01]  /*36ae0*/  @P2 STG.E.U16 [R4.64], R9 ;  /* 0x0000000904002986 */ /* 0x0003e2000c101506 */
[----:B0-----:R-:W-:-:S03]  /*36af0*/  IMAD.WIDE R22, R24, 0x2, R2 ;  /* 0x0000000218167825 */ /* 0x001fc600078e0202 */
[----:B------:R-:W3:Y:S01]  /*36b00*/  LDL.LU R28, [R1+0x10a0] ;  /* 0x0010a000011c7983 */ /* 0x000ee20000300800 */
[----:B------:R-:W-:-:S03]  /*36b10*/  IMAD.WIDE R24, R24, 0x2, R20 ;  /* 0x0000000218187825 */ /* 0x000fc600078e0214 */
[----:B------:R-:W-:Y:S04]  /*36b20*/  @P5 STG.E.U16 [R22.64], R8 ;  /* 0x0000000816005986 */ /* 0x000fe8000c101506 */
[----:B------:R-:W4:Y:S04]  /*36b30*/  LDL.LU R29, [R1+0x14] ;  /* 0x00001400011d7983 */ /* 0x000f280000300800 */
[----:B------:R-:W-:Y:S04]  /*36b40*/  @P4 STG.E.U16 [R24.64], R12 ;  /* 0x0000000c18004986 */ /* 0x000fe8000c101506 */
[----:B-1----:R-:W2:Y:S04]  /*36b50*/  LDL.LU R5, [R1+0x109c] ;  /* 0x00109c0001057983 */ /* 0x002ea80000300800 */
[----:B------:R0:W-:Y:S04]  /*36b60*/  @P6 STG.E.U16 [R26.64], R16 ;  /* 0x000000101a006986 */ /* 0x0001e8000c101506 */
[----:B0-----:R-:W3:Y:S04]  /*36b70*/  LDL.LU R27, [R1+0x10a4] ;  /* 0x0010a400011b7983 */ /* 0x001ee80000300800 */
[----:B------:R-:W3:Y:S01]  /*36b80*/  LDL.LU R26, [R1+0x5c4] ;  /* 0x0005c400011a7983 */ /* 0x000ee20000300800 */
[----:B------:R-:W-:-:S02]  /*36b90*/  ISETP.LT.AND P3, PT, R15, c[0x0][0x178], !P3 ;  /* 0x00005e000f007a0c */ /* 0x000fc40005f61270 */
[----:B------:R-:W-:Y:S02]  /*36ba0*/  ISETP.LT.AND P4, PT, R15, c[0x0][0x178], !P1 ;  /* 0x00005e000f007a0c */ /* 0x000fe40004f81270 */
[----:B------:R-:W-:Y:S02]  /*36bb0*/  IADD3 R22, R0, c[0x0][0x198], RZ ;  /* 0x0000660000167a10 */ /* 0x000fe40007ffe0ff */
[----:B------:R-:W-:Y:S02]  /*36bc0*/  PRMT R12, R16, 0x7632, R12 ;  /* 0x00007632100c7816 */ /* 0x000fe4000000000c */
[C---:B------:R-:W-:Y:S01]  /*36bd0*/  IADD3 R16, R22.reuse, c[0x0][0x198], RZ ;  /* 0x0000660016107a10 */ /* 0x040fe20007ffe0ff */
[----:B------:R-:W-:-:S04]  /*36be0*/  IMAD.WIDE R8, R22, 0x2, R2 ;  /* 0x0000000216087825 */ /* 0x000fc800078e0202 */
[----:B------:R-:W-:-:S04]  /*36bf0*/  IMAD.WIDE R22, R22, 0x2, R20 ;  /* 0x0000000216167825 */ /* 0x000fc800078e0214 */
[----:B------:R-:W-:Y:S01]  /*36c00*/  IMAD.WIDE R24, R16, 0x2, R2 ;  /* 0x0000000210187825 */ /* 0x000fe200078e0202 */
[----:B--2---:R-:W-:-:S03]  /*36c10*/  ISETP.GE.AND P2, PT, R5, c[0x0][0x17c], PT ;  /* 0x00005f0005007a0c */ /* 0x004fc60003f46270 */
[----:B------:R-:W-:Y:S01]  /*36c20*/  IMAD.WIDE R4, R0, 0x2, R20 ;  /* 0x0000000200047825 */ /* 0x000fe200078e0214 */
[----:B------:R-:W-:-:S04]  /*36c30*/  PRMT R0, R17, 0x7632, R0 ;  /* 0x0000763211007816 */ /* 0x000fc80000000000 */
[----:B------:R0:W-:Y:S01]  /*36c40*/  @P3 STG.E.U16 [R4.64], R17 ;  /* 0x0000001104003986 */ /* 0x0001e2000c101506 */
[C---:B---3--:R-:W-:Y:S02]  /*36c50*/  ISETP.LT.AND P5, PT, R26.reuse, c[0x0][0x178], !P1 ;  /* 0x00005e001a007a0c */ /* 0x048fe40004fa1270 */
[----:B------:R-:W-:Y:S02]  /*36c60*/  ISETP.LT.AND P6, PT, R26, c[0x0][0x178], !P0 ;  /* 0x00005e001a007a0c */ /* 0x000fe400047c1270 */
[----:B------:R-:W-:Y:S02]  /*36c70*/  ISETP.GE.AND P1, PT, R28, c[0x0][0x17c], PT ;  /* 0x00005f001c007a0c */ /* 0x000fe40003f26270 */
[----:B------:R-:W2:Y:S04]  /*36c80*/  LDL.LU R28, [R1+0x48] ;  /* 0x00004800011c7983 */ /* 0x000ea80000300800 */
[----:B0-----:R-:W3:Y:S01]  /*36c90*/  LDL.LU R5, [R1+0x10a8] ;  /* 0x0010a80001057983 */ /* 0x001ee20000300800 */
[----:B------:R-:W-:-:S03]  /*36ca0*/  ISETP.GE.AND P3, PT, R27, c[0x0][0x17c], PT ;  /* 0x00005f001b007a0c */ /* 0x000fc60003f66270 */
[----:B------:R-:W-:Y:S04]  /*36cb0*/  @P5 STG.E.U16 [R8.64], R12 ;  /* 0x0000000c08005986 */ /* 0x000fe8000c101506 */
[----:B------:R-:W2:Y:S04]  /*36cc0*/  LDL.LU R27, [R1+0x10ac] ;  /* 0x0010ac00011b7983 */ /* 0x000ea80000300800 */
[----:B------:R-:W-:Y:S04]  /*36cd0*/  @P4 STG.E.U16 [R22.64], R0 ;  /* 0x0000000016004986 */ /* 0x000fe8000c101506 */
[----:B----4-:R0:W-:Y:S04]  /*36ce0*/  @P6 STG.E.U16 [R24.64], R29 ;  /* 0x0000001d18006986 */ /* 0x0101e8000c101506 */
[----:B0-----:R-:W4:Y:S01]  /*36cf0*/  LDL.LU R25, [R1+0x10b0] ;  /* 0x0010b00001197983 */ /* 0x001f220000300800 */
[----:B------:R-:W-:-:S03]  /*36d00*/  PRMT R0, R29, 0x7632, R0 ;  /* 0x000076321d007816 */ /* 0x000fc60000000000 */
[----:B------:R-:W5:Y:S01]  /*36d10*/  LDL.LU R29, [R1+0x38] ;  /* 0x00003800011d7983 */ /* 0x000f620000300800 */
[C---:B------:R-:W-:Y:S02]  /*36d20*/  ISETP.LT.AND P0, PT, R15.reuse, c[0x0][0x178], !P0 ;  /* 0x00005e000f007a0c */ /* 0x040fe40004701270 */
[----:B------:R-:W-:Y:S02]  /*36d30*/  ISETP.LT.AND P5, PT, R26, c[0x0][0x178], !P2 ;  /* 0x00005e001a007a0c */ /* 0x000fe400057a1270 */
[----:B------:R-:W-:Y:S02]  /*36d40*/  ISETP.LT.AND P4, PT, R15, c[0x0][0x178], !P2 ;  /* 0x00005e000f007a0c */ /* 0x000fe40005781270 */
[----:B------:R-:W-:Y:S02]  /*36d50*/  IADD3 R8, R16, c[0x0][0x198], RZ ;  /* 0x0000660010087a10 */ /* 0x000fe40007ffe0ff */
[----:B------:R-:W-:Y:S01]  /*36d60*/  ISETP.LT.AND P6, PT, R26, c[0x0][0x178], !P1 ;  /* 0x00005e001a007a0c */ /* 0x000fe20004fc1270 */
[----:B------:R-:W-:Y:S01]  /*36d70*/  IMAD.WIDE R16, R16, 0x2, R20 ;  /* 0x0000000210107825 */ /* 0x000fe200078e0214 */
[----:B------:R-:W-:-:S02]  /*36d80*/  IADD3 R12, R8, c[0x0][0x198], RZ ;  /* 0x00006600080c7a10 */ /* 0x000fc40007ffe0ff */
[----:B------:R-:W-:Y:S02]  /*36d90*/  PRMT R24, R13, 0x7632, R24 ;  /* 0x000076320d187816 */ /* 0x000fe40000000018 */
[----:B------:R-:W-:Y:S01]  /*36da0*/  @P0 STG.E.U16 [R16.64], R13 ;  /* 0x0000000d10000986 */ /* 0x000fe2000c101506 */
[--C-:B------:R-:W-:Y:S01]  /*36db0*/  IMAD.WIDE R22, R12, 0x2, R2.reuse ;  /* 0x000000020c167825 */ /* 0x100fe200078e0202 */
[----:B------:R-:W-:Y:S02]  /*36dc0*/  ISETP.LT.AND P1, PT, R15, c[0x0][0x178], !P1 ;  /* 0x00005e000f007a0c */ /* 0x000fe40004f21270 */
[----:B---3--:R-:W-:Y:S01]  /*36dd0*/  ISETP.GE.AND P2, PT, R5, c[0x0][0x17c], PT ;  /* 0x00005f0005007a0c */ /* 0x008fe20003f46270 */
[----:B------:R-:W-:-:S04]  /*36de0*/  IMAD.WIDE R4, R8, 0x2, R2 ;  /* 0x0000000208047825 */ /* 0x000fc800078e0202 */
[----:B------:R-:W-:Y:S01]  /*36df0*/  IMAD.WIDE R8, R8, 0x2, R20 ;  /* 0x0000000208087825 */ /* 0x000fe200078e0214 */
[----:B------:R-:W-:Y:S01]  /*36e00*/  @P5 STG.E.U16 [R4.64], R0 ;  /* 0x0000000004005986 */ /* 0x000fe2000c101506 */
[----:B------:R-:W-:Y:S02]  /*36e10*/  ISETP.LT.AND P5, PT, R26, c[0x0][0x178], !P3 ;  /* 0x00005e001a007a0c */ /* 0x000fe40005fa1270 */
[----:B--2---:R-:W-:Y:S01]  /*36e20*/  ISETP.GE.AND P0, PT, R27, c[0x0][0x17c], PT ;  /* 0x00005f001b007a0c */ /* 0x004fe20003f06270 */
[----:B------:R0:W-:Y:S01]  /*36e30*/  @P4 STG.E.U16 [R8.64], R24 ;  /* 0x0000001808004986 */ /* 0x0001e2000c101506 */
[----:B------:R-:W-:-:S03]  /*36e40*/  ISETP.LT.AND P4, PT, R15, c[0x0][0x178], !P3 ;  /* 0x00005e000f007a0c */ /* 0x000fc60005f81270 */
[----:B------:R-:W2:Y:S04]  /*36e50*/  LDL.LU R27, [R1+0x10b4] ;  /* 0x0010b400011b7983 */ /* 0x000ea80000300800 */
[----:B------:R1:W-:Y:S01]  /*36e60*/  @P6 STG.E.U16 [R22.64], R28 ;  /* 0x0000001c16006986 */ /* 0x0003e2000c101506 */
[----:B------:R-:W-:Y:S02]  /*36e70*/  ISETP.LT.AND P6, PT, R26, c[0x0][0x178], !P2 ;  /* 0x00005e001a007a0c */ /* 0x000fe400057c1270 */
[----:B0-----:R-:W-:Y:S02]  /*36e80*/  IADD3 R8, R12, c[0x0][0x198], RZ ;  /* 0x000066000c087a10 */ /* 0x001fe40007ffe0ff */
[----:B----4-:R-:W-:Y:S02]  /*36e90*/  ISETP.GE.AND P3, PT, R25, c[0x0][0x17c], PT ;  /* 0x00005f0019007a0c */ /* 0x010fe40003f66270 */
[----:B------:R-:W3:Y:S01]  /*36ea0*/  LDL.LU R25, [R1+0x10b8] ;  /* 0x0010b80001197983 */ /* 0x000ee20000300800 */
[----:B-1----:R-:W-:-:S03]  /*36eb0*/  PRMT R22, R28, 0x7632, R22 ;  /* 0x000076321c167816 */ /* 0x002fc60000000016 */
[----:B------:R-:W4:Y:S01]  /*36ec0*/  LDL.LU R28, [R1+0x28] ;  /* 0x00002800011c7983 */ /* 0x000f220000300800 */
[----:B------:R-:W-:Y:S01]  /*36ed0*/  IADD3 R0, R8, c[0x0][0x198], RZ ;  /* 0x0000660008007a10 */ /* 0x000fe20007ffe0ff */
[----:B------:R-:W-:Y:S01]  /*36ee0*/  IMAD.WIDE R12, R12, 0x2, R20 ;  /* 0x000000020c0c7825 */ /* 0x000fe200078e0214 */
[----:B-----5:R-:W-:Y:S01]  /*36ef0*/  PRMT R23, R6, 0x7632, R23 ;  /* 0x0000763206177816 */ /* 0x020fe20000000017 */
[----:B------:R-:W5:Y:S02]  /*36f00*/  LDL.LU R24, [R1+0x10c0] ;  /* 0x0010c00001187983 */ /* 0x000f640000300800 */
[----:B------:R-:W-:-:S04]  /*36f10*/  IMAD.WIDE R4, R8, 0x2, R2 ;  /* 0x0000000208047825 */ /* 0x000fc800078e0202 */
[----:B------:R-:W-:Y:S01]  /*36f20*/  IMAD.WIDE R8, R8, 0x2, R20 ;  /* 0x0000000208087825 */ /* 0x000fe200078e0214 */
[----:B------:R-:W-:Y:S03]  /*36f30*/  @P1 STG.E.U16 [R12.64], R6 ;  /* 0x000000060c001986 */ /* 0x000fe6000c101506 */
[----:B------:R-:W-:Y:S01]  /*36f40*/  IMAD.WIDE R16, R0, 0x2, R2 ;  /* 0x0000000200107825 */ /* 0x000fe200078e0202 */
[----:B------:R0:W-:Y:S04]  /*36f50*/  @P5 STG.E.U16 [R4.64], R22 ;  /* 0x0000001604005986 */ /* 0x0001e8000c101506 */
[----:B------:R1:W-:Y:S04]  /*36f60*/  @P4 STG.E.U16 [R8.64], R23 ;  /* 0x0000001708004986 */ /* 0x0003e8000c101506 */
[----:B------:R1:W-:Y:S01]  /*36f70*/  @P6 STG.E.U16 [R16.64], R29 ;  /* 0x0000001d10006986 */ /* 0x0003e2000c101506 */
[----:B0-----:R-:W-:-:S03]  /*36f80*/  PRMT R22, R29, 0x7632, R22 ;  /* 0x000076321d167816 */ /* 0x001fc60000000016 */
[----:B-1----:R-:W5:Y:S04]  /*36f90*/  LDL.LU R23, [R1+0x10bc] ;  /* 0x0010bc0001177983 */ /* 0x002f680000300800 */
[----:B------:R-:W5:Y:S01]  /*36fa0*/  LDL.LU R29, [R1+0x18] ;  /* 0x00001800011d7983 */ /* 0x000f620000300800 */
[C---:B------:R-:W-:Y:S02]  /*36fb0*/  ISETP.LT.AND P2, PT, R15.reuse, c[0x0][0x178], !P2 ;  /* 0x00005e000f007a0c */ /* 0x040fe40005741270 */
[----:B------:R-:W-:Y:S02]  /*36fc0*/  ISETP.LT.AND P5, PT, R26, c[0x0][0x178], !P0 ;  /* 0x00005e001a007a0c */ /* 0x000fe400047a1270 */
[----:B------:R-:W-:Y:S02]  /*36fd0*/  ISETP.LT.AND P4, PT, R15, c[0x0][0x178], !P0 ;  /* 0x00005e000f007a0c */ /* 0x000fe40004781270 */
[----:B------:R-:W-:-:S02]  /*36fe0*/  IADD3 R12, R0, c[0x0][0x198], RZ ;  /* 0x00006600000c7a10 */ /* 0x000fc40007ffe0ff */
[----:B------:R-:W-:Y:S02]  /*36ff0*/  ISETP.LT.AND P6, PT, R26, c[0x0][0x178], !P3 ;  /* 0x00005e001a007a0c */ /* 0x000fe40005fc1270 */
[----:B------:R-:W-:Y:S01]  /*37000*/  IADD3 R6, R12, c[0x0][0x198], RZ ;  /* 0x000066000c067a10 */ /* 0x000fe20007ffe0ff */
[----:B------:R-:W-:Y:S01]  /*37010*/  IMAD.WIDE R4, R0, 0x2, R20 ;  /* 0x0000000200047825 */ /* 0x000fe200078e0214 */
[----:B------:R-:W-:-:S03]  /*37020*/  PRMT R0, R10, 0x7632, R0 ;  /* 0x000076320a007816 */ /* 0x000fc60000000000 */
[C---:B------:R-:W-:Y:S01]  /*37030*/  IMAD.WIDE R8, R12.reuse, 0x2, R2 ;  /* 0x000000020c087825 */ /* 0x040fe200078e0202 */
[----:B------:R0:W-:Y:S03]  /*37040*/  @P2 STG.E.U16 [R4.64], R10 ;  /* 0x0000000a04002986 */ /* 0x0001e6000c101506 */
[----:B------:R-:W-:Y:S01]  /*37050*/  IMAD.WIDE R12, R12, 0x2, R20 ;  /* 0x000000020c0c7825 */ /* 0x000fe200078e0214 */
[----:B------:R-:W-:Y:S03]  /*37060*/  @P5 STG.E.U16 [R8.64], R22 ;  /* 0x0000001608005986 */ /* 0x000fe6000c101506 */
[C---:B------:R-:W-:Y:S01]  /*37070*/  IMAD.WIDE R16, R6.reuse, 0x2, R2 ;  /* 0x0000000206107825 */ /* 0x040fe200078e0202 */
[----:B------:R-:W-:Y:S01]  /*37080*/  ISETP.LT.AND P3, PT, R15, c[0x0][0x178], !P3 ;  /* 0x00005e000f007a0c */ /* 0x000fe20005f61270 */
[----:B------:R1:W-:Y:S02]  /*37090*/  @P4 STG.E.U16 [R12.64], R0 ;  /* 0x000000000c004986 */ /* 0x0003e4000c101506 */
[C---:B0-----:R-:W-:Y:S01]  /*370a0*/  IMAD.WIDE R4, R6.reuse, 0x2, R20 ;  /* 0x0000000206047825 */ /* 0x041fe200078e0214 */
[----:B-1----:R-:W-:-:S04]  /*370b0*/  IADD3 R12, R6, c[0x0][0x198], RZ ;  /* 0x00006600060c7a10 */ /* 0x002fc80007ffe0ff */
[C---:B------:R-:W-:Y:S01]  /*370c0*/  IADD3 R0, R12.reuse, c[0x0][0x198], RZ ;  /* 0x000066000c007a10 */ /* 0x040fe20007ffe0ff */
[----:B------:R-:W-:Y:S01]  /*370d0*/  IMAD.WIDE R8, R12, 0x2, R2 ;  /* 0x000000020c087825 */ /* 0x000fe200078e0202 */
[----:B------:R-:W-:-:S03]  /*370e0*/  PRMT R6, R18, 0x7632, R6 ;  /* 0x0000763212067816 */ /* 0x000fc60000000006 */
[----:B------:R-:W-:Y:S01]  /*370f0*/  IMAD.WIDE R12, R12, 0x2, R20 ;  /* 0x000000020c0c7825 */ /* 0x000fe200078e0214 */
[----:B--2---:R-:W-:-:S04]  /*37100*/  ISETP.GE.AND P1, PT, R27, c[0x0][0x17c], PT ;  /* 0x00005f001b007a0c */ /* 0x004fc80003f26270 */
[C---:B------:R-:W-:Y:S02]  /*37110*/  ISETP.LT.AND P5, PT, R26.reuse, c[0x0][0x178], !P1 ;  /* 0x00005e001a007a0c */ /* 0x040fe40004fa1270 */
[----:B------:R-:W-:Y:S02]  /*37120*/  ISETP.LT.AND P4, PT, R15, c[0x0][0x178], !P1 ;  /* 0x00005e000f007a0c */ /* 0x000fe40004f81270 */
[----:B---3--:R-:W-:Y:S02]  /*37130*/  ISETP.GE.AND P0, PT, R25, c[0x0][0x17c], PT ;  /* 0x00005f0019007a0c */ /* 0x008fe40003f06270 */
[----:B------:R-:W2:Y:S04]  /*37140*/  LDL.LU R25, [R1+0x10c8] ;  /* 0x0010c80001197983 */ /* 0x000ea80000300800 */
[----:B----4-:R0:W-:Y:S01]  /*37150*/  @P6 STG.E.U16 [R16.64], R28 ;  /* 0x0000001c10006986 */ /* 0x0101e2000c101506 */
[----:B------:R-:W-:-:S02]  /*37160*/  ISETP.LT.AND P6, PT, R26, c[0x0][0x178], !P0 ;  /* 0x00005e001a007a0c */ /* 0x000fc400047c1270 */
[----:B------:R-:W-:Y:S01]  /*37170*/  PRMT R10, R28, 0x7632, R10 ;  /* 0x000076321c0a7816 */ /* 0x000fe2000000000a */
[----:B------:R-:W-:Y:S01]  /*37180*/  @P3 STG.E.U16 [R4.64], R18 ;  /* 0x0000001204003986 */ /* 0x000fe2000c101506 */
[----:B-----5:R-:W-:-:S03]  /*37190*/  ISETP.GE.AND P2, PT, R24, c[0x0][0x17c], PT ;  /* 0x00005f0018007a0c */ /* 0x020fc60003f46270 */
[----:B------:R-:W3:Y:S01]  /*371a0*/  LDL.LU R24, [R1+0x10c4] ;  /* 0x0010c40001187983 */ /* 0x000ee20000300800 */
[----:B0-----:R-:W-:-:S03]  /*371b0*/  IMAD.WIDE R16, R0, 0x2, R2 ;  /* 0x0000000200107825 */ /* 0x001fc600078e0202 */
[----:B------:R0:W-:Y:S04]  /*371c0*/  @P5 STG.E.U16 [R8.64], R10 ;  /* 0x0000000a08005986 */ /* 0x0001e8000c101506 */
[----:B------:R-:W-:Y:S01]  /*371d0*/  @P4 STG.E.U16 [R12.64], R6 ;  /* 0x000000060c004986 */ /* 0x000fe2000c101506 */
[----:B------:R-:W-:-:S03]  /*371e0*/  ISETP.GE.AND P1, PT, R23, c[0x0][0x17c], PT ;  /* 0x00005f0017007a0c */ /* 0x000fc60003f26270 */
[----:B------:R-:W4:Y:S01]  /*371f0*/  LDL.LU R23, [R1+0x10d0] ;  /* 0x0010d00001177983 */ /* 0x000f220000300800 */
[----:B0-----:R-:W-:-:S03]  /*37200*/  PRMT R10, R29, 0x7632, R10 ;  /* 0x000076321d0a7816 */ /* 0x001fc6000000000a */
[----:B------:R-:W5:Y:S04]  /*37210*/  LDL.LU R27, [R1+0x4c] ;  /* 0x00004c00011b7983 */ /* 0x000f680000300800 */
[----:B------:R-:W3:Y:S04]  /*37220*/  LDL.LU R22, [R1+0x10cc] ;  /* 0x0010cc0001167983 */ /* 0x000ee80000300800 */
[----:B------:R0:W-:Y:S04]  /*37230*/  @P6 STG.E.U16 [R16.64], R29 ;  /* 0x0000001d10006986 */ /* 0x0001e8000c101506 */
[----:B0-----:R-:W4:Y:S04]  /*37240*/  LDL.LU R29, [R1+0x3c] ;  /* 0x00003c00011d7983 */ /* 0x001f280000300800 */
[----:B------:R-:W4:Y:S01]  /*37250*/  LDL.LU R18, [R1+0x10dc] ;  /* 0x0010dc0001127983 */ /* 0x000f220000300800 */
[----:B------:R-:W-:-:S02]  /*37260*/  ISETP.LT.AND P0, PT, R15, c[0x0][0x178], !P0 ;  /* 0x00005e000f007a0c */ /* 0x000fc40004701270 */
[----:B------:R-:W-:Y:S02]  /*37270*/  ISETP.LT.AND P5, PT, R26, c[0x0][0x178], !P2 ;  /* 0x00005e001a007a0c */ /* 0x000fe400057a1270 */
[C---:B------:R-:W-:Y:S02]  /*37280*/  ISETP.LT.AND P4, PT, R15.reuse, c[0x0][0x178], !P2 ;  /* 0x00005e000f007a0c */ /* 0x040fe40005781270 */
[----:B------:R-:W-:Y:S02]  /*37290*/  IADD3 R12, R0, c[0x0][0x198], RZ ;  /* 0x00006600000c7a10 */ /* 0x000fe40007ffe0ff */
[----:B------:R-:W-:Y:S02]  /*372a0*/  ISETP.LT.AND P6, PT, R26, c[0x0][0x178], !P1 ;  /* 0x00005e001a007a0c */ /* 0x000fe40004fc1270 */
[----:B------:R-:W-:Y:S01]  /*372b0*/  ISETP.LT.AND P1, PT, R15, c[0x0][0x178], !P1 ;  /* 0x00005e000f007a0c */ /* 0x000fe20004f21270 */
[----:B------:R-:W-:Y:S01]  /*372c0*/  IMAD.WIDE R4, R0, 0x2, R20 ;  /* 0x0000000200047825 */ /* 0x000fe200078e0214 */
[----:B------:R-:W-:-:S02]  /*372d0*/  IADD3 R6, R12, c[0x0][0x198], RZ ;  /* 0x000066000c067a10 */ /* 0x000fc40007ffe0ff */
[----:B------:R-:W-:Y:S01]  /*372e0*/  PRMT R0, R14, 0x7632, R0 ;  /* 0x000076320e007816 */ /* 0x000fe20000000000 */
[C---:B------:R-:W-:Y:S01]  /*372f0*/  IMAD.WIDE R8, R12.reuse, 0x2, R2 ;  /* 0x000000020c087825 */ /* 0x040fe200078e0202 */
[----:B------:R0:W-:Y:S03]  /*37300*/  @P0 STG.E.U16 [R4.64], R14 ;  /* 0x0000000e04000986 */ /* 0x0001e6000c101506 */
[----:B------:R-:W-:Y:S01]  /*37310*/  IMAD.WIDE R12, R12, 0x2, R20 ;  /* 0x000000020c0c7825 */ /* 0x000fe200078e0214 */
[----:B------:R1:W-:Y:S03]  /*37320*/  @P5 STG.E.U16 [R8.64], R10 ;  /* 0x0000000a08005986 */ /* 0x0003e6000c101506 */
[C---:B------:R-:W-:Y:S01]  /*37330*/  IMAD.WIDE R16, R6.reuse, 0x2, R2 ;  /* 0x0000000206107825 */ /* 0x040fe200078e0202 */
[----:B------:R1:W-:Y:S03]  /*37340*/  @P4 STG.E.U16 [R12.64], R0 ;  /* 0x000000000c004986 */ /* 0x0003e6000c101506 */
[----:B0-----:R-:W-:Y:S01]  /*37350*/  IMAD.WIDE R4, R6, 0x2, R20 ;  /* 0x0000000206047825 */ /* 0x001fe200078e0214 */
[----:B--2---:R-:W-:-:S04]  /*37360*/  ISETP.GE.AND P3, PT, R25, c[0x0][0x17c], PT ;  /* 0x00005f0019007a0c */ /* 0x004fc80003f66270 */
[----:B------:R-:W-:Y:S02]  /*37370*/  ISETP.LT.AND P5, PT, R26, c[0x0][0x178], !P3 ;  /* 0x00005e001a007a0c */ /* 0x000fe40005fa1270 */
[----:B------:R-:W-:Y:S01]  /*37380*/  ISETP.LT.AND P4, PT, R15, c[0x0][0x178], !P3 ;  /* 0x00005e000f007a0c */ /* 0x000fe20005f81270 */
[----:B-----5:R0:W-:Y:S01]  /*37390*/  @P6 STG.E.U16 [R16.64], R27 ;  /* 0x0000001b10006986 */ /* 0x0201e2000c101506 */
[----:B---3--:R-:W-:-:S03]  /*373a0*/  ISETP.GE.AND P3, PT, R22, c[0x0][0x17c], PT ;  /* 0x00005f0016007a0c */ /* 0x008fc60003f66270 */
[----:B------:R2:W-:Y:S04]  /*373b0*/  @P1 STG.E.U16 [R4.64], R7 ;  /* 0x0000000704001986 */ /* 0x0005e8000c101506 */
[----:B------:R-:W3:Y:S04]  /*373c0*/  LDL.LU R22, [R1+0x10d8] ;  /* 0x0010d80001167983 */ /* 0x000ee80000300800 */
[----:B------:R-:W5:Y:S01]  /*373d0*/  LDL.LU R28, [R1+0x2c] ;  /* 0x00002c00011c7983 */ /* 0x000f620000300800 */
[----:B----4-:R-:W-:-:S03]  /*373e0*/  ISETP.GE.AND P1, PT, R18, c[0x0][0x17c], PT ;  /* 0x00005f0012007a0c */ /* 0x010fc60003f26270 */
[----:B------:R-:W4:Y:S01]  /*373f0*/  LDL.LU R18, [R1+0x10d4] ;  /* 0x0010d40001127983 */ /* 0x000f220000300800 */
[----:B------:R-:W-:Y:S02]  /*37400*/  ISETP.GE.AND P2, PT, R24, c[0x0][0x17c], PT ;  /* 0x00005f0018007a0c */ /* 0x000fe40003f46270 */
[----:B------:R-:W-:Y:S02]  /*37410*/  IADD3 R25, R6, c[0x0][0x198], RZ ;  /* 0x0000660006197a10 */ /* 0x000fe40007ffe0ff */
[----:B------:R-:W-:Y:S02]  /*37420*/  ISETP.LT.AND P6, PT, R26, c[0x0][0x178], !P2 ;  /* 0x00005e001a007a0c */ /* 0x000fe400057c1270 */
[----:B------:R-:W-:Y:S02]  /*37430*/  ISETP.GE.AND P0, PT, R23, c[0x0][0x17c], PT ;  /* 0x00005f0017007a0c */ /* 0x000fe40003f06270 */
[C---:B------:R-:W-:Y:S01]  /*37440*/  IADD3 R23, R25.reuse, c[0x0][0x198], RZ ;  /* 0x0000660019177a10 */ /* 0x040fe20007ffe0ff */
[----:B-1----:R-:W-:Y:S01]  /*37450*/  IMAD.WIDE R8, R25, 0x2, R2 ;  /* 0x0000000219087825 */ /* 0x002fe200078e0202 */
[----:B------:R-:W-:-:S02]  /*37460*/  PRMT R14, R27, 0x7632, R14 ;  /* 0x000076321b0e7816 */ /* 0x000fc4000000000e */
[----:B------:R-:W-:Y:S01]  /*37470*/  PRMT R6, R7, 0x7632, R6 ;  /* 0x0000763207067816 */ /* 0x000fe20000000006 */
[----:B------:R-:W-:Y:S01]  /*37480*/  IMAD.WIDE R12, R25, 0x2, R20 ;  /* 0x00000002190c7825 */ /* 0x000fe200078e0214 */
[----:B------:R-:W-:-:S03]  /*37490*/  ISETP.LT.AND P2, PT, R15, c[0x0][0x178], !P2 ;  /* 0x00005e000f007a0c */ /* 0x000fc60005741270 */
[C---:B0-----:R-:W-:Y:S01]  /*374a0*/  IMAD.WIDE R16, R23.reuse, 0x2, R2 ;  /* 0x0000000217107825 */ /* 0x041fe200078e0202 */
[----:B------:R0:W-:Y:S01]  /*374b0*/  @P5 STG.E.U16 [R8.64], R14 ;  /* 0x0000000e08005986 */ /* 0x0001e2000c101506 */
[----:B------:R-:W-:Y:S02]  /*374c0*/  ISETP.LT.AND P5, PT, R26, c[0x0][0x178], !P0 ;  /* 0x00005e001a007a0c */ /* 0x000fe400047a1270 */
[----:B------:R-:W-:Y:S01]  /*374d0*/  IADD3 R25, R23, c[0x0][0x198], RZ ;  /* 0x0000660017197a10 */ /* 0x000fe20007ffe0ff */
[----:B------:R1:W-:Y:S01]  /*374e0*/  @P4 STG.E.U16 [R12.64], R6 ;  /* 0x000000060c004986 */ /* 0x0003e2000c101506 */
[----:B------:R-:W-:-:S03]  /*374f0*/  ISETP.LT.AND P4, PT, R15, c[0x0][0x178], !P0 ;  /* 0x00005e000f007a0c */ /* 0x000fc60004781270 */
[----:B------:R1:W-:Y:S01]  /*37500*/  @P6 STG.E.U16 [R16.64], R29 ;  /* 0x0000001d10006986 */ /* 0x0003e2000c101506 */
[----:B------:R-:W-:Y:S01]  /*37510*/  ISETP.LT.AND P6, PT, R26, c[0x0][0x178], !P3 ;  /* 0x00005e001a007a0c */ /* 0x000fe20005fc1270 */
[----:B--2---:R-:W-:Y:S01]  /*37520*/  IMAD.WIDE R4, R23, 0x2, R20 ;  /* 0x0000000217047825 */ /* 0x004fe200078e0214 */
[----:B------:R-:W-:Y:S02]  /*37530*/  IADD3 R27, R25, c[0x0][0x198], RZ ;  /* 0x00006600191b7a10 */ /* 0x000fe40007ffe0ff */
[----:B------:R-:W-:Y:S01]  /*37540*/  PRMT R0, R29, 0x7632, R0 ;  /* 0x000076321d007816 */ /* 0x000fe20000000000 */
[----:B0-----:R-:W-:Y:S01]  /*37550*/  IMAD.WIDE R8, R25, 0x2, R20 ;  /* 0x0000000219087825 */ /* 0x001fe200078e0214 */
[----:B------:R-:W-:-:S03]  /*37560*/  PRMT R10, R11, 0x7632, R10 ;  /* 0x000076320b0a7816 */ /* 0x000fc6000000000a */
[--C-:B-1----:R-:W-:Y:S01]  /*37570*/  IMAD.WIDE R6, R25, 0x2, R2.reuse ;  /* 0x0000000219067825 */ /* 0x102fe200078e0202 */
[----:B------:R0:W-:Y:S03]  /*37580*/  @P2 STG.E.U16 [R4.64], R11 ;  /* 0x0000000b04002986 */ /* 0x0001e6000c101506 */
[----:B------:R-:W-:Y:S01]  /*37590*/  IMAD.WIDE R12, R27, 0x2, R2 ;  /* 0x000000021b0c7825 */ /* 0x000fe200078e0202 */
[----:B------:R1:W-:Y:S01]  /*375a0*/  @P5 STG.E.U16 [R6.64], R0 ;  /* 0x0000000006005986 */ /* 0x0003e2000c101506 */
[----:B------:R-:W-:-:S03]  /*375b0*/  ISETP.LT.AND P3, PT, R15, c[0x0][0x178], !P3 ;  /* 0x00005e000f007a0c */ /* 0x000fc60005f61270 */
[----:B------:R-:W2:Y:S04]  /*375c0*/  LDL.LU R29, [R1+0x1c] ;  /* 0x00001c00011d7983 */ /* 0x000ea80000300800 */
[----:B------:R0:W-:Y:S01]  /*375d0*/  @P4 STG.E.U16 [R8.64], R10 ;  /* 0x0000000a08004986 */ /* 0x0001e2000c101506 */
[----:B---3--:R-:W-:-:S03]  /*375e0*/  ISETP.GE.AND P0, PT, R22, c[0x0][0x17c], PT ;  /* 0x00005f0016007a0c */ /* 0x008fc60003f06270 */
[----:B-----5:R3:W-:Y:S01]  /*375f0*/  @P6 STG.E.U16 [R12.64], R28 ;  /* 0x0000001c0c006986 */ /* 0x0207e2000c101506 */
[C---:B------:R-:W-:Y:S02]  /*37600*/  ISETP.LT.AND P6, PT, R26.reuse, c[0x0][0x178], !P1 ;  /* 0x00005e001a007a0c */ /* 0x040fe40004fc1270 */
[----:B------:R-:W-:Y:S02]  /*37610*/  ISETP.LT.AND P5, PT, R26, c[0x0][0x178], !P0 ;  /* 0x00005e001a007a0c */ /* 0x000fe400047a1270 */
[C---:B------:R-:W-:Y:S02]  /*37620*/  ISETP.LT.AND P1, PT, R15.reuse, c[0x0][0x178], !P1 ;  /* 0x00005e000f007a0c */ /* 0x040fe40004f21270 */
[----:B------:R-:W-:Y:S02]  /*37630*/  ISETP.LT.AND P0, PT, R15, c[0x0][0x178], !P0 ;  /* 0x00005e000f007a0c */ /* 0x000fe40004701270 */
[----:B----4-:R-:W-:-:S04]  /*37640*/  ISETP.GE.AND P2, PT, R18, c[0x0][0x17c], PT ;  /* 0x00005f0012007a0c */ /* 0x010fc80003f46270 */
[----:B------:R-:W-:Y:S02]  /*37650*/  ISETP.LT.AND P4, PT, R26, c[0x0][0x178], !P2 ;  /* 0x00005e001a007a0c */ /* 0x000fe40005781270 */
[----:B------:R-:W-:Y:S02]  /*37660*/  ISETP.LT.AND P2, PT, R15, c[0x0][0x178], !P2 ;  /* 0x00005e000f007a0c */ /* 0x000fe40005741270 */
[----:B------:R-:W4:Y:S01]  /*37670*/  LDL.LU R15, [R1+0x10e0] ;  /* 0x0010e000010f7983 */ /* 0x000f220000300800 */
[C---:B------:R-:W-:Y:S01]  /*37680*/  IADD3 R17, R27.reuse, c[0x0][0x198], RZ ;  /* 0x000066001b117a10 */ /* 0x040fe20007ffe0ff */
[----:B0-----:R-:W-:-:S03]  /*37690*/  IMAD.WIDE R4, R27, 0x2, R20 ;  /* 0x000000021b047825 */ /* 0x001fc600078e0214 */
[C---:B------:R-:W-:Y:S01]  /*376a0*/  IADD3 R23, R17.reuse, c[0x0][0x198], RZ ;  /* 0x0000660011177a10 */ /* 0x040fe20007ffe0ff */
[----:B-1----:R-:W-:Y:S01]  /*376b0*/  IMAD.WIDE R6, R17, 0x2, R2 ;  /* 0x0000000211067825 */ /* 0x002fe200078e0202 */
[----:B------:R-:W-:Y:S02]  /*376c0*/  PRMT R0, R28, 0x7632, R0 ;  /* 0x000076321c007816 */ /* 0x000fe40000000000 */
[----:B------:R-:W-:Y:S01]  /*376d0*/  IADD3 R25, R23, c[0x0][0x198], RZ ;  /* 0x0000660017197a10 */ /* 0x000fe20007ffe0ff */
[----:B------:R-:W-:Y:S01]  /*376e0*/  IMAD.WIDE R8, R17, 0x2, R20 ;  /* 0x0000000211087825 */ /* 0x000fe200078e0214 */
[----:B------:R-:W-:Y:S01]  /*376f0*/  PRMT R14, R19, 0x7632, R14 ;  /* 0x00007632130e7816 */ /* 0x000fe2000000000e */
[----:B------:R2:W-:Y:S02]  /*37700*/  @P3 STG.E.U16 [R4.64], R19 ;  /* 0x0000001304003986 */ /* 0x0005e4000c101506 */
[C---:B------:R-:W-:Y:S02]  /*37710*/  IMAD.WIDE R10, R23.reuse, 0x2, R2 ;  /* 0x00000002170a7825 */ /* 0x040fe400078e0202 */
[----:B------:R0:W-:Y:S02]  /*37720*/  @P6 STG.E.U16 [R6.64], R0 ;  /* 0x0000000006006986 */ /* 0x0001e4000c101506 */
[----:B---3--:R-:W-:-:S02]  /*37730*/  IMAD.WIDE R12, R23, 0x2, R20 ;  /* 0x00000002170c7825 */ /* 0x008fc400078e0214 */
[----:B------:R0:W-:Y:S02]  /*37740*/  @P1 STG.E.U16 [R8.64], R14 ;  /* 0x0000000e08001986 */ /* 0x0001e4000c101506 */
[----:B------:R-:W-:-:S04]  /*37750*/  IMAD.WIDE R2, R25, 0x2, R2 ;  /* 0x0000000219027825 */ /* 0x000fc800078e0202 */
[----:B------:R-:W-:Y:S01]  /*37760*/  IMAD.WIDE R20, R25, 0x2, R20 ;  /* 0x0000000219147825 */ /* 0x000fe200078e0214 */
[----:B--2---:R-:W-:Y:S01]  /*37770*/  PRMT R5, R29, 0x7632, R5 ;  /* 0x000076321d057816 */ /* 0x004fe20000000005 */
[----:B------:R0:W-:Y:S04]  /*37780*/  @P5 STG.E.U16 [R10.64], R29 ;  /* 0x0000001d0a005986 */ /* 0x0001e8000c101506 */
[----:B----4-:R0:W-:Y:S04]  /*37790*/  @P0 STG.E.U16 [R12.64], R15 ;  /* 0x0000000f0c000986 */ /* 0x0101e8000c101506 */
[----:B------:R0:W-:Y:S01]  /*377a0*/  @P4 STG.E.U16 [R2.64], R5 ;  /* 0x0000000502004986 */ /* 0x0001e2000c101506 */
[----:B------:R-:W-:Y:S05]  /*377b0*/  @!P2 EXIT ;  /* 0x000000000000a94d */ /* 0x000fea0003800000 */
[----:B0-----:R-:W-:-:S05]  /*377c0*/  PRMT R10, R15, 0x7632, R10 ;  /* 0x000076320f0a7816 */ /* 0x001fca000000000a */
[----:B------:R-:W-:Y:S01]  /*377d0*/  STG.E.U16 [R20.64], R10 ;  /* 0x0000000a14007986 */ /* 0x000fe2000c101506 */
[----:B------:R-:W-:Y:S05]  /*377e0*/  EXIT ;  /* 0x000000000000794d */ /* 0x000fea0003800000 */
.L_x_4:
[----:B------:R-:W-:-:S00]  /*377f0*/  BRA `(.L_x_4) ;  /* 0xfffffff000007947 */ /* 0x000fc0000383ffff */
[----:B------:R-:W-:-:S00]  /*37800*/  NOP ;  /* 0x0000000000007918 */ /* 0x000fc00000000000 */
[----:B------:R-:W-:-:S00]  /*37810*/  NOP ;  /* 0x0000000000007918 */ /* 0x000fc00000000000 */
[----:B------:R-:W-:-:S00]  /*37820*/  NOP ;  /* 0x0000000000007918 */ /* 0x000fc00000000000 */
[----:B------:R-:W-:-:S00]  /*37830*/  NOP ;  /* 0x0000000000007918 */ /* 0x000fc00000000000 */
[----:B------:R-:W-:-:S00]  /*37840*/  NOP ;  /* 0x0000000000007918 */ /* 0x000fc00000000000 */
[----:B------:R-:W-:-:S00]  /*37850*/  NOP ;  /* 0x0000000000007918 */ /* 0x000fc00000000000 */
[----:B------:R-:W-:-:S00]  /*37860*/  NOP ;  /* 0x0000000000007918 */ /* 0x000fc00000000000 */
[----:B------:R-:W-:-:S00]  /*37870*/  NOP ;  /* 0x0000000000007918 */ /* 0x000fc00000000000 */
.L_x_5:


//--------------------- .nv.shared.matmul_kernel  --------------------------
	.section	.nv.shared.matmul_kernel,"aw",@nobits
	.sectionflags	@""
	.align	16
